def attn_fwd(
    Q,
    K,
    V,
    Out,
    Lse,
    sm_scale,
    stride_qz,
    stride_qh,
    stride_qm,
    stride_qk,
    stride_kz,
    stride_kh,
    stride_kn,
    stride_kk,
    stride_vz,
    stride_vh,
    stride_vn,
    stride_vk,
    stride_oz,
    stride_oh,
    stride_om,
    stride_ok,
    seqlen_q,
    seqlen_k,
    BLOCK_M: tl.constexpr,
    BLOCK_N: tl.constexpr,
    HEAD_DIM: tl.constexpr,
    CAUSAL: tl.constexpr,
):
    start_m = tl.program_id(0)
    off_hz = tl.program_id(1)
    q_off = off_hz * stride_qh
    k_off = off_hz * stride_kh
    v_off = off_hz * stride_vh
    offs_m = start_m * BLOCK_M + tl.arange(0, BLOCK_M)
    offs_d = tl.arange(0, HEAD_DIM)
    offs_n = tl.arange(0, BLOCK_N)
    q_ptrs = Q + q_off + offs_m[:, None] * stride_qm + offs_d[None, :] * stride_qk
    k_ptrs = K + k_off + offs_d[:, None] * stride_kk + offs_n[None, :] * stride_kn
    v_ptrs = V + v_off + offs_n[:, None] * stride_vn + offs_d[None, :] * stride_vk
    m_i = tl.full([BLOCK_M], float("-inf"), dtype=tl.float32)
    l_i = tl.zeros([BLOCK_M], dtype=tl.float32) + 1.0
    acc = tl.zeros([BLOCK_M, HEAD_DIM], dtype=tl.float32)
    q = tl.load(q_ptrs)
    acc, l_i, m_i = _attn_fwd_inner(
        acc,
        l_i,
        m_i,
        q,
        k_ptrs,
        v_ptrs,
        sm_scale,
        stride_kn,
        stride_vn,
        start_m,
        seqlen_k,
        BLOCK_M,
        BLOCK_N,
        HEAD_DIM,
        CAUSAL,
    )
    acc = acc / l_i[:, None]
    lse = m_i + tl.math.log2(l_i) / 1.4426950408889634
    o_ptrs = (
        Out
        + off_hz * stride_oh
        + offs_m[:, None] * stride_om
        + offs_d[None, :] * stride_ok
    )
    tl.store(o_ptrs, acc.to(Out.dtype.element_ty))
    tl.store(Lse + off_hz * seqlen_q + offs_m, lse)

# config = {"BLOCK_M": 128, "BLOCK_N": 32, "HEAD_DIM": 512, "arch": "sm_90", "causal": false, "dtype": "fp8e4m3", "num_stages": 4, "num_warps": 8}
# arch = sm_90


// ===== COMPILED SASS (sm_90a) =====

	.target	sm_90a

	.elftype	@"ET_EXEC"


//--------------------- .note.nv.tkinfo           --------------------------
	.section	.note.nv.tkinfo,"",@"SHT_NOTE"
	.sectionflags	@"SHF_NOTE_NV_TKINFO"
	.tkinfo
        /*0018*/ 	.word	0x00000002
        /*0030*/ 	.string	""
        /*0030*/ 	.string	"ptxas"
        /*0030*/ 	.string	"Cuda compilation tools, release 13.0, V13.0.88"
        /*0030*/ 	.string	"Build cuda_13.0.r13.0/compiler.36424714_0"
        /*0030*/ 	.string	"-v  -suppress-debug-info  -lineinfo  -arch sm_90a "



//--------------------- .note.nv.cuinfo           --------------------------
	.section	.note.nv.cuinfo,"",@"SHT_NOTE"
	.sectionflags	@"SHF_NOTE_NV_CUINFO"
        /*0018*/ 	.short	0x0002
        /*001a*/ 	.short	0x005a
        /*001c*/ 	.short	0x0082
	.zero		2


//--------------------- .nv.info                  --------------------------
	.section	.nv.info,"",@"SHT_CUDA_INFO"
	.align	4


	//----- nvinfo : EIATTR_REGCOUNT
	.align		4
        /*0000*/ 	.byte	0x04, 0x2f
        /*0002*/ 	.short	(.L_2 - .L_1)
	.align		4
.L_1:
        /*0004*/ 	.word	index@(attn_fwd)
        /*0008*/ 	.word	0x000000ff


	//----- nvinfo : EIATTR_FRAME_SIZE
	.align		4
.L_2:
        /*000c*/ 	.byte	0x04, 0x11
        /*000e*/ 	.short	(.L_4 - .L_3)
	.align		4
.L_3:
        /*0010*/ 	.word	index@(attn_fwd)
        /*0014*/ 	.word	0x000008f0


	//----- nvinfo : EIATTR_MIN_STACK_SIZE
	.align		4
.L_4:
        /*0018*/ 	.byte	0x04, 0x12
        /*001a*/ 	.short	(.L_6 - .L_5)
	.align		4
.L_5:
        /*001c*/ 	.word	index@(attn_fwd)
        /*0020*/ 	.word	0x000008f0
.L_6:


//--------------------- .nv.compat                --------------------------
	.section	.nv.compat,"",@"SHT_CUDA_COMPAT_INFO"
	.align	4
        /*0000*/ 	.byte	0x02, 0x09, 0x01, 0x00, 0x02, 0x02, 0x04, 0x00, 0x02, 0x05, 0x05, 0x00, 0x03, 0x07, 0x01, 0x01
        /*0010*/ 	.byte	0x02, 0x03, 0x00, 0x00, 0x02, 0x06, 0x01, 0x00, 0x04, 0x0b, 0x08, 0x00, 0x00, 0x00, 0x00, 0x00
        /*0020*/ 	.byte	0x00, 0x00, 0x00, 0x00


//--------------------- .nv.info.attn_fwd         --------------------------
	.section	.nv.info.attn_fwd,"",@"SHT_CUDA_INFO"
	.sectionflags	@""
	.align	4


	//----- nvinfo : EIATTR_CUDA_API_VERSION
	.align		4
        /*0000*/ 	.byte	0x04, 0x37
        /*0002*/ 	.short	(.L_8 - .L_7)
.L_7:
        /*0004*/ 	.word	0x00000082


	//----- nvinfo : EIATTR_KPARAM_INFO
	.align		4
.L_8:
        /*0008*/ 	.byte	0x04, 0x17
        /*000a*/ 	.short	(.L_10 - .L_9)
.L_9:
        /*000c*/ 	.word	0x00000000
        /*0010*/ 	.short	0x0019
        /*0012*/ 	.short	0x0080
        /*0014*/ 	.byte	0x00, 0xf4, 0x21, 0x00


	//----- nvinfo : EIATTR_KPARAM_INFO
	.align		4
.L_10:
        /*0018*/ 	.byte	0x04, 0x17
        /*001a*/ 	.short	(.L_12 - .L_11)
.L_11:
        /*001c*/ 	.word	0x00000000
        /*0020*/ 	.short	0x0018
        /*0022*/ 	.short	0x0078
        /*0024*/ 	.byte	0x00, 0xf4, 0x21, 0x00


	//----- nvinfo : EIATTR_KPARAM_INFO
	.align		4
.L_12:
        /*0028*/ 	.byte	0x04, 0x17
        /*002a*/ 	.short	(.L_14 - .L_13)
.L_13:
        /*002c*/ 	.word	0x00000000
        /*0030*/ 	.short	0x0017
        /*0032*/ 	.short	0x0070
        /*0034*/ 	.byte	0x00, 0xf0, 0x11, 0x00


	//----- nvinfo : EIATTR_KPARAM_INFO
	.align		4
.L_14:
        /*0038*/ 	.byte	0x04, 0x17
        /*003a*/ 	.short	(.L_16 - .L_15)
.L_15:
        /*003c*/ 	.word	0x00000000
        /*0040*/ 	.short	0x0016
        /*0042*/ 	.short	0x006c
        /*0044*/ 	.byte	0x00, 0xf0, 0x11, 0x00


	//----- nvinfo : EIATTR_KPARAM_INFO
	.align		4
.L_16:
        /*0048*/ 	.byte	0x04, 0x17
        /*004a*/ 	.short	(.L_18 - .L_17)
.L_17:
        /*004c*/ 	.word	0x00000000
        /*0050*/ 	.short	0x0015
        /*0052*/ 	.short	0x0068
        /*0054*/ 	.byte	0x00, 0xf0, 0x11, 0x00


	//----- nvinfo : EIATTR_KPARAM_INFO
	.align		4
.L_18:
        /*0058*/ 	.byte	0x04, 0x17
        /*005a*/ 	.short	(.L_20 - .L_19)
.L_19:
        /*005c*/ 	.word	0x00000000
        /*0060*/ 	.short	0x0014
        /*0062*/ 	.short	0x0064
        /*0064*/ 	.byte	0x00, 0xf0, 0x11, 0x00


	//----- nvinfo : EIATTR_KPARAM_INFO
	.align		4
.L_20:
        /*0068*/ 	.byte	0x04, 0x17
        /*006a*/ 	.short	(.L_22 - .L_21)
.L_21:
        /*006c*/ 	.word	0x00000000
        /*0070*/ 	.short	0x0013
        /*0072*/ 	.short	0x0060
        /*0074*/ 	.byte	0x00, 0xf0, 0x11, 0x00


	//----- nvinfo : EIATTR_KPARAM_INFO
	.align		4
.L_22:
        /*0078*/ 	.byte	0x04, 0x17
        /*007a*/ 	.short	(.L_24 - .L_23)
.L_23:
        /*007c*/ 	.word	0x00000000
        /*0080*/ 	.short	0x0012
        /*0082*/ 	.short	0x005c
        /*0084*/ 	.byte	0x00, 0xf0, 0x11, 0x00


	//----- nvinfo : EIATTR_KPARAM_INFO
	.align		4
.L_24:
        /*0088*/ 	.byte	0x04, 0x17
        /*008a*/ 	.short	(.L_26 - .L_25)
.L_25:
        /*008c*/ 	.word	0x00000000
        /*0090*/ 	.short	0x0011
        /*0092*/ 	.short	0x0058
        /*0094*/ 	.byte	0x00, 0xf0, 0x11, 0x00


	//----- nvinfo : EIATTR_KPARAM_INFO
	.align		4
.L_26:
        /*0098*/ 	.byte	0x04, 0x17
        /*009a*/ 	.short	(.L_28 - .L_27)
.L_27:
        /*009c*/ 	.word	0x00000000
        /*00a0*/ 	.short	0x0010
        /*00a2*/ 	.short	0x0054
        /*00a4*/ 	.byte	0x00, 0xf0, 0x11, 0x00


	//----- nvinfo : EIATTR_KPARAM_INFO
	.align		4
.L_28:
        /*00a8*/ 	.byte	0x04, 0x17
        /*00aa*/ 	.short	(.L_30 - .L_29)
.L_29:
        /*00ac*/ 	.word	0x00000000
        /*00b0*/ 	.short	0x000f
        /*00b2*/ 	.short	0x0050
        /*00b4*/ 	.byte	0x00, 0xf0, 0x11, 0x00


	//----- nvinfo : EIATTR_KPARAM_INFO
	.align		4
.L_30:
        /*00b8*/ 	.byte	0x04, 0x17
        /*00ba*/ 	.short	(.L_32 - .L_31)
.L_31:
        /*00bc*/ 	.word	0x00000000
        /*00c0*/ 	.short	0x000e
        /*00c2*/ 	.short	0x004c
        /*00c4*/ 	.byte	0x00, 0xf0, 0x11, 0x00


	//----- nvinfo : EIATTR_KPARAM_INFO
	.align		4
.L_32:
        /*00c8*/ 	.byte	0x04, 0x17
        /*00ca*/ 	.short	(.L_34 - .L_33)
.L_33:
        /*00cc*/ 	.word	0x00000000
        /*00d0*/ 	.short	0x000d
        /*00d2*/ 	.short	0x0048
        /*00d4*/ 	.byte	0x00, 0xf0, 0x11, 0x00


	//----- nvinfo : EIATTR_KPARAM_INFO
	.align		4
.L_34:
        /*00d8*/ 	.byte	0x04, 0x17
        /*00da*/ 	.short	(.L_36 - .L_35)
.L_35:
        /*00dc*/ 	.word	0x00000000
        /*00e0*/ 	.short	0x000c
        /*00e2*/ 	.short	0x0044
        /*00e4*/ 	.byte	0x00, 0xf0, 0x11, 0x00


	//----- nvinfo : EIATTR_KPARAM_INFO
	.align		4
.L_36:
        /*00e8*/ 	.byte	0x04, 0x17
        /*00ea*/ 	.short	(.L_38 - .L_37)
.L_37:
        /*00ec*/ 	.word	0x00000000
        /*00f0*/ 	.short	0x000b
        /*00f2*/ 	.short	0x0040
        /*00f4*/ 	.byte	0x00, 0xf0, 0x11, 0x00


	//----- nvinfo : EIATTR_KPARAM_INFO
	.align		4
.L_38:
        /*00f8*/ 	.byte	0x04, 0x17
        /*00fa*/ 	.short	(.L_40 - .L_39)
.L_39:
        /*00fc*/ 	.word	0x00000000
        /*0100*/ 	.short	0x000a
        /*0102*/ 	.short	0x003c
        /*0104*/ 	.byte	0x00, 0xf0, 0x11, 0x00


	//----- nvinfo : EIATTR_KPARAM_INFO
	.align		4
.L_40:
        /*0108*/ 	.byte	0x04, 0x17
        /*010a*/ 	.short	(.L_42 - .L_41)
.L_41:
        /*010c*/ 	.word	0x00000000
        /*0110*/ 	.short	0x0009
        /*0112*/ 	.short	0x0038
        /*0114*/ 	.byte	0x00, 0xf0, 0x11, 0x00


	//----- nvinfo : EIATTR_KPARAM_INFO
	.align		4
.L_42:
        /*0118*/ 	.byte	0x04, 0x17
        /*011a*/ 	.short	(.L_44 - .L_43)
.L_43:
        /*011c*/ 	.word	0x00000000
        /*0120*/ 	.short	0x0008
        /*0122*/ 	.short	0x0034
        /*0124*/ 	.byte	0x00, 0xf0, 0x11, 0x00


	//----- nvinfo : EIATTR_KPARAM_INFO
	.align		4
.L_44:
        /*0128*/ 	.byte	0x04, 0x17
        /*012a*/ 	.short	(.L_46 - .L_45)
.L_45:
        /*012c*/ 	.word	0x00000000
        /*0130*/ 	.short	0x0007
        /*0132*/ 	.short	0x0030
        /*0134*/ 	.byte	0x00, 0xf0, 0x11, 0x00


	//----- nvinfo : EIATTR_KPARAM_INFO
	.align		4
.L_46:
        /*0138*/ 	.byte	0x04, 0x17
        /*013a*/ 	.short	(.L_48 - .L_47)
.L_47:
        /*013c*/ 	.word	0x00000000
        /*0140*/ 	.short	0x0006
        /*0142*/ 	.short	0x002c
        /*0144*/ 	.byte	0x00, 0xf0, 0x11, 0x00


	//----- nvinfo : EIATTR_KPARAM_INFO
	.align		4
.L_48:
        /*0148*/ 	.byte	0x04, 0x17
        /*014a*/ 	.short	(.L_50 - .L_49)
.L_49:
        /*014c*/ 	.word	0x00000000
        /*0150*/ 	.short	0x0005
        /*0152*/ 	.short	0x0028
        /*0154*/ 	.byte	0x00, 0xf0, 0x11, 0x00


	//----- nvinfo : EIATTR_KPARAM_INFO
	.align		4
.L_50:
        /*0158*/ 	.byte	0x04, 0x17
        /*015a*/ 	.short	(.L_52 - .L_51)
.L_51:
        /*015c*/ 	.word	0x00000000
        /*0160*/ 	.short	0x0004
        /*0162*/ 	.short	0x0020
        /*0164*/ 	.byte	0x00, 0xf4, 0x21, 0x00


	//----- nvinfo : EIATTR_KPARAM_INFO
	.align		4
.L_52:
        /*0168*/ 	.byte	0x04, 0x17
        /*016a*/ 	.short	(.L_54 - .L_53)
.L_53:
        /*016c*/ 	.word	0x00000000
        /*0170*/ 	.short	0x0003
        /*0172*/ 	.short	0x0018
        /*0174*/ 	.byte	0x00, 0xf4, 0x21, 0x00


	//----- nvinfo : EIATTR_KPARAM_INFO
	.align		4
.L_54:
        /*0178*/ 	.byte	0x04, 0x17
        /*017a*/ 	.short	(.L_56 - .L_55)
.L_55:
        /*017c*/ 	.word	0x00000000
        /*0180*/ 	.short	0x0002
        /*0182*/ 	.short	0x0010
        /*0184*/ 	.byte	0x00, 0xf4, 0x21, 0x00


	//----- nvinfo : EIATTR_KPARAM_INFO
	.align		4
.L_56:
        /*0188*/ 	.byte	0x04, 0x17
        /*018a*/ 	.short	(.L_58 - .L_57)
.L_57:
        /*018c*/ 	.word	0x00000000
        /*0190*/ 	.short	0x0001
        /*0192*/ 	.short	0x0008
        /*0194*/ 	.byte	0x00, 0xf4, 0x21, 0x00


	//----- nvinfo : EIATTR_KPARAM_INFO
	.align		4
.L_58:
        /*0198*/ 	.byte	0x04, 0x17
        /*019a*/ 	.short	(.L_60 - .L_59)
.L_59:
        /*019c*/ 	.word	0x00000000
        /*01a0*/ 	.short	0x0000
        /*01a2*/ 	.short	0x0000
        /*01a4*/ 	.byte	0x00, 0xf4, 0x21, 0x00


	//----- nvinfo : EIATTR_SPARSE_MMA_MASK
	.align		4
.L_60:
        /*01a8*/ 	.byte	0x03, 0x50
        /*01aa*/ 	.short	0x0000


	//----- nvinfo : EIATTR_MAXREG_COUNT
	.align		4
        /*01ac*/ 	.byte	0x03, 0x1b
        /*01ae*/ 	.short	0x00ff


	//----- nvinfo : EIATTR_NUM_BARRIERS
	.align		4
        /*01b0*/ 	.byte	0x02, 0x4c
        /*01b2*/ 	.byte	0x01
	.zero		1


	//----- nvinfo : EIATTR_ANNOTATIONS
	.align		4
        /*01b4*/ 	.byte	0x04, 0x55
        /*01b6*/ 	.short	(.L_62 - .L_61)


	//   ....[0]....
.L_61:
        /*01b8*/ 	.word	0x00000001
        /*01bc*/ 	.byte	0x40, 0x0e, 0x00, 0x00, 0x01, 0x00, 0x00, 0x00, 0x50, 0x0e, 0x00, 0x00, 0x01, 0x00, 0x00, 0x00
        /* <DEDUP_REMOVED lines=688> */
        /*2ccc*/ 	.byte	0x40, 0xc7, 0x01, 0x00, 0x01, 0x00, 0x00, 0x00, 0xe0, 0xf0, 0x01, 0x00


	//----- nvinfo : EIATTR_MERCURY_ISA_VERSION
	.align		4
.L_62:
        /*2cd8*/ 	.byte	0x03, 0x5f
        /*2cda*/ 	.short	0x0101


	//----- nvinfo : EIATTR_COOP_GROUP_MASK_REGIDS
	.align		4
        /*2cdc*/ 	.byte	0x04, 0x29
        /*2cde*/ 	.short	(.L_64 - .L_63)


	//   ....[0]....
.L_63:
        /*2ce0*/ 	.word	0xffffffff


	//   ....[1]....
        /*2ce4*/ 	.word	0xffffffff


	//   ....[2]....
        /*2ce8*/ 	.word	0xffffffff


	//   ....[3]....
        /*2cec*/ 	.word	0xffffffff


	//   ....[4]....
        /*2cf0*/ 	.word	0xffffffff


	//   ....[5]....
        /*2cf4*/ 	.word	0xffffffff


	//   ....[6]....
        /*2cf8*/ 	.word	0xffffffff


	//   ....[7]....
        /*2cfc*/ 	.word	0xffffffff


	//   ....[8]....
        /*2d00*/ 	.word	0xffffffff


	//   ....[9]....
        /*2d04*/ 	.word	0xffffffff


	//   ....[10]....
        /*2d08*/ 	.word	0xffffffff


	//   ....[11]....
        /*2d0c*/ 	.word	0xffffffff


	//----- nvinfo : EIATTR_COOP_GROUP_INSTR_OFFSETS
	.align		4
.L_64:
        /*2d10*/ 	.byte	0x04, 0x28
        /*2d12*/ 	.short	(.L_66 - .L_65)


	//   ....[0]....
.L_65:
        /*2d14*/ 	.word	0x0000cfe0


	//   ....[1]....
        /*2d18*/ 	.word	0x0000d090


	//   ....[2]....
        /*2d1c*/ 	.word	0x0000d0a0


	//   ....[3]....
        /*2d20*/ 	.word	0x0000d0d0


	//   ....[4]....
        /*2d24*/ 	.word	0x0000d5b0


	//   ....[5]....
        /*2d28*/ 	.word	0x0000d5d0


	//   ....[6]....
        /*2d2c*/ 	.word	0x0000d610


	//   ....[7]....
        /*2d30*/ 	.word	0x0000d620


	//   ....[8]....
        /*2d34*/ 	.word	0x00010d20


	//   ....[9]....
        /*2d38*/ 	.word	0x00010d30


	//   ....[10]....
        /*2d3c*/ 	.word	0x00010d70


	//   ....[11]....
        /*2d40*/ 	.word	0x00010d80


	//----- nvinfo : EIATTR_EXIT_INSTR_OFFSETS
	.align		4
.L_66:
        /*2d44*/ 	.byte	0x04, 0x1c
        /*2d46*/ 	.short	(.L_68 - .L_67)


	//   ....[0]....
.L_67:
        /*2d48*/ 	.word	0x0001f0d0


	//   ....[1]....
        /*2d4c*/ 	.word	0x0001f110


	//----- nvinfo : EIATTR_REQNTID
	.align		4
.L_68:
        /*2d50*/ 	.byte	0x04, 0x10
        /*2d52*/ 	.short	(.L_70 - .L_69)
.L_69:
        /*2d54*/ 	.word	0x00000100
        /*2d58*/ 	.word	0x00000001
        /*2d5c*/ 	.word	0x00000001


	//----- nvinfo : EIATTR_CBANK_PARAM_SIZE
	.align		4
.L_70:
        /*2d60*/ 	.byte	0x03, 0x19
        /*2d62*/ 	.short	0x0088


	//----- nvinfo : EIATTR_PARAM_CBANK
	.align		4
        /*2d64*/ 	.byte	0x04, 0x0a
        /*2d66*/ 	.short	(.L_72 - .L_71)
	.align		4
.L_71:
        /*2d68*/ 	.word	index@(.nv.constant0.attn_fwd)
        /*2d6c*/ 	.short	0x0210
        /*2d6e*/ 	.short	0x0088


	//----- nvinfo : EIATTR_SW_WAR
	.align		4
.L_72:
        /*2d70*/ 	.byte	0x04, 0x36
        /*2d72*/ 	.short	(.L_74 - .L_73)
.L_73:
        /*2d74*/ 	.word	0x00000008
.L_74:


//--------------------- .nv.callgraph             --------------------------
	.section	.nv.callgraph,"",@"SHT_CUDA_CALLGRAPH"
	.align	4
	.sectionentsize	8
	.align		4
        /*0000*/ 	.word	0x00000000
	.align		4
        /*0004*/ 	.word	0xffffffff
	.align		4
        /*0008*/ 	.word	0x00000000
	.align		4
        /*000c*/ 	.word	0xfffffffe
	.align		4
        /*0010*/ 	.word	0x00000000
	.align		4
        /*0014*/ 	.word	0xfffffffd
	.align		4
        /*0018*/ 	.word	0x00000000
	.align		4
        /*001c*/ 	.word	0xfffffffc


//--------------------- .nv.constant4             --------------------------
	.section	.nv.constant4,"a",@progbits
	.align	8
	.align		8
.nv.constant4:
        /*0000*/ 	.dword	_$_str


//--------------------- .text.attn_fwd            --------------------------
	.section	.text.attn_fwd,"ax",@progbits
	.align	128
        .global         attn_fwd
        .type           attn_fwd,@function
        .size           attn_fwd,(.L_x_3 - attn_fwd)
        .other          attn_fwd,@"STO_CUDA_ENTRY STV_DEFAULT"
attn_fwd:
.text.attn_fwd:
[----:B------:R-:W0:Y:S01]  /*0000*/  LDC R1, c[0x0][0x28] ;  /* 0x00000a00ff017b82 */ /* 0x000e220000000800 */
[----:B------:R-:W1:Y:S07]  /*0010*/  S2R R179, SR_TID.X ;  /* 0x0000000000b37919 */ /* 0x000e6e0000002100 */
[----:B------:R-:W2:Y:S01]  /*0020*/  LDC R7, c[0x0][0x248] ;  /* 0x00009200ff077b82 */ /* 0x000ea20000000800 */
[----:B------:R-:W-:Y:S01]  /*0030*/  ULDC.64 UR4, c[0x0][0x240] ;  /* 0x0000900000047ab9 */ /* 0x000fe20000000a00 */
[----:B0-----:R-:W-:Y:S01]  /*0040*/  VIADD R1, R1, 0xfffff710 ;  /* 0xfffff71001017836 */ /* 0x001fe20000000000 */
[----:B------:R-:W0:Y:S05]  /*0050*/  S2R R3, SR_CTAID.X ;  /* 0x0000000000037919 */ /* 0x000e2a0000002500 */
[----:B------:R-:W3:Y:S08]  /*0060*/  S2UR UR6, SR_CTAID.Y ;  /* 0x00000000000679c3 */ /* 0x000ef00000002600 */
[----:B------:R-:W4:Y:S01]  /*0070*/  LDC.64 R16, c[0x0][0x210] ;  /* 0x00008400ff107b82 */ /* 0x000f220000000a00 */
[----:B-1----:R-:W-:Y:S01]  /*0080*/  SHF.R.U32.HI R0, RZ, 0x7, R179 ;  /* 0x00000007ff007819 */ /* 0x002fe200000116b3 */
[----:B---3--:R-:W-:Y:S01]  /*0090*/  UIMAD UR4, UR6, UR4, URZ ;  /* 0x00000004060472a4 */ /* 0x008fe2000f8e023f */
[----:B------:R-:W-:-:S02]  /*00a0*/  LOP3.LUT R182, R179, 0x7f, RZ, 0xc0, !PT ;  /* 0x0000007fb3b67812 */ /* 0x000fc400078ec0ff */
[----:B------:R-:W-:Y:S01]  /*00b0*/  SGXT.U32 R181, R0, 0x1 ;  /* 0x0000000100b5781a */ /* 0x000fe20000000000 */
[----:B------:R-:W-:Y:S02]  /*00c0*/  ULDC.64 UR6, c[0x0][0x208] ;  /* 0x0000820000067ab9 */ /* 0x000fe40000000a00 */
[----:B0-----:R-:W-:Y:S02]  /*00d0*/  IMAD R5, R3, 0x80, R182 ;  /* 0x0000008003057824 */ /* 0x001fe400078e02b6 */
[----:B--2---:R-:W-:Y:S02]  /*00e0*/  IMAD R0, R181, R7, RZ ;  /* 0x00000007b5007224 */ /* 0x004fe400078e02ff */
[----:B------:R-:W-:Y:S01]  /*00f0*/  IMAD R5, R5, UR5, RZ ;  /* 0x0000000505057c24 */ /* 0x000fe2000f8e02ff */
[----:B------:R-:W-:Y:S01]  /*0100*/  USHF.R.S32.HI UR5, URZ, 0x1f, UR4 ;  /* 0x0000001f3f057899 */ /* 0x000fe20008011404 */
[----:B------:R-:W-:-:S03]  /*0110*/  IMAD R2, R7, 0x2, R0 ;  /* 0x0000000207027824 */ /* 0x000fc600078e0200 */
[----:B----4-:R-:W-:Y:S01]  /*0120*/  IADD3 R3, P0, P1, R5, UR4, R16 ;  /* 0x0000000405037c10 */ /* 0x010fe2000f91e010 */
[----:B------:R-:W-:Y:S01]  /*0130*/  IMAD R4, R7, 0x2, R2 ;  /* 0x0000000207047824 */ /* 0x000fe200078e0202 */
[----:B------:R-:W-:-:S03]  /*0140*/  SHF.R.S32.HI R20, RZ, 0x1f, R5 ;  /* 0x0000001fff147819 */ /* 0x000fc60000011405 */
[C---:B------:R-:W-:Y:S01]  /*0150*/  IMAD R6, R7.reuse, 0x2, R4 ;  /* 0x0000000207067824 */ /* 0x040fe200078e0204 */
[----:B------:R-:W-:Y:S02]  /*0160*/  IADD3.X R9, R20, UR5, R17, P0, P1 ;  /* 0x0000000514097c10 */ /* 0x000fe400087e2411 */
[-C--:B------:R-:W-:Y:S01]  /*0170*/  IADD3 R46, P0, R0, R3.reuse, RZ ;  /* 0x00000003002e7210 */ /* 0x080fe20007f1e0ff */
[C---:B------:R-:W-:Y:S01]  /*0180*/  IMAD R8, R7.reuse, 0x2, R6 ;  /* 0x0000000207087824 */ /* 0x040fe200078e0206 */
[----:B------:R-:W-:Y:S02]  /*0190*/  IADD3 R30, P1, R2, R3, RZ ;  /* 0x00000003021e7210 */ /* 0x000fe40007f3e0ff */
[----:B------:R-:W-:Y:S01]  /*01a0*/  LEA.HI.X.SX32 R47, R0, R9, 0x1, P0 ;  /* 0x00000009002f7211 */ /* 0x000fe200000f0eff */
[C---:B------:R-:W-:Y:S01]  /*01b0*/  IMAD R10, R7.reuse, 0x2, R8 ;  /* 0x00000002070a7824 */ /* 0x040fe200078e0208 */
[----:B------:R-:W-:Y:S02]  /*01c0*/  IADD3 R48, P0, R4, R3, RZ ;  /* 0x0000000304307210 */ /* 0x000fe40007f1e0ff */
[-C--:B------:R-:W-:Y:S01]  /*01d0*/  LEA.HI.X.SX32 R31, R2, R9.reuse, 0x1, P1 ;  /* 0x00000009021f7211 */ /* 0x080fe200008f0eff */
[C---:B------:R-:W-:Y:S01]  /*01e0*/  IMAD R12, R7.reuse, 0x2, R10 ;  /* 0x00000002070c7824 */ /* 0x040fe200078e020a */
[----:B------:R-:W-:Y:S01]  /*01f0*/  LEA.HI.X.SX32 R49, R4, R9, 0x1, P0 ;  /* 0x0000000904317211 */ /* 0x000fe200000f0eff */
[----:B------:R-:W2:Y:S01]  /*0200*/  LDG.E.U8 R46, desc[UR6][R46.64] ;  /* 0x000000062e2e7981 */ /* 0x000ea2000c1e1100 */
[-C--:B------:R-:W-:Y:S01]  /*0210*/  IADD3 R28, P0, R6, R3.reuse, RZ ;  /* 0x00000003061c7210 */ /* 0x080fe20007f1e0ff */
[C---:B------:R-:W-:Y:S01]  /*0220*/  IMAD R14, R7.reuse, 0x2, R12 ;  /* 0x00000002070e7824 */ /* 0x040fe200078e020c */
[----:B------:R-:W-:Y:S01]  /*0230*/  IADD3 R50, P1, R8, R3, RZ ;  /* 0x0000000308327210 */ /* 0x000fe20007f3e0ff */
[----:B------:R-:W3:Y:S01]  /*0240*/  LDG.E.U8 R48, desc[UR6][R48.64] ;  /* 0x0000000630307981 */ /* 0x000ee2000c1e1100 */
[----:B------:R-:W-:Y:S01]  /*0250*/  LEA.HI.X.SX32 R29, R6, R9, 0x1, P0 ;  /* 0x00000009061d7211 */ /* 0x000fe200000f0eff */
[C---:B------:R-:W-:Y:S01]  /*0260*/  IMAD R16, R7.reuse, 0x2, R14 ;  /* 0x0000000207107824 */ /* 0x040fe200078e020e */
[C---:B------:R-:W-:Y:S01]  /*0270*/  IADD3 R4, P0, R10.reuse, R3, RZ ;  /* 0x000000030a047210 */ /* 0x040fe20007f1e0ff */
[----:B------:R-:W4:Y:S02]  /*0280*/  LDG.E.U8 R30, desc[UR6][R30.64] ;  /* 0x000000061e1e7981 */ /* 0x000f24000c1e1100 */
[C---:B------:R-:W-:Y:S01]  /*0290*/  IMAD R18, R7.reuse, 0x2, R16 ;  /* 0x0000000207127824 */ /* 0x040fe200078e0210 */
[----:B------:R-:W-:Y:S01]  /*02a0*/  LEA.HI.X.SX32 R5, R10, R9, 0x1, P0 ;  /* 0x000000090a057211 */ /* 0x000fe200000f0eff */
[----:B------:R-:W5:Y:S01]  /*02b0*/  LDG.E.U8 R28, desc[UR6][R28.64] ;  /* 0x000000061c1c7981 */ /* 0x000f62000c1e1100 */
[----:B------:R-:W-:Y:S01]  /*02c0*/  IADD3 R52, P0, R12, R3, RZ ;  /* 0x000000030c347210 */ /* 0x000fe20007f1e0ff */
[C---:B------:R-:W-:Y:S01]  /*02d0*/  IMAD R20, R7.reuse, 0x2, R18 ;  /* 0x0000000207147824 */ /* 0x040fe200078e0212 */
[-C--:B------:R-:W-:Y:S01]  /*02e0*/  LEA.HI.X.SX32 R51, R8, R9.reuse, 0x1, P1 ;  /* 0x0000000908337211 */ /* 0x080fe200008f0eff */
[----:B------:R0:W4:Y:S01]  /*02f0*/  LDG.E.U8 R49, desc[UR6][R4.64] ;  /* 0x0000000604317981 */ /* 0x000122000c1e1100 */
[----:B------:R-:W-:Y:S01]  /*0300*/  LEA.HI.X.SX32 R53, R12, R9, 0x1, P0 ;  /* 0x000000090c357211 */ /* 0x000fe200000f0eff */
[C---:B------:R-:W-:Y:S01]  /*0310*/  IMAD R0, R7.reuse, 0x2, R20 ;  /* 0x0000000207007824 */ /* 0x040fe200078e0214 */
[-C--:B------:R-:W-:Y:S01]  /*0320*/  IADD3 R114, P0, R16, R3.reuse, RZ ;  /* 0x0000000310727210 */ /* 0x080fe20007f1e0ff */
[----:B------:R-:W5:Y:S01]  /*0330*/  LDG.E.U8 R50, desc[UR6][R50.64] ;  /* 0x0000000632327981 */ /* 0x000f62000c1e1100 */
[----:B------:R-:W-:Y:S01]  /*0340*/  IADD3 R10, P1, R14, R3, RZ ;  /* 0x000000030e0a7210 */ /* 0x000fe20007f3e0ff */
[C---:B------:R-:W-:Y:S01]  /*0350*/  IMAD R2, R7.reuse, 0x2, R0 ;  /* 0x0000000207027824 */ /* 0x040fe200078e0200 */
[----:B------:R-:W-:Y:S01]  /*0360*/  LEA.HI.X.SX32 R115, R16, R9, 0x1, P0 ;  /* 0x0000000910737211 */ /* 0x000fe200000f0eff */
[----:B------:R-:W3:Y:S01]  /*0370*/  LDG.E.U8 R52, desc[UR6][R52.64] ;  /* 0x0000000634347981 */ /* 0x000ee2000c1e1100 */
[----:B------:R-:W-:Y:S01]  /*0380*/  IADD3 R12, P0, R18, R3, RZ ;  /* 0x00000003120c7210 */ /* 0x000fe20007f1e0ff */
[----:B------:R-:W-:Y:S01]  /*0390*/  IMAD R22, R7, 0x2, R2 ;  /* 0x0000000207167824 */ /* 0x000fe200078e0202 */
[-C--:B------:R-:W-:Y:S01]  /*03a0*/  LEA.HI.X.SX32 R11, R14, R9.reuse, 0x1, P1 ;  /* 0x000000090e0b7211 */ /* 0x080fe200008f0eff */
[----:B------:R-:W4:Y:S01]  /*03b0*/  LDG.E.U8 R114, desc[UR6][R114.64] ;  /* 0x0000000672727981 */ /* 0x000f22000c1e1100 */
[----:B------:R-:W-:-:S02]  /*03c0*/  LEA.HI.X.SX32 R13, R18, R9, 0x1, P0 ;  /* 0x00000009120d7211 */ /* 0x000fc400000f0eff */
[-C--:B------:R-:W-:Y:S01]  /*03d0*/  IADD3 R14, P0, R0, R3.reuse, RZ ;  /* 0x00000003000e7210 */ /* 0x080fe20007f1e0ff */
[C---:B------:R-:W-:Y:S01]  /*03e0*/  IMAD R24, R7.reuse, 0x2, R22 ;  /* 0x0000000207187824 */ /* 0x040fe200078e0216 */
[----:B------:R1:W4:Y:S01]  /*03f0*/  LDG.E.U8 R51, desc[UR6][R10.64] ;  /* 0x000000060a337981 */ /* 0x000322000c1e1100 */
[----:B0-----:R-:W-:Y:S02]  /*0400*/  IADD3 R4, P1, R20, R3, RZ ;  /* 0x0000000314047210 */ /* 0x001fe40007f3e0ff */
[-C--:B------:R-:W-:Y:S01]  /*0410*/  LEA.HI.X.SX32 R15, R0, R9.reuse, 0x1, P0 ;  /* 0x00000009000f7211 */ /* 0x080fe200000f0eff */
[C---:B------:R-:W-:Y:S01]  /*0420*/  IMAD R6, R7.reuse, 0x2, R24 ;  /* 0x0000000207067824 */ /* 0x040fe200078e0218 */
[----:B------:R-:W-:Y:S01]  /*0430*/  LEA.HI.X.SX32 R5, R20, R9, 0x1, P1 ;  /* 0x0000000914057211 */ /* 0x000fe200008f0eff */
[----:B------:R0:W4:Y:S01]  /*0440*/  LDG.E.U8 R113, desc[UR6][R12.64] ;  /* 0x000000060c717981 */ /* 0x000122000c1e1100 */
[----:B-1----:R-:W-:Y:S01]  /*0450*/  IADD3 R10, P0, R2, R3, RZ ;  /* 0x00000003020a7210 */ /* 0x002fe20007f1e0ff */
[----:B------:R-:W-:-:S02]  /*0460*/  IMAD R8, R7, 0x2, R6 ;  /* 0x0000000207087824 */ /* 0x000fc400078e0206 */
[----:B------:R1:W4:Y:S01]  /*0470*/  LDG.E.U8 R112, desc[UR6][R4.64] ;  /* 0x0000000604707981 */ /* 0x000322000c1e1100 */
[----:B------:R-:W-:Y:S02]  /*0480*/  LEA.HI.X.SX32 R11, R2, R9, 0x1, P0 ;  /* 0x00000009020b7211 */ /* 0x000fe400000f0eff */
[-C--:B0-----:R-:W-:Y:S01]  /*0490*/  IADD3 R12, P0, R24, R3.reuse, RZ ;  /* 0x00000003180c7210 */ /* 0x081fe20007f1e0ff */
[----:B------:R-:W-:Y:S01]  /*04a0*/  IMAD R26, R7, 0x2, R8 ;  /* 0x00000002071a7824 */ /* 0x000fe200078e0208 */
[----:B------:R-:W-:Y:S01]  /*04b0*/  IADD3 R16, P1, R22, R3, RZ ;  /* 0x0000000316107210 */ /* 0x000fe20007f3e0ff */
[----:B------:R0:W4:Y:S01]  /*04c0*/  LDG.E.U8 R111, desc[UR6][R14.64] ;  /* 0x000000060e6f7981 */ /* 0x000122000c1e1100 */
[----:B------:R-:W-:Y:S02]  /*04d0*/  LEA.HI.X.SX32 R13, R24, R9, 0x1, P0 ;  /* 0x00000009180d7211 */ /* 0x000fe400000f0eff */
[----:B-1----:R-:W-:Y:S01]  /*04e0*/  IADD3 R4, P0, R6, R3, RZ ;  /* 0x0000000306047210 */ /* 0x002fe20007f1e0ff */
[----:B------:R1:W4:Y:S01]  /*04f0*/  LDG.E.U8 R110, desc[UR6][R10.64] ;  /* 0x000000060a6e7981 */ /* 0x000322000c1e1100 */
[----:B------:R-:W-:-:S02]  /*0500*/  LEA.HI.X.SX32 R17, R22, R9, 0x1, P1 ;  /* 0x0000000916117211 */ /* 0x000fc400008f0eff */
[----:B------:R-:W-:Y:S01]  /*0510*/  LEA.HI.X.SX32 R5, R6, R9, 0x1, P0 ;  /* 0x0000000906057211 */ /* 0x000fe200000f0eff */
[----:B------:R-:W-:Y:S01]  /*0520*/  IMAD R32, R7, 0x2, R26 ;  /* 0x0000000207207824 */ /* 0x000fe200078e021a */
[----:B------:R-:W4:Y:S01]  /*0530*/  LDG.E.U8 R108, desc[UR6][R12.64] ;  /* 0x000000060c6c7981 */ /* 0x000f22000c1e1100 */
[----:B0-----:R-:W-:-:S03]  /*0540*/  IADD3 R14, P1, R8, R3, RZ ;  /* 0x00000003080e7210 */ /* 0x001fc60007f3e0ff */
[----:B------:R0:W4:Y:S01]  /*0550*/  LDG.E.U8 R109, desc[UR6][R16.64] ;  /* 0x00000006106d7981 */ /* 0x000122000c1e1100 */
[----:B-1----:R-:W-:Y:S02]  /*0560*/  IADD3 R10, P0, R26, R3, RZ ;  /* 0x000000031a0a7210 */ /* 0x002fe40007f1e0ff */
[-C--:B------:R-:W-:Y:S01]  /*0570*/  LEA.HI.X.SX32 R15, R8, R9.reuse, 0x1, P1 ;  /* 0x00000009080f7211 */ /* 0x080fe200008f0eff */
[----:B------:R1:W4:Y:S01]  /*0580*/  LDG.E.U8 R107, desc[UR6][R4.64] ;  /* 0x00000006046b7981 */ /* 0x000322000c1e1100 */
[----:B------:R-:W-:-:S03]  /*0590*/  LEA.HI.X.SX32 R11, R26, R9, 0x1, P0 ;  /* 0x000000091a0b7211 */ /* 0x000fc600000f0eff */
[----:B------:R1:W2:Y:S04]  /*05a0*/  LDG.E.U8 R23, desc[UR6][R14.64] ;  /* 0x000000060e177981 */ /* 0x0002a8000c1e1100 */
[----:B------:R1:W5:Y:S01]  /*05b0*/  LDG.E.U8 R21, desc[UR6][R10.64] ;  /* 0x000000060a157981 */ /* 0x000362000c1e1100 */
[----:B------:R-:W-:-:S04]  /*05c0*/  IMAD R34, R7, 0x2, R32 ;  /* 0x0000000207227824 */ /* 0x000fc800078e0220 */
        /* <DEDUP_REMOVED lines=10> */
[----:B------:R-:W-:Y:S01]  /*0670*/  IMAD R44, R7, 0x2, R24 ;  /* 0x00000002072c7824 */ /* 0x000fe200078e0218 */
[----:B0-----:R-:W-:-:S03]  /*0680*/  IADD3 R16, P0, R32, R3, RZ ;  /* 0x0000000320107210 */ /* 0x001fc60007f1e0ff */
[----:B------:R-:W-:Y:S01]  /*0690*/  IMAD R6, R7, 0x2, R44 ;  /* 0x0000000207067824 */ /* 0x000fe200078e022c */
[----:B------:R-:W-:-:S03]  /*06a0*/  LEA.HI.X.SX32 R17, R32, R9, 0x1, P0 ;  /* 0x0000000920117211 */ /* 0x000fc600000f0eff */
[C---:B------:R-:W-:Y:S02]  /*06b0*/  IMAD R8, R7.reuse, 0x2, R6 ;  /* 0x0000000207087824 */ /* 0x040fe400078e0206 */
[----:B------:R0:W3:Y:S02]  /*06c0*/  LDG.E.U8 R19, desc[UR6][R16.64] ;  /* 0x0000000610137981 */ /* 0x0000e4000c1e1100 */
[----:B------:R-:W-:Y:S01]  /*06d0*/  IMAD R26, R7, 0x2, R8 ;  /* 0x00000002071a7824 */ /* 0x000fe200078e0208 */
[----:B------:R-:W-:-:S03]  /*06e0*/  IADD3 R12, P1, R34, R3, RZ ;  /* 0x00000003220c7210 */ /* 0x000fc60007f3e0ff */
[----:B------:R-:W-:Y:S01]  /*06f0*/  IMAD R54, R7, 0x2, R26 ;  /* 0x0000000207367824 */ /* 0x000fe200078e021a */
[----:B------:R-:W-:-:S03]  /*0700*/  LEA.HI.X.SX32 R13, R34, R9, 0x1, P1 ;  /* 0x00000009220d7211 */ /* 0x000fc600008f0eff */
[C---:B------:R-:W-:Y:S01]  /*0710*/  IMAD R32, R7.reuse, 0x2, R54 ;  /* 0x0000000207207824 */ /* 0x040fe200078e0236 */
[C---:B-1----:R-:W-:Y:S01]  /*0720*/  IADD3 R4, P0, R36.reuse, R3, RZ ;  /* 0x0000000324047210 */ /* 0x042fe20007f1e0ff */
[----:B------:R-:W4:Y:S02]  /*0730*/  LDG.E.U8 R252, desc[UR6][R12.64] ;  /* 0x000000060cfc7981 */ /* 0x000f24000c1e1100 */
[----:B------:R-:W-:Y:S01]  /*0740*/  IMAD R34, R7, 0x2, R32 ;  /* 0x0000000207227824 */ /* 0x000fe200078e0220 */
[----:B------:R-:W-:-:S03]  /*0750*/  LEA.HI.X.SX32 R5, R36, R9, 0x1, P0 ;  /* 0x0000000924057211 */ /* 0x000fc600000f0eff */
[C---:B------:R-:W-:Y:S01]  /*0760*/  IMAD R36, R7.reuse, 0x2, R34 ;  /* 0x0000000207247824 */ /* 0x040fe200078e0222 */
[-C--:B------:R-:W-:Y:S01]  /*0770*/  IADD3 R14, P0, R38, R3.reuse, RZ ;  /* 0x00000003260e7210 */ /* 0x080fe20007f1e0ff */
[----:B------:R1:W4:Y:S02]  /*0780*/  LDG.E.U8 R251, desc[UR6][R4.64] ;  /* 0x0000000604fb7981 */ /* 0x000324000c1e1100 */
[C---:B------:R-:W-:Y:S01]  /*0790*/  IMAD R56, R7.reuse, 0x2, R36 ;  /* 0x0000000207387824 */ /* 0x040fe200078e0224 */
[----:B------:R-:W-:Y:S02]  /*07a0*/  IADD3 R10, P1, R40, R3, RZ ;  /* 0x00000003280a7210 */ /* 0x000fe40007f3e0ff */
[-C--:B------:R-:W-:Y:S01]  /*07b0*/  LEA.HI.X.SX32 R15, R38, R9.reuse, 0x1, P0 ;  /* 0x00000009260f7211 */ /* 0x080fe200000f0eff */
[C---:B------:R-:W-:Y:S01]  /*07c0*/  IMAD R38, R7.reuse, 0x2, R56 ;  /* 0x0000000207267824 */ /* 0x040fe200078e0238 */
[----:B------:R-:W-:Y:S02]  /*07d0*/  LEA.HI.X.SX32 R11, R40, R9, 0x1, P1 ;  /* 0x00000009280b7211 */ /* 0x000fe400008f0eff */
[-C--:B0-----:R-:W-:Y:S01]  /*07e0*/  IADD3 R16, P0, R18, R3.reuse, RZ ;  /* 0x0000000312107210 */ /* 0x081fe20007f1e0ff */
[C---:B------:R-:W-:Y:S01]  /*07f0*/  IMAD R40, R7.reuse, 0x2, R38 ;  /* 0x0000000207287824 */ /* 0x040fe200078e0226 */
[----:B-1----:R-:W-:Y:S01]  /*0800*/  IADD3 R4, P1, R0, R3, RZ ;  /* 0x0000000300047210 */ /* 0x002fe20007f3e0ff */
[----:B------:R0:W4:Y:S01]  /*0810*/  LDG.E.U8 R250, desc[UR6][R14.64] ;  /* 0x000000060efa7981 */ /* 0x000122000c1e1100 */
[----:B------:R-:W-:Y:S01]  /*0820*/  LEA.HI.X.SX32 R17, R18, R9, 0x1, P0 ;  /* 0x0000000912117211 */ /* 0x000fe200000f0eff */
[C---:B------:R-:W-:Y:S01]  /*0830*/  IMAD R18, R7.reuse, 0x2, R40 ;  /* 0x0000000207127824 */ /* 0x040fe200078e0228 */
[C---:B------:R-:W-:Y:S01]  /*0840*/  IADD3 R12, P0, R20.reuse, R3, RZ ;  /* 0x00000003140c7210 */ /* 0x040fe20007f1e0ff */
[----:B------:R1:W4:Y:S02]  /*0850*/  LDG.E.U8 R249, desc[UR6][R10.64] ;  /* 0x000000060af97981 */ /* 0x000324000c1e1100 */
[C---:B------:R-:W-:Y:S01]  /*0860*/  IMAD R58, R7.reuse, 0x2, R18 ;  /* 0x00000002073a7824 */ /* 0x040fe200078e0212 */
[-C--:B------:R-:W-:Y:S01]  /*0870*/  LEA.HI.X.SX32 R13, R20, R9.reuse, 0x1, P0 ;  /* 0x00000009140d7211 */ /* 0x080fe200000f0eff */
[----:B------:R-:W4:Y:S02]  /*0880*/  LDG.E.U8 R248, desc[UR6][R16.64] ;  /* 0x0000000610f87981 */ /* 0x000f24000c1e1100 */
[C---:B------:R-:W-:Y:S01]  /*0890*/  IMAD R60, R7.reuse, 0x2, R58 ;  /* 0x00000002073c7824 */ /* 0x040fe200078e023a */
[----:B------:R-:W-:Y:S01]  /*08a0*/  LEA.HI.X.SX32 R5, R0, R9, 0x1, P1 ;  /* 0x0000000900057211 */ /* 0x000fe200008f0eff */
[----:B------:R1:W4:Y:S01]  /*08b0*/  LDG.E.U8 R247, desc[UR6][R12.64] ;  /* 0x000000060cf77981 */ /* 0x000322000c1e1100 */
[----:B0-----:R-:W-:Y:S01]  /*08c0*/  IADD3 R14, P0, R42, R3, RZ ;  /* 0x000000032a0e7210 */ /* 0x001fe20007f1e0ff */
[----:B------:R-:W-:-:S02]  /*08d0*/  IMAD R0, R7, 0x2, R60 ;  /* 0x0000000207007824 */ /* 0x000fc400078e023c */
[----:B------:R0:W4:Y:S01]  /*08e0*/  LDG.E.U8 R246, desc[UR6][R4.64] ;  /* 0x0000000604f67981 */ /* 0x000122000c1e1100 */
[----:B------:R-:W-:Y:S01]  /*08f0*/  LEA.HI.X.SX32 R15, R42, R9, 0x1, P0 ;  /* 0x000000092a0f7211 */ /* 0x000fe200000f0eff */
[----:B------:R-:W-:Y:S01]  /*0900*/  IMAD R42, R7, 0x2, R0 ;  /* 0x00000002072a7824 */ /* 0x000fe200078e0200 */
[----:B-1----:R-:W-:-:S03]  /*0910*/  IADD3 R10, P0, R2, R3, RZ ;  /* 0x00000003020a7210 */ /* 0x002fc60007f1e0ff */
[C---:B------:R-:W-:Y:S01]  /*0920*/  IMAD R62, R7.reuse, 0x2, R42 ;  /* 0x00000002073e7824 */ /* 0x040fe200078e022a */
[----:B------:R-:W-:Y:S01]  /*0930*/  LEA.HI.X.SX32 R11, R2, R9, 0x1, P0 ;  /* 0x00000009020b7211 */ /* 0x000fe200000f0eff */
[----:B------:R1:W4:Y:S02]  /*0940*/  LDG.E.U8 R245, desc[UR6][R14.64] ;  /* 0x000000060ef57981 */ /* 0x000324000c1e1100 */
[C---:B------:R-:W-:Y:S01]  /*0950*/  IMAD R2, R7.reuse, 0x2, R62 ;  /* 0x0000000207027824 */ /* 0x040fe200078e023e */
[-C--:B------:R-:W-:Y:S01]  /*0960*/  IADD3 R12, P0, R24, R3.reuse, RZ ;  /* 0x00000003180c7210 */ /* 0x080fe20007f1e0ff */
[----:B------:R1:W4:Y:S02]  /*0970*/  LDG.E.U8 R244, desc[UR6][R10.64] ;  /* 0x000000060af47981 */ /* 0x000324000c1e1100 */
[----:B------:R-:W-:Y:S01]  /*0980*/  IMAD R64, R7, 0x2, R2 ;  /* 0x0000000207407824 */ /* 0x000fe200078e0202 */
[----:B------:R-:W-:-:S03]  /*0990*/  IADD3 R16, P1, R22, R3, RZ ;  /* 0x0000000316107210 */ /* 0x000fc60007f3e0ff */
[C---:B------:R-:W-:Y:S01]  /*09a0*/  IMAD R66, R7.reuse, 0x2, R64 ;  /* 0x0000000207427824 */ /* 0x040fe200078e0240 */
[----:B------:R-:W-:Y:S02]  /*09b0*/  LEA.HI.X.SX32 R13, R24, R9, 0x1, P0 ;  /* 0x00000009180d7211 */ /* 0x000fe400000f0eff */
[----:B0-----:R-:W-:Y:S01]  /*09c0*/  IADD3 R4, P0, R44, R3, RZ ;  /* 0x000000032c047210 */ /* 0x001fe20007f1e0ff */
[C---:B------:R-:W-:Y:S01]  /*09d0*/  IMAD R68, R7.reuse, 0x2, R66 ;  /* 0x0000000207447824 */ /* 0x040fe200078e0242 */
[----:B------:R-:W-:Y:S01]  /*09e0*/  LEA.HI.X.SX32 R17, R22, R9, 0x1, P1 ;  /* 0x0000000916117211 */ /* 0x000fe200008f0eff */
[----:B------:R0:W4:Y:S01]  /*09f0*/  LDG.E.U8 R242, desc[UR6][R12.64] ;  /* 0x000000060cf27981 */ /* 0x000122000c1e1100 */
[----:B-1----:R-:W-:Y:S02]  /*0a00*/  IADD3 R14, P1, R6, R3, RZ ;  /* 0x00000003060e7210 */ /* 0x002fe40007f3e0ff */
[-C--:B------:R-:W-:Y:S01]  /*0a10*/  LEA.HI.X.SX32 R5, R44, R9.reuse, 0x1, P0 ;  /* 0x000000092c057211 */ /* 0x080fe200000f0eff */
[C---:B------:R-:W-:Y:S01]  /*0a20*/  IMAD R44, R7.reuse, 0x2, R68 ;  /* 0x00000002072c7824 */ /* 0x040fe200078e0244 */
[----:B------:R-:W-:Y:S01]  /*0a30*/  LEA.HI.X.SX32 R15, R6, R9, 0x1, P1 ;  /* 0x00000009060f7211 */ /* 0x000fe200008f0eff */
[----:B------:R1:W4:Y:S01]  /*0a40*/  LDG.E.U8 R243, desc[UR6][R16.64] ;  /* 0x0000000610f37981 */ /* 0x000322000c1e1100 */
[----:B------:R-:W-:Y:S01]  /*0a50*/  IADD3 R10, P0, R8, R3, RZ ;  /* 0x00000003080a7210 */ /* 0x000fe20007f1e0ff */
[----:B------:R-:W-:-:S02]  /*0a60*/  IMAD R6, R7, 0x2, R44 ;  /* 0x0000000207067824 */ /* 0x000fc400078e022c */
[----:B------:R1:W4:Y:S01]  /*0a70*/  LDG.E.U8 R241, desc[UR6][R4.64] ;  /* 0x0000000604f17981 */ /* 0x000322000c1e1100 */
[----:B------:R-:W-:Y:S01]  /*0a80*/  LEA.HI.X.SX32 R11, R8, R9, 0x1, P0 ;  /* 0x00000009080b7211 */ /* 0x000fe200000f0eff */
[C---:B------:R-:W-:Y:S01]  /*0a90*/  IMAD R8, R7.reuse, 0x2, R6 ;  /* 0x0000000207087824 */ /* 0x040fe200078e0206 */
[-C--:B0-----:R-:W-:Y:S01]  /*0aa0*/  IADD3 R12, P1, R54, R3.reuse, RZ ;  /* 0x00000003360c7210 */ /* 0x081fe20007f3e0ff */
[----:B------:R0:W4:Y:S02]  /*0ab0*/  LDG.E.U8 R240, desc[UR6][R14.64] ;  /* 0x000000060ef07981 */ /* 0x000124000c1e1100 */
[C---:B------:R-:W-:Y:S01]  /*0ac0*/  IMAD R70, R7.reuse, 0x2, R8 ;  /* 0x0000000207467824 */ /* 0x040fe200078e0208 */
[----:B-1----:R-:W-:Y:S01]  /*0ad0*/  IADD3 R16, P0, R26, R3, RZ ;  /* 0x000000031a107210 */ /* 0x002fe20007f1e0ff */
[----:B------:R-:W4:Y:S02]  /*0ae0*/  LDG.E.U8 R239, desc[UR6][R10.64] ;  /* 0x000000060aef7981 */ /* 0x000f24000c1e1100 */
[----:B------:R-:W-:-:S04]  /*0af0*/  IMAD R72, R7, 0x2, R70 ;  /* 0x0000000207487824 */ /* 0x000fc800078e0246 */
[----:B------:R-:W-:-:S04]  /*0b00*/  IMAD R86, R7, 0x2, R72 ;  /* 0x0000000207567824 */ /* 0x000fc800078e0248 */
[----:B------:R-:W-:Y:S01]  /*0b10*/  IMAD R24, R7, 0x2, R86 ;  /* 0x0000000207187824 */ /* 0x000fe200078e0256 */
[----:B------:R-:W-:-:S03]  /*0b20*/  LEA.HI.X.SX32 R17, R26, R9, 0x1, P0 ;  /* 0x000000091a117211 */ /* 0x000fc600000f0eff */
[C---:B------:R-:W-:Y:S01]  /*0b30*/  IMAD R25, R7.reuse, 0x2, R24 ;  /* 0x0000000207197824 */ /* 0x040fe200078e0218 */
[C---:B------:R-:W-:Y:S01]  /*0b40*/  IADD3 R4, P0, R32.reuse, R3, RZ ;  /* 0x0000000320047210 */ /* 0x040fe20007f1e0ff */
[----:B------:R1:W4:Y:S02]  /*0b50*/  LDG.E.U8 R238, desc[UR6][R16.64] ;  /* 0x0000000610ee7981 */ /* 0x000324000c1e1100 */
[C---:B------:R-:W-:Y:S01]  /*0b60*/  IMAD R26, R7.reuse, 0x2, R25 ;  /* 0x00000002071a7824 */ /* 0x040fe200078e0219 */
[----:B------:R-:W-:Y:S02]  /*0b70*/  LEA.HI.X.SX32 R5, R32, R9, 0x1, P0 ;  /* 0x0000000920057211 */ /* 0x000fe400000f0eff */
[----:B0-----:R-:W-:Y:S01]  /*0b80*/  IADD3 R14, P0, R34, R3, RZ ;  /* 0x00000003220e7210 */ /* 0x001fe20007f1e0ff */
[C---:B------:R-:W-:Y:S01]  /*0b90*/  IMAD R27, R7.reuse, 0x2, R26 ;  /* 0x00000002071b7824 */ /* 0x040fe200078e021a */
[-C--:B------:R-:W-:Y:S01]  /*0ba0*/  LEA.HI.X.SX32 R13, R54, R9.reuse, 0x1, P1 ;  /* 0x00000009360d7211 */ /* 0x080fe200008f0eff */
[----:B------:R-:W4:Y:S01]  /*0bb0*/  LDG.E.U8 R236, desc[UR6][R4.64] ;  /* 0x0000000604ec7981 */ /* 0x000f22000c1e1100 */
[----:B------:R-:W-:Y:S01]  /*0bc0*/  LEA.HI.X.SX32 R15, R34, R9, 0x1, P0 ;  /* 0x00000009220f7211 */ /* 0x000fe200000f0eff */
[----:B------:R-:W-:Y:S01]  /*0bd0*/  IMAD R20, R7, 0x2, R27 ;  /* 0x0000000207147824 */ /* 0x000fe200078e021b */
[C---:B-1----:R-:W-:Y:S01]  /*0be0*/  IADD3 R16, P0, R56.reuse, R3, RZ ;  /* 0x0000000338107210 */ /* 0x042fe20007f1e0ff */
[----:B------:R0:W4:Y:S03]  /*0bf0*/  LDG.E.U8 R237, desc[UR6][R12.64] ;  /* 0x000000060ced7981 */ /* 0x000126000c1e1100 */
[----:B------:R-:W-:Y:S01]  /*0c00*/  LEA.HI.X.SX32 R17, R56, R9, 0x1, P0 ;  /* 0x0000000938117211 */ /* 0x000fe200000f0eff */
[----:B------:R1:W4:Y:S01]  /*0c10*/  LDG.E.U8 R235, desc[UR6][R14.64] ;  /* 0x000000060eeb7981 */ /* 0x000322000c1e1100 */
[----:B------:R-:W-:-:S03]  /*0c20*/  IADD3 R10, P1, R36, R3, RZ ;  /* 0x00000003240a7210 */ /* 0x000fc60007f3e0ff */
[----:B------:R-:W4:Y:S01]  /*0c30*/  LDG.E.U8 R233, desc[UR6][R16.64] ;  /* 0x0000000610e97981 */ /* 0x000f22000c1e1100 */
[----:B0-----:R-:W-:-:S04]  /*0c40*/  IADD3 R12, P0, R38, R3, RZ ;  /* 0x00000003260c7210 */ /* 0x001fc80007f1e0ff */
[----:B------:R-:W-:Y:S02]  /*0c50*/  LEA.HI.X.SX32 R13, R38, R9, 0x1, P0 ;  /* 0x00000009260d7211 */ /* 0x000fe400000f0eff */
[----:B-1----:R-:W-:Y:S02]  /*0c60*/  IADD3 R14, P0, R18, R3, RZ ;  /* 0x00000003120e7210 */ /* 0x002fe40007f1e0ff */
[-C--:B------:R-:W-:Y:S01]  /*0c70*/  LEA.HI.X.SX32 R11, R36, R9.reuse, 0x1, P1 ;  /* 0x00000009240b7211 */ /* 0x080fe200008f0eff */
[----:B------:R-:W4:Y:S01]  /*0c80*/  LDG.E.U8 R232, desc[UR6][R12.64] ;  /* 0x000000060ce87981 */ /* 0x000f22000c1e1100 */
[----:B------:R-:W-:-:S03]  /*0c90*/  LEA.HI.X.SX32 R15, R18, R9, 0x1, P0 ;  /* 0x00000009120f7211 */ /* 0x000fc600000f0eff */
[----:B------:R0:W4:Y:S01]  /*0ca0*/  LDG.E.U8 R234, desc[UR6][R10.64] ;  /* 0x000000060aea7981 */ /* 0x000122000c1e1100 */
[----:B------:R-:W-:-:S03]  /*0cb0*/  IADD3 R4, P1, R40, R3, RZ ;  /* 0x0000000328047210 */ /* 0x000fc60007f3e0ff */
[----:B------:R-:W4:Y:S01]  /*0cc0*/  LDG.E.U8 R230, desc[UR6][R14.64] ;  /* 0x000000060ee67981 */ /* 0x000f22000c1e1100 */
[----:B------:R-:W-:Y:S02]  /*0cd0*/  LEA.HI.X.SX32 R5, R40, R9, 0x1, P1 ;  /* 0x0000000928057211 */ /* 0x000fe400008f0eff */
[----:B0-----:R-:W-:-:S03]  /*0ce0*/  IADD3 R10, P0, R58, R3, RZ ;  /* 0x000000033a0a7210 */ /* 0x001fc60007f1e0ff */
[----:B------:R0:W4:Y:S01]  /*0cf0*/  LDG.E.U8 R231, desc[UR6][R4.64] ;  /* 0x0000000604e77981 */ /* 0x000122000c1e1100 */
[----:B------:R-:W-:Y:S02]  /*0d00*/  LEA.HI.X.SX32 R11, R58, R9, 0x1, P0 ;  /* 0x000000093a0b7211 */ /* 0x000fe400000f0eff */
[-C--:B------:R-:W-:Y:S02]  /*0d10*/  IADD3 R12, P0, R0, R3.reuse, RZ ;  /* 0x00000003000c7210 */ /* 0x080fe40007f1e0ff */
[----:B------:R-:W-:Y:S01]  /*0d20*/  IADD3 R16, P1, R60, R3, RZ ;  /* 0x000000033c107210 */ /* 0x000fe20007f3e0ff */
[----:B------:R1:W4:Y:S01]  /*0d30*/  LDG.E.U8 R229, desc[UR6][R10.64] ;  /* 0x000000060ae57981 */ /* 0x000322000c1e1100 */
[----:B------:R-:W-:Y:S02]  /*0d40*/  LEA.HI.X.SX32 R13, R0, R9, 0x1, P0 ;  /* 0x00000009000d7211 */ /* 0x000fe400000f0eff */
[----:B0-----:R-:W-:Y:S02]  /*0d50*/  IADD3 R4, P0, R42, R3, RZ ;  /* 0x000000032a047210 */ /* 0x001fe40007f1e0ff */
[-C--:B------:R-:W-:Y:S01]  /*0d60*/  LEA.HI.X.SX32 R17, R60, R9.reuse, 0x1, P1 ;  /* 0x000000093c117211 */ /* 0x080fe200008f0eff */
[----:B------:R-:W4:Y:S01]  /*0d70*/  LDG.E.U8 R227, desc[UR6][R12.64] ;  /* 0x000000060ce37981 */ /* 0x000f22000c1e1100 */
[----:B------:R-:W-:-:S02]  /*0d80*/  LEA.HI.X.SX32 R5, R42, R9, 0x1, P0 ;  /* 0x000000092a057211 */ /* 0x000fc400000f0eff */
[C---:B-1----:R-:W-:Y:S01]  /*0d90*/  IADD3 R10, P0, R2.reuse, R3, RZ ;  /* 0x00000003020a7210 */ /* 0x042fe20007f1e0ff */
[----:B------:R0:W4:Y:S03]  /*0da0*/  LDG.E.U8 R228, desc[UR6][R16.64] ;  /* 0x0000000610e47981 */ /* 0x000126000c1e1100 */
[----:B------:R-:W-:Y:S01]  /*0db0*/  LEA.HI.X.SX32 R11, R2, R9, 0x1, P0 ;  /* 0x00000009020b7211 */ /* 0x000fe200000f0eff */
[----:B------:R1:W4:Y:S01]  /*0dc0*/  LDG.E.U8 R226, desc[UR6][R4.64] ;  /* 0x0000000604e27981 */ /* 0x000322000c1e1100 */
[----:B------:R-:W-:-:S03]  /*0dd0*/  IADD3 R14, P1, R62, R3, RZ ;  /* 0x000000033e0e7210 */ /* 0x000fc60007f3e0ff */
[----:B------:R1:W4:Y:S01]  /*0de0*/  LDG.E.U8 R224, desc[UR6][R10.64] ;  /* 0x000000060ae07981 */ /* 0x000322000c1e1100 */
[----:B0-----:R-:W-:Y:S02]  /*0df0*/  IADD3 R16, P0, R64, R3, RZ ;  /* 0x0000000340107210 */ /* 0x001fe40007f1e0ff */
[----:B------:R-:W-:Y:S02]  /*0e00*/  LEA.HI.X.SX32 R15, R62, R9, 0x1, P1 ;  /* 0x000000093e0f7211 */ /* 0x000fe400008f0eff */
[----:B------:R-:W-:Y:S02]  /*0e10*/  IADD3 R12, P1, R66, R3, RZ ;  /* 0x00000003420c7210 */ /* 0x000fe40007f3e0ff */
[-C--:B------:R-:W-:Y:S01]  /*0e20*/  LEA.HI.X.SX32 R17, R64, R9.reuse, 0x1, P0 ;  /* 0x0000000940117211 */ /* 0x080fe200000f0eff */
[----:B------:R0:W4:Y:S04]  /*0e30*/  LDG.E.U8 R225, desc[UR6][R14.64] ;  /* 0x000000060ee17981 */ /* 0x000128000c1e1100 */
[----:B--2---:R-:W-:Y:S04]  /*0e40*/  STL [R1+0x8], R23 ;  /* 0x0000081701007387 */ /* 0x004fe80000100800 */
[----:B-----5:R2:W-:Y:S01]  /*0e50*/  STL [R1+0x4], R21 ;  /* 0x0000041501007387 */ /* 0x0205e20000100800 */
[----:B------:R-:W-:-:S02]  /*0e60*/  LEA.HI.X.SX32 R13, R66, R9, 0x1, P1 ;  /* 0x00000009420d7211 */ /* 0x000fc400008f0eff */
[-C--:B-1----:R-:W-:Y:S01]  /*0e70*/  IADD3 R4, P0, R68, R3.reuse, RZ ;  /* 0x0000000344047210 */ /* 0x082fe20007f1e0ff */
[----:B------:R1:W5:Y:S01]  /*0e80*/  LDG.E.U8 R223, desc[UR6][R16.64] ;  /* 0x0000000610df7981 */ /* 0x000362000c1e1100 */
[C---:B--2---:R-:W-:Y:S01]  /*0e90*/  IMAD R21, R7.reuse, 0x2, R20 ;  /* 0x0000000207157824 */ /* 0x044fe200078e0214 */
[----:B------:R-:W-:Y:S02]  /*0ea0*/  IADD3 R10, P1, R6, R3, RZ ;  /* 0x00000003060a7210 */ /* 0x000fe40007f3e0ff */
        /* <DEDUP_REMOVED lines=14> */
[----:B------:R-:W-:-:S03]  /*0f90*/  LEA.HI.X.SX32 R5, R68, R9, 0x1, P0 ;  /* 0x0000000944057211 */ /* 0x000fc600000f0eff */
[C---:B------:R-:W-:Y:S01]  /*0fa0*/  IMAD R66, R7.reuse, 0x2, R64 ;  /* 0x0000000207427824 */ /* 0x040fe200078e0240 */
[C---:B0-----:R-:W-:Y:S01]  /*0fb0*/  IADD3 R14, P0, R44.reuse, R3, RZ ;  /* 0x000000032c0e7210 */ /* 0x041fe20007f1e0ff */
[----:B------:R0:W5:Y:S02]  /*0fc0*/  LDG.E.U8 R221, desc[UR6][R4.64] ;  /* 0x0000000604dd7981 */ /* 0x000164000c1e1100 */
[----:B------:R-:W-:Y:S01]  /*0fd0*/  IMAD R68, R7, 0x2, R66 ;  /* 0x0000000207447824 */ /* 0x000fe200078e0242 */
[----:B------:R-:W-:-:S03]  /*0fe0*/  LEA.HI.X.SX32 R15, R44, R9, 0x1, P0 ;  /* 0x000000092c0f7211 */ /* 0x000fc600000f0eff */
[C---:B------:R-:W-:Y:S01]  /*0ff0*/  IMAD R74, R7.reuse, 0x2, R68 ;  /* 0x00000002074a7824 */ /* 0x040fe200078e0244 */
[----:B------:R-:W-:Y:S01]  /*1000*/  LEA.HI.X.SX32 R11, R6, R9, 0x1, P1 ;  /* 0x00000009060b7211 */ /* 0x000fe200008f0eff */
[----:B------:R3:W5:Y:S02]  /*1010*/  LDG.E.U8 R220, desc[UR6][R14.64] ;  /* 0x000000060edc7981 */ /* 0x000764000c1e1100 */
[C---:B------:R-:W-:Y:S01]  /*1020*/  IMAD R44, R7.reuse, 0x2, R74 ;  /* 0x00000002072c7824 */ /* 0x040fe200078e024a */
[C---:B-1----:R-:W-:Y:S01]  /*1030*/  IADD3 R16, P0, R8.reuse, R3, RZ ;  /* 0x0000000308107210 */ /* 0x042fe20007f1e0ff */
[----:B------:R1:W5:Y:S02]  /*1040*/  LDG.E.U8 R219, desc[UR6][R10.64] ;  /* 0x000000060adb7981 */ /* 0x000364000c1e1100 */
[----:B------:R-:W-:Y:S01]  /*1050*/  IMAD R6, R7, 0x2, R44 ;  /* 0x0000000207067824 */ /* 0x000fe200078e022c */
[----:B------:R-:W-:-:S03]  /*1060*/  LEA.HI.X.SX32 R17, R8, R9, 0x1, P0 ;  /* 0x0000000908117211 */ /* 0x000fc600000f0eff */
[C---:B------:R-:W-:Y:S01]  /*1070*/  IMAD R8, R7.reuse, 0x2, R6 ;  /* 0x0000000207087824 */ /* 0x040fe200078e0206 */
[-C--:B--2---:R-:W-:Y:S01]  /*1080*/  IADD3 R12, P0, R70, R3.reuse, RZ ;  /* 0x00000003460c7210 */ /* 0x084fe20007f1e0ff */
[----:B------:R-:W2:Y:S02]  /*1090*/  LDG.E.U8 R218, desc[UR6][R16.64] ;  /* 0x0000000610da7981 */ /* 0x000ea4000c1e1100 */
[C---:B------:R-:W-:Y:S01]  /*10a0*/  IMAD R76, R7.reuse, 0x2, R8 ;  /* 0x00000002074c7824 */ /* 0x040fe200078e0208 */
[----:B0-----:R-:W-:Y:S02]  /*10b0*/  IADD3 R4, P1, R72, R3, RZ ;  /* 0x0000000348047210 */ /* 0x001fe40007f3e0ff */
[-C--:B------:R-:W-:Y:S01]  /*10c0*/  LEA.HI.X.SX32 R13, R70, R9.reuse, 0x1, P0 ;  /* 0x00000009460d7211 */ /* 0x080fe200000f0eff */
[----:B------:R-:W-:Y:S01]  /*10d0*/  IMAD R70, R7, 0x2, R76 ;  /* 0x0000000207467824 */ /* 0x000fe200078e024c */
[----:B------:R-:W-:-:S03]  /*10e0*/  LEA.HI.X.SX32 R5, R72, R9, 0x1, P1 ;  /* 0x0000000948057211 */ /* 0x000fc600008f0eff */
[C---:B------:R-:W-:Y:S01]  /*10f0*/  IMAD R72, R7.reuse, 0x2, R70 ;  /* 0x0000000207487824 */ /* 0x040fe200078e0246 */
[C---:B---3--:R-:W-:Y:S01]  /*1100*/  IADD3 R14, P0, R32.reuse, R3, RZ ;  /* 0x00000003200e7210 */ /* 0x048fe20007f1e0ff */
[----:B------:R-:W3:Y:S02]  /*1110*/  LDG.E.U8 R216, desc[UR6][R4.64] ;  /* 0x0000000604d87981 */ /* 0x000ee4000c1e1100 */
[C---:B------:R-:W-:Y:S01]  /*1120*/  IMAD R78, R7.reuse, 0x2, R72 ;  /* 0x00000002074e7824 */ /* 0x040fe200078e0248 */
[----:B------:R-:W-:Y:S01]  /*1130*/  LEA.HI.X.SX32 R15, R32, R9, 0x1, P0 ;  /* 0x00000009200f7211 */ /* 0x000fe200000f0eff */
[----:B------:R0:W3:Y:S02]  /*1140*/  LDG.E.U8 R217, desc[UR6][R12.64] ;  /* 0x000000060cd97981 */ /* 0x0000e4000c1e1100 */
[C---:B------:R-:W-:Y:S01]  /*1150*/  IMAD R80, R7.reuse, 0x2, R78 ;  /* 0x0000000207507824 */ /* 0x040fe200078e024e */
[-C--:B------:R-:W-:Y:S01]  /*1160*/  IADD3 R60, P0, R18, R3.reuse, RZ ;  /* 0x00000003123c7210 */ /* 0x080fe20007f1e0ff */
[----:B------:R0:W4:Y:S01]  /*1170*/  LDG.E.U8 R53, desc[UR6][R14.64] ;  /* 0x000000060e357981 */ /* 0x000122000c1e1100 */
[----:B------:R-:W-:Y:S01]  /*1180*/  IADD3 R34, P1, R36, R3, RZ ;  /* 0x0000000324227210 */ /* 0x000fe20007f3e0ff */
[----:B------:R-:W-:Y:S01]  /*1190*/  IMAD R82, R7, 0x2, R80 ;  /* 0x0000000207527824 */ /* 0x000fe200078e0250 */
[----:B------:R-:W-:-:S02]  /*11a0*/  LEA.HI.X.SX32 R61, R18, R9, 0x1, P0 ;  /* 0x00000009123d7211 */ /* 0x000fc400000f0eff */
[----:B------:R-:W-:Y:S01]  /*11b0*/  LEA.HI.X.SX32 R35, R36, R9, 0x1, P1 ;  /* 0x0000000924237211 */ /* 0x000fe200008f0eff */
[C---:B------:R-:W-:Y:S01]  /*11c0*/  IMAD R36, R7.reuse, 0x2, R82 ;  /* 0x0000000207247824 */ /* 0x040fe200078e0252 */
[C---:B-1----:R-:W-:Y:S01]  /*11d0*/  IADD3 R10, P0, R38.reuse, R3, RZ ;  /* 0x00000003260a7210 */ /* 0x042fe20007f1e0ff */
[----:B------:R1:W-:Y:S03]  /*11e0*/  STL [R1], R19 ;  /* 0x0000001301007387 */ /* 0x0003e60000100800 */
[----:B------:R-:W-:Y:S01]  /*11f0*/  LEA.HI.X.SX32 R11, R38, R9, 0x1, P0 ;  /* 0x00000009260b7211 */ /* 0x000fe200000f0eff */
[C---:B------:R-:W-:Y:S01]  /*1200*/  IMAD R38, R7.reuse, 0x2, R36 ;  /* 0x0000000207267824 */ /* 0x040fe200078e0224 */
[-C--:B0-----:R-:W-:Y:S01]  /*1210*/  IADD3 R12, P1, R0, R3.reuse, RZ ;  /* 0x00000003000c7210 */ /* 0x081fe20007f3e0ff */
[----:B------:R-:W5:Y:S02]  /*1220*/  LDG.E.U8 R60, desc[UR6][R60.64] ;  /* 0x000000063c3c7981 */ /* 0x000f64000c1e1100 */
[C---:B------:R-:W-:Y:S01]  /*1230*/  IMAD R84, R7.reuse, 0x2, R38 ;  /* 0x0000000207547824 */ /* 0x040fe200078e0226 */
[----:B------:R-:W-:Y:S01]  /*1240*/  IADD3 R4, P0, R40, R3, RZ ;  /* 0x0000000328047210 */ /* 0x000fe20007f1e0ff */
[----:B------:R0:W2:Y:S02]  /*1250*/  LDG.E.U8 R59, desc[UR6][R10.64] ;  /* 0x000000060a3b7981 */ /* 0x0000a4000c1e1100 */
[----:B------:R-:W-:-:S02]  /*1260*/  IMAD R88, R7, 0x2, R84 ;  /* 0x0000000207587824 */ /* 0x000fc400078e0254 */
[----:B------:R-:W3:Y:S02]  /*1270*/  LDG.E.U8 R34, desc[UR6][R34.64] ;  /* 0x0000000622227981 */ /* 0x000ee4000c1e1100 */
[C---:B------:R-:W-:Y:S01]  /*1280*/  IMAD R90, R7.reuse, 0x2, R88 ;  /* 0x00000002075a7824 */ /* 0x040fe200078e0258 */
[----:B------:R-:W-:Y:S02]  /*1290*/  LEA.HI.X.SX32 R5, R40, R9, 0x1, P0 ;  /* 0x0000000928057211 */ /* 0x000fe400000f0eff */
[----:B------:R-:W-:Y:S01]  /*12a0*/  IADD3 R14, P0, R54, R3, RZ ;  /* 0x00000003360e7210 */ /* 0x000fe20007f1e0ff */
[C---:B------:R-:W-:Y:S01]  /*12b0*/  IMAD R92, R7.reuse, 0x2, R90 ;  /* 0x00000002075c7824 */ /* 0x040fe200078e025a */
[-C--:B------:R-:W-:Y:S01]  /*12c0*/  LEA.HI.X.SX32 R13, R0, R9.reuse, 0x1, P1 ;  /* 0x00000009000d7211 */ /* 0x080fe200008f0eff */
[----:B------:R1:W4:Y:S01]  /*12d0*/  LDG.E.U8 R47, desc[UR6][R4.64] ;  /* 0x00000006042f7981 */ /* 0x000322000c1e1100 */
[----:B------:R-:W-:Y:S01]  /*12e0*/  LEA.HI.X.SX32 R15, R54, R9, 0x1, P0 ;  /* 0x00000009360f7211 */ /* 0x000fe200000f0eff */
[C---:B------:R-:W-:Y:S01]  /*12f0*/  IMAD R94, R7.reuse, 0x2, R92 ;  /* 0x00000002075e7824 */ /* 0x040fe200078e025c */
[-C--:B------:R-:W-:Y:S01]  /*1300*/  IADD3 R16, P0, R42, R3.reuse, RZ ;  /* 0x000000032a107210 */ /* 0x080fe20007f1e0ff */
[----:B------:R1:W3:Y:S01]  /*1310*/  LDG.E.U8 R63, desc[UR6][R12.64] ;  /* 0x000000060c3f7981 */ /* 0x0002e2000c1e1100 */
[----:B0-----:R-:W-:Y:S01]  /*1320*/  IADD3 R10, P1, R56, R3, RZ ;  /* 0x00000003380a7210 */ /* 0x001fe20007f3e0ff */
[C---:B------:R-:W-:Y:S01]  /*1330*/  IMAD R96, R7.reuse, 0x2, R94 ;  /* 0x0000000207607824 */ /* 0x040fe200078e025e */
[-C--:B------:R-:W-:Y:S01]  /*1340*/  LEA.HI.X.SX32 R17, R42, R9.reuse, 0x1, P0 ;  /* 0x000000092a117211 */ /* 0x080fe200000f0eff */
[----:B------:R-:W3:Y:S01]  /*1350*/  LDG.E.U8 R57, desc[UR6][R14.64] ;  /* 0x000000060e397981 */ /* 0x000ee2000c1e1100 */
[----:B------:R-:W-:Y:S01]  /*1360*/  LEA.HI.X.SX32 R11, R56, R9, 0x1, P1 ;  /* 0x00000009380b7211 */ /* 0x000fe200008f0eff */
[C---:B------:R-:W-:Y:S01]  /*1370*/  IMAD R56, R7.reuse, 0x2, R96 ;  /* 0x0000000207387824 */ /* 0x040fe200078e0260 */
[C---:B-1----:R-:W-:Y:S01]  /*1380*/  IADD3 R4, P0, R2.reuse, R3, RZ ;  /* 0x0000000302047210 */ /* 0x042fe20007f1e0ff */
[----:B------:R0:W5:Y:S03]  /*1390*/  LDG.E.U8 R62, desc[UR6][R16.64] ;  /* 0x00000006103e7981 */ /* 0x000166000c1e1100 */
[----:B------:R-:W-:Y:S01]  /*13a0*/  LEA.HI.X.SX32 R5, R2, R9, 0x1, P0 ;  /* 0x0000000902057211 */ /* 0x000fe200000f0eff */
[C---:B------:R-:W-:Y:S01]  /*13b0*/  IMAD R2, R7.reuse, 0x2, R56 ;  /* 0x0000000207027824 */ /* 0x040fe200078e0238 */
[C---:B------:R-:W-:Y:S01]  /*13c0*/  IADD3 R12, P0, R58.reuse, R3, RZ ;  /* 0x000000033a0c7210 */ /* 0x040fe20007f1e0ff */
[----:B------:R1:W3:Y:S02]  /*13d0*/  LDG.E.U8 R106, desc[UR6][R10.64] ;  /* 0x000000060a6a7981 */ /* 0x0002e4000c1e1100 */
[C---:B------:R-:W-:Y:S01]  /*13e0*/  IMAD R98, R7.reuse, 0x2, R2 ;  /* 0x0000000207627824 */ /* 0x040fe200078e0202 */
[----:B------:R-:W-:Y:S01]  /*13f0*/  LEA.HI.X.SX32 R13, R58, R9, 0x1, P0 ;  /* 0x000000093a0d7211 */ /* 0x000fe200000f0eff */
[----:B------:R1:W3:Y:S02]  /*1400*/  LDG.E.U8 R105, desc[UR6][R4.64] ;  /* 0x0000000604697981 */ /* 0x0002e4000c1e1100 */
[C---:B------:R-:W-:Y:S01]  /*1410*/  IMAD R58, R7.reuse, 0x2, R98 ;  /* 0x00000002073a7824 */ /* 0x040fe200078e0262 */
[C---:B0-----:R-:W-:Y:S01]  /*1420*/  IADD3 R16, P0, R66.reuse, R3, RZ ;  /* 0x0000000342107210 */ /* 0x041fe20007f1e0ff */
[----:B------:R0:W3:Y:S02]  /*1430*/  LDG.E.U8 R104, desc[UR6][R12.64] ;  /* 0x000000060c687981 */ /* 0x0000e4000c1e1100 */
[----:B------:R-:W-:Y:S01]  /*1440*/  IMAD R116, R7, 0x2, R58 ;  /* 0x0000000207747824 */ /* 0x000fe200078e023a */
[----:B------:R-:W-:-:S03]  /*1450*/  LEA.HI.X.SX32 R17, R66, R9, 0x1, P0 ;  /* 0x0000000942117211 */ /* 0x000fc600000f0eff */
[C---:B------:R-:W-:Y:S01]  /*1460*/  IMAD R66, R7.reuse, 0x2, R116 ;  /* 0x0000000207427824 */ /* 0x040fe200078e0274 */
[-C--:B------:R-:W-:Y:S01]  /*1470*/  IADD3 R14, P1, R64, R3.reuse, RZ ;  /* 0x00000003400e7210 */ /* 0x080fe20007f3e0ff */
[----:B------:R-:W3:Y:S01]  /*1480*/  LDG.E.U8 R102, desc[UR6][R16.64] ;  /* 0x0000000610667981 */ /* 0x000ee2000c1e1100 */
[----:B-1----:R-:W-:Y:S01]  /*1490*/  IADD3 R10, P0, R68, R3, RZ ;  /* 0x00000003440a7210 */ /* 0x002fe20007f1e0ff */
[C---:B------:R-:W-:Y:S01]  /*14a0*/  IMAD R118, R7.reuse, 0x2, R66 ;  /* 0x0000000207767824 */ /* 0x040fe200078e0242 */
[----:B------:R-:W-:Y:S02]  /*14b0*/  LEA.HI.X.SX32 R15, R64, R9, 0x1, P1 ;  /* 0x00000009400f7211 */ /* 0x000fe400008f0eff */
[----:B------:R-:W-:Y:S02]  /*14c0*/  IADD3 R4, P1, R74, R3, RZ ;  /* 0x000000034a047210 */ /* 0x000fe40007f3e0ff */
[-C--:B------:R-:W-:Y:S01]  /*14d0*/  LEA.HI.X.SX32 R11, R68, R9.reuse, 0x1, P0 ;  /* 0x00000009440b7211 */ /* 0x080fe200000f0eff */
[C---:B------:R-:W-:Y:S01]  /*14e0*/  IMAD R68, R7.reuse, 0x2, R118 ;  /* 0x0000000207447824 */ /* 0x040fe200078e0276 */
[----:B------:R-:W-:Y:S01]  /*14f0*/  LEA.HI.X.SX32 R5, R74, R9, 0x1, P1 ;  /* 0x000000094a057211 */ /* 0x000fe200008f0eff */
[----:B------:R1:W3:Y:S02]  /*1500*/  LDG.E.U8 R103, desc[UR6][R14.64] ;  /* 0x000000060e677981 */ /* 0x0002e4000c1e1100 */
[C---:B------:R-:W-:Y:S01]  /*1510*/  IMAD R74, R7.reuse, 0x2, R68 ;  /* 0x00000002074a7824 */ /* 0x040fe200078e0244 */
[C---:B0-----:R-:W-:Y:S01]  /*1520*/  IADD3 R12, P0, R44.reuse, R3, RZ ;  /* 0x000000032c0c7210 */ /* 0x041fe20007f1e0ff */
[----:B------:R0:W3:Y:S02]  /*1530*/  LDG.E.U8 R101, desc[UR6][R10.64] ;  /* 0x000000060a657981 */ /* 0x0000e4000c1e1100 */
[C---:B------:R-:W-:Y:S01]  /*1540*/  IMAD R120, R7.reuse, 0x2, R74 ;  /* 0x0000000207787824 */ /* 0x040fe200078e024a */
[----:B------:R-:W-:Y:S01]  /*1550*/  LEA.HI.X.SX32 R13, R44, R9, 0x1, P0 ;  /* 0x000000092c0d7211 */ /* 0x000fe200000f0eff */
[----:B------:R-:W3:Y:S01]  /*1560*/  LDG.E.U8 R100, desc[UR6][R4.64] ;  /* 0x0000000604647981 */ /* 0x000ee2000c1e1100 */
[-C--:B-1----:R-:W-:Y:S01]  /*1570*/  IADD3 R14, P0, R6, R3.reuse, RZ ;  /* 0x00000003060e7210 */ /* 0x082fe20007f1e0ff */
[C---:B------:R-:W-:Y:S01]  /*1580*/  IMAD R122, R7.reuse, 0x2, R120 ;  /* 0x00000002077a7824 */ /* 0x040fe200078e0278 */
[----:B------:R-:W-:Y:S01]  /*1590*/  IADD3 R16, P1, R8, R3, RZ ;  /* 0x0000000308107210 */ /* 0x000fe20007f3e0ff */
[----:B------:R1:W3:Y:S01]  /*15a0*/  LDG.E.U8 R99, desc[UR6][R12.64] ;  /* 0x000000060c637981 */ /* 0x0002e2000c1e1100 */
[-C--:B------:R-:W-:Y:S01]  /*15b0*/  LEA.HI.X.SX32 R15, R6, R9.reuse, 0x1, P0 ;  /* 0x00000009060f7211 */ /* 0x080fe200000f0eff */
[----:B------:R-:W-:Y:S01]  /*15c0*/  IMAD R6, R7, 0x2, R122 ;  /* 0x0000000207067824 */ /* 0x000fe200078e027a */
[----:B------:R-:W-:-:S02]  /*15d0*/  LEA.HI.X.SX32 R17, R8, R9, 0x1, P1 ;  /* 0x0000000908117211 */ /* 0x000fc400008f0eff */
[-C--:B------:R-:W-:Y:S01]  /*15e0*/  IADD3 R18, P0, R76, R3.reuse, RZ ;  /* 0x000000034c127210 */ /* 0x080fe20007f1e0ff */
[C---:B------:R-:W-:Y:S01]  /*15f0*/  IMAD R8, R7.reuse, 0x2, R6 ;  /* 0x0000000207087824 */ /* 0x040fe200078e0206 */
[----:B0-----:R-:W-:Y:S01]  /*1600*/  IADD3 R10, P1, R72, R3, RZ ;  /* 0x00000003480a7210 */ /* 0x001fe20007f3e0ff */
[----:B------:R0:W3:Y:S01]  /*1610*/  LDG.E.U8 R214, desc[UR6][R16.64] ;  /* 0x0000000610d67981 */ /* 0x0000e2000c1e1100 */
[----:B------:R-:W-:Y:S01]  /*1620*/  LEA.HI.X.SX32 R19, R76, R9, 0x1, P0 ;  /* 0x000000094c137211 */ /* 0x000fe200000f0eff */
[C---:B------:R-:W-:Y:S01]  /*1630*/  IMAD R76, R7.reuse, 0x2, R8 ;  /* 0x00000002074c7824 */ /* 0x040fe200078e0208 */
[C---:B------:R-:W-:Y:S01]  /*1640*/  IADD3 R32, P0, R70.reuse, R3, RZ ;  /* 0x0000000346207210 */ /* 0x040fe20007f1e0ff */
[----:B------:R0:W3:Y:S02]  /*1650*/  LDG.E.U8 R215, desc[UR6][R14.64] ;  /* 0x000000060ed77981 */ /* 0x0000e4000c1e1100 */
[C---:B------:R-:W-:Y:S01]  /*1660*/  IMAD R124, R7.reuse, 0x2, R76 ;  /* 0x00000002077c7824 */ /* 0x040fe200078e024c */
[----:B------:R-:W-:Y:S01]  /*1670*/  LEA.HI.X.SX32 R33, R70, R9, 0x1, P0 ;  /* 0x0000000946217211 */ /* 0x000fe200000f0eff */
[----:B------:R-:W3:Y:S02]  /*1680*/  LDG.E.U8 R213, desc[UR6][R18.64] ;  /* 0x0000000612d57981 */ /* 0x000ee4000c1e1100 */
[C---:B------:R-:W-:Y:S01]  /*1690*/  IMAD R70, R7.reuse, 0x2, R124 ;  /* 0x0000000207467824 */ /* 0x040fe200078e027c */
[----:B-1----:R-:W-:Y:S01]  /*16a0*/  IADD3 R12, P0, R78, R3, RZ ;  /* 0x000000034e0c7210 */ /* 0x002fe20007f1e0ff */
[----:B------:R-:W3:Y:S02]  /*16b0*/  LDG.E.U8 R212, desc[UR6][R32.64] ;  /* 0x0000000620d47981 */ /* 0x000ee4000c1e1100 */
        /* <DEDUP_REMOVED lines=8> */
[----:B0-----:R-:W-:Y:S01]  /*1740*/  IADD3 R16, P1, R82, R3, RZ ;  /* 0x0000000352107210 */ /* 0x001fe20007f3e0ff */
[----:B------:R0:W3:Y:S01]  /*1750*/  LDG.E.U8 R211, desc[UR6][R10.64] ;  /* 0x000000060ad37981 */ /* 0x0000e2000c1e1100 */
[----:B------:R-:W-:Y:S01]  /*1760*/  LEA.HI.X.SX32 R13, R78, R9, 0x1, P0 ;  /* 0x000000094e0d7211 */ /* 0x000fe200000f0eff */
[C---:B------:R-:W-:Y:S01]  /*1770*/  IMAD R41, R7.reuse, 0x2, R40 ;  /* 0x0000000207297824 */ /* 0x040fe200078e0228 */
[----:B------:R-:W-:Y:S02]  /*1780*/  IADD3 R4, P0, R80, R3, RZ ;  /* 0x0000000350047210 */ /* 0x000fe40007f1e0ff */
[-C--:B------:R-:W-:Y:S01]  /*1790*/  LEA.HI.X.SX32 R17, R82, R9.reuse, 0x1, P1 ;  /* 0x0000000952117211 */ /* 0x080fe200008f0eff */
[----:B------:R-:W-:Y:S01]  /*17a0*/  IMAD R42, R7, 0x2, R41 ;  /* 0x00000002072a7824 */ /* 0x000fe200078e0229 */
[----:B------:R-:W-:Y:S01]  /*17b0*/  LEA.HI.X.SX32 R5, R80, R9, 0x1, P0 ;  /* 0x0000000950057211 */ /* 0x000fe200000f0eff */
[----:B------:R-:W3:Y:S01]  /*17c0*/  LDG.E.U8 R210, desc[UR6][R12.64] ;  /* 0x000000060cd27981 */ /* 0x000ee2000c1e1100 */
[----:B------:R-:W-:-:S03]  /*17d0*/  IADD3 R14, P0, R36, R3, RZ ;  /* 0x00000003240e7210 */ /* 0x000fc60007f1e0ff */
[----:B------:R1:W3:Y:S01]  /*17e0*/  LDG.E.U8 R208, desc[UR6][R16.64] ;  /* 0x0000000610d07981 */ /* 0x0002e2000c1e1100 */
[----:B------:R-:W-:Y:S02]  /*17f0*/  LEA.HI.X.SX32 R15, R36, R9, 0x1, P0 ;  /* 0x00000009240f7211 */ /* 0x000fe400000f0eff */
[-C--:B0-----:R-:W-:Y:S01]  /*1800*/  IADD3 R10, P0, R38, R3.reuse, RZ ;  /* 0x00000003260a7210 */ /* 0x081fe20007f1e0ff */
[----:B------:R0:W3:Y:S01]  /*1810*/  LDG.E.U8 R209, desc[UR6][R4.64] ;  /* 0x0000000604d17981 */ /* 0x0000e2000c1e1100 */
[C---:B-1----:R-:W-:Y:S01]  /*1820*/  IMAD R16, R7.reuse, 0x2, R42 ;  /* 0x0000000207107824 */ /* 0x042fe200078e022a */
[----:B------:R-:W-:Y:S02]  /*1830*/  IADD3 R12, P1, R84, R3, RZ ;  /* 0x00000003540c7210 */ /* 0x000fe40007f3e0ff */
[----:B------:R-:W3:Y:S01]  /*1840*/  LDG.E.U8 R207, desc[UR6][R14.64] ;  /* 0x000000060ecf7981 */ /* 0x000ee2000c1e1100 */
[----:B------:R-:W-:Y:S01]  /*1850*/  IMAD R17, R7, 0x2, R16 ;  /* 0x0000000207117824 */ /* 0x000fe200078e0210 */
[----:B------:R-:W-:-:S02]  /*1860*/  LEA.HI.X.SX32 R11, R38, R9, 0x1, P0 ;  /* 0x00000009260b7211 */ /* 0x000fc400000f0eff */
[----:B0-----:R-:W-:Y:S01]  /*1870*/  IADD3 R4, P0, R88, R3, RZ ;  /* 0x0000000358047210 */ /* 0x001fe20007f1e0ff */
[C---:B------:R-:W-:Y:S01]  /*1880*/  IMAD R18, R7.reuse, 0x2, R17 ;  /* 0x0000000207127824 */ /* 0x040fe200078e0211 */
[-C--:B------:R-:W-:Y:S01]  /*1890*/  LEA.HI.X.SX32 R13, R84, R9.reuse, 0x1, P1 ;  /* 0x00000009540d7211 */ /* 0x080fe200008f0eff */
[----:B------:R0:W3:Y:S01]  /*18a0*/  LDG.E.U8 R206, desc[UR6][R10.64] ;  /* 0x000000060ace7981 */ /* 0x0000e2000c1e1100 */
[----:B------:R-:W-:Y:S01]  /*18b0*/  LEA.HI.X.SX32 R5, R88, R9, 0x1, P0 ;  /* 0x0000000958057211 */ /* 0x000fe200000f0eff */
[----:B------:R-:W-:Y:S01]  /*18c0*/  IMAD R19, R7, 0x2, R18 ;  /* 0x0000000207137824 */ /* 0x000fe200078e0212 */
[C---:B------:R-:W-:Y:S01]  /*18d0*/  IADD3 R54, P0, R90.reuse, R3, RZ ;  /* 0x000000035a367210 */ /* 0x040fe20007f1e0ff */
[----:B------:R1:W3:Y:S03]  /*18e0*/  LDG.E.U8 R205, desc[UR6][R12.64] ;  /* 0x000000060ccd7981 */ /* 0x0002e6000c1e1100 */
[----:B------:R-:W-:Y:S01]  /*18f0*/  LEA.HI.X.SX32 R55, R90, R9, 0x1, P0 ;  /* 0x000000095a377211 */ /* 0x000fe200000f0eff */
[----:B------:R-:W3:Y:S01]  /*1900*/  LDG.E.U8 R204, desc[UR6][R4.64] ;  /* 0x0000000604cc7981 */ /* 0x000ee2000c1e1100 */
[----:B0-----:R-:W-:-:S03]  /*1910*/  IADD3 R10, P0, R94, R3, RZ ;  /* 0x000000035e0a7210 */ /* 0x001fc60007f1e0ff */
[----:B------:R0:W3:Y:S01]  /*1920*/  LDG.E.U8 R203, desc[UR6][R54.64] ;  /* 0x0000000636cb7981 */ /* 0x0000e2000c1e1100 */
[----:B-1----:R-:W-:Y:S01]  /*1930*/  IMAD R12, R7, 0x2, R19 ;  /* 0x00000002070c7824 */ /* 0x002fe200078e0213 */
[----:B------:R-:W-:-:S03]  /*1940*/  LEA.HI.X.SX32 R11, R94, R9, 0x1, P0 ;  /* 0x000000095e0b7211 */ /* 0x000fc600000f0eff */
[C---:B------:R-:W-:Y:S01]  /*1950*/  IMAD R13, R7.reuse, 0x2, R12 ;  /* 0x00000002070d7824 */ /* 0x040fe200078e020c */
[C---:B------:R-:W-:Y:S01]  /*1960*/  IADD3 R32, P0, R96.reuse, R3, RZ ;  /* 0x0000000360207210 */ /* 0x040fe20007f1e0ff */
[----:B------:R-:W3:Y:S02]  /*1970*/  LDG.E.U8 R201, desc[UR6][R10.64] ;  /* 0x000000060ac97981 */ /* 0x000ee4000c1e1100 */
[C---:B------:R-:W-:Y:S01]  /*1980*/  IMAD R14, R7.reuse, 0x2, R13 ;  /* 0x00000002070e7824 */ /* 0x040fe200078e020d */
[----:B------:R-:W-:Y:S02]  /*1990*/  LEA.HI.X.SX32 R33, R96, R9, 0x1, P0 ;  /* 0x0000000960217211 */ /* 0x000fe400000f0eff */
[-C--:B0-----:R-:W-:Y:S01]  /*19a0*/  IADD3 R54, P0, R2, R3.reuse, RZ ;  /* 0x0000000302367210 */ /* 0x081fe20007f1e0ff */
[C---:B------:R-:W-:Y:S01]  /*19b0*/  IMAD R38, R7.reuse, 0x2, R14 ;  /* 0x0000000207267824 */ /* 0x040fe200078e020e */
[----:B------:R-:W-:Y:S01]  /*19c0*/  IADD3 R36, P1, R92, R3, RZ ;  /* 0x000000035c247210 */ /* 0x000fe20007f3e0ff */
[----:B------:R-:W3:Y:S01]  /*19d0*/  LDG.E.U8 R200, desc[UR6][R32.64] ;  /* 0x0000000620c87981 */ /* 0x000ee2000c1e1100 */
[-C--:B------:R-:W-:Y:S01]  /*19e0*/  LEA.HI.X.SX32 R55, R2, R9.reuse, 0x1, P0 ;  /* 0x0000000902377211 */ /* 0x080fe200000f0eff */
[----:B------:R-:W-:Y:S01]  /*19f0*/  IMAD R2, R7, 0x2, R38 ;  /* 0x0000000207027824 */ /* 0x000fe200078e0226 */
[----:B------:R-:W-:-:S02]  /*1a00*/  LEA.HI.X.SX32 R37, R92, R9, 0x1, P1 ;  /* 0x000000095c257211 */ /* 0x000fc400008f0eff */
[-C--:B------:R-:W-:Y:S01]  /*1a10*/  IADD3 R4, P1, R56, R3.reuse, RZ ;  /* 0x0000000338047210 */ /* 0x080fe20007f3e0ff */
[C---:B------:R-:W-:Y:S01]  /*1a20*/  IMAD R78, R7.reuse, 0x2, R2 ;  /* 0x00000002074e7824 */ /* 0x040fe200078e0202 */
[----:B------:R-:W-:Y:S01]  /*1a30*/  IADD3 R64, P0, R98, R3, RZ ;  /* 0x0000000362407210 */ /* 0x000fe20007f1e0ff */
[----:B------:R0:W3:Y:S01]  /*1a40*/  LDG.E.U8 R202, desc[UR6][R36.64] ;  /* 0x0000000624ca7981 */ /* 0x0000e2000c1e1100 */
[-C--:B------:R-:W-:Y:S01]  /*1a50*/  LEA.HI.X.SX32 R5, R56, R9.reuse, 0x1, P1 ;  /* 0x0000000938057211 */ /* 0x080fe200008f0eff */
[----:B------:R-:W-:Y:S01]  /*1a60*/  IMAD R80, R7, 0x2, R78 ;  /* 0x0000000207507824 */ /* 0x000fe200078e024e */
[----:B------:R-:W-:Y:S01]  /*1a70*/  LEA.HI.X.SX32 R65, R98, R9, 0x1, P0 ;  /* 0x0000000962417211 */ /* 0x000fe200000f0eff */
[----:B------:R-:W3:Y:S01]  /*1a80*/  LDG.E.U8 R198, desc[UR6][R54.64] ;  /* 0x0000000636c67981 */ /* 0x000ee2000c1e1100 */
[----:B0-----:R-:W-:-:S03]  /*1a90*/  IADD3 R36, P1, R58, R3, RZ ;  /* 0x000000033a247210 */ /* 0x001fc60007f3e0ff */
[----:B------:R0:W3:Y:S01]  /*1aa0*/  LDG.E.U8 R199, desc[UR6][R4.64] ;  /* 0x0000000604c77981 */ /* 0x0000e2000c1e1100 */
[----:B------:R-:W-:Y:S01]  /*1ab0*/  LEA.HI.X.SX32 R37, R58, R9, 0x1, P1 ;  /* 0x000000093a257211 */ /* 0x000fe200008f0eff */
[C---:B------:R-:W-:Y:S01]  /*1ac0*/  IMAD R58, R7.reuse, 0x2, R80 ;  /* 0x00000002073a7824 */ /* 0x040fe200078e0250 */
[C---:B------:R-:W-:Y:S01]  /*1ad0*/  IADD3 R32, P0, R116.reuse, R3, RZ ;  /* 0x0000000374207210 */ /* 0x040fe20007f1e0ff */
[----:B------:R-:W3:Y:S02]  /*1ae0*/  LDG.E.U8 R197, desc[UR6][R64.64] ;  /* 0x0000000640c57981 */ /* 0x000ee4000c1e1100 */
[C---:B------:R-:W-:Y:S01]  /*1af0*/  IMAD R82, R7.reuse, 0x2, R58 ;  /* 0x0000000207527824 */ /* 0x040fe200078e023a */
[----:B------:R-:W-:Y:S01]  /*1b00*/  LEA.HI.X.SX32 R33, R116, R9, 0x1, P0 ;  /* 0x0000000974217211 */ /* 0x000fe200000f0eff */
[----:B------:R1:W3:Y:S01]  /*1b10*/  LDG.E.U8 R196, desc[UR6][R36.64] ;  /* 0x0000000624c47981 */ /* 0x0002e2000c1e1100 */
[-C--:B------:R-:W-:Y:S01]  /*1b20*/  IADD3 R10, P0, R66, R3.reuse, RZ ;  /* 0x00000003420a7210 */ /* 0x080fe20007f1e0ff */
[C---:B------:R-:W-:Y:S01]  /*1b30*/  IMAD R84, R7.reuse, 0x2, R82 ;  /* 0x0000000207547824 */ /* 0x040fe200078e0252 */
[----:B0-----:R-:W-:Y:S01]  /*1b40*/  IADD3 R4, P1, R118, R3, RZ ;  /* 0x0000000376047210 */ /* 0x001fe20007f3e0ff */
[----:B------:R0:W3:Y:S01]  /*1b50*/  LDG.E.U8 R195, desc[UR6][R32.64] ;  /* 0x0000000620c37981 */ /* 0x0000e2000c1e1100 */
[----:B------:R-:W-:Y:S01]  /*1b60*/  LEA.HI.X.SX32 R11, R66, R9, 0x1, P0 ;  /* 0x00000009420b7211 */ /* 0x000fe200000f0eff */
[----:B------:R-:W-:-:S04]  /*1b70*/  IMAD R66, R7, 0x2, R84 ;  /* 0x0000000207427824 */ /* 0x000fc800078e0254 */
[C---:B------:R-:W-:Y:S01]  /*1b80*/  IMAD R88, R7.reuse, 0x2, R66 ;  /* 0x0000000207587824 */ /* 0x040fe200078e0242 */
[----:B------:R-:W-:Y:S01]  /*1b90*/  LEA.HI.X.SX32 R5, R118, R9, 0x1, P1 ;  /* 0x0000000976057211 */ /* 0x000fe200008f0eff */
[----:B------:R0:W3:Y:S02]  /*1ba0*/  LDG.E.U8 R194, desc[UR6][R10.64] ;  /* 0x000000060ac27981 */ /* 0x0000e4000c1e1100 */
[C---:B-1----:R-:W-:Y:S01]  /*1bb0*/  IMAD R36, R7.reuse, 0x2, R88 ;  /* 0x0000000207247824 */ /* 0x042fe200078e0258 */
[C---:B0-----:R-:W-:Y:S01]  /*1bc0*/  IADD3 R32, P0, R68.reuse, R3, RZ ;  /* 0x0000000344207210 */ /* 0x041fe20007f1e0ff */
[----:B------:R0:W3:Y:S02]  /*1bd0*/  LDG.E.U8 R193, desc[UR6][R4.64] ;  /* 0x0000000604c17981 */ /* 0x0000e4000c1e1100 */
[C---:B------:R-:W-:Y:S01]  /*1be0*/  IMAD R92, R7.reuse, 0x2, R36 ;  /* 0x00000002075c7824 */ /* 0x040fe200078e0224 */
[----:B------:R-:W-:Y:S02]  /*1bf0*/  LEA.HI.X.SX32 R33, R68, R9, 0x1, P0 ;  /* 0x0000000944217211 */ /* 0x000fe400000f0eff */
[----:B------:R-:W-:Y:S01]  /*1c00*/  IADD3 R10, P0, R74, R3, RZ ;  /* 0x000000034a0a7210 */ /* 0x000fe20007f1e0ff */
[----:B------:R-:W-:-:S02]  /*1c10*/  IMAD R94, R7, 0x2, R92 ;  /* 0x00000002075e7824 */ /* 0x000fc400078e025c */
[----:B------:R1:W3:Y:S01]  /*1c20*/  LDG.E.U8 R192, desc[UR6][R32.64] ;  /* 0x0000000620c07981 */ /* 0x0002e2000c1e1100 */
[----:B0-----:R-:W-:Y:S02]  /*1c30*/  IADD3 R4, P1, R120, R3, RZ ;  /* 0x0000000378047210 */ /* 0x001fe40007f3e0ff */
[-C--:B------:R-:W-:Y:S02]  /*1c40*/  LEA.HI.X.SX32 R11, R74, R9.reuse, 0x1, P0 ;  /* 0x000000094a0b7211 */ /* 0x080fe400000f0eff */
[----:B------:R-:W-:Y:S01]  /*1c50*/  LEA.HI.X.SX32 R5, R120, R9, 0x1, P1 ;  /* 0x0000000978057211 */ /* 0x000fe200008f0eff */
[----:B------:R-:W-:Y:S02]  /*1c60*/  IMAD R120, R7, 0x2, R94 ;  /* 0x0000000207787824 */ /* 0x000fe400078e025e */
[----:B------:R0:W3:Y:S01]  /*1c70*/  LDG.E.U8 R191, desc[UR6][R10.64] ;  /* 0x000000060abf7981 */ /* 0x0000e2000c1e1100 */
[----:B-1----:R-:W-:-:S03]  /*1c80*/  IADD3 R32, P0, R122, R3, RZ ;  /* 0x000000037a207210 */ /* 0x002fc60007f1e0ff */
[----:B------:R-:W3:Y:S01]  /*1c90*/  LDG.E.U8 R190, desc[UR6][R4.64] ;  /* 0x0000000604be7981 */ /* 0x000ee2000c1e1100 */
[----:B------:R-:W-:Y:S01]  /*1ca0*/  LEA.HI.X.SX32 R33, R122, R9, 0x1, P0 ;  /* 0x000000097a217211 */ /* 0x000fe200000f0eff */
[----:B------:R-:W-:-:S04]  /*1cb0*/  IMAD R122, R7, 0x2, R120 ;  /* 0x00000002077a7824 */ /* 0x000fc800078e0278 */
[C---:B------:R-:W-:Y:S01]  /*1cc0*/  IMAD R126, R7.reuse, 0x2, R122 ;  /* 0x00000002077e7824 */ /* 0x040fe200078e027a */
[C---:B0-----:R-:W-:Y:S01]  /*1cd0*/  IADD3 R10, P0, R6.reuse, R3, RZ ;  /* 0x00000003060a7210 */ /* 0x041fe20007f1e0ff */
[----:B------:R0:W3:Y:S02]  /*1ce0*/  LDG.E.U8 R189, desc[UR6][R32.64] ;  /* 0x0000000620bd7981 */ /* 0x0000e4000c1e1100 */
[----:B------:R-:W-:Y:S01]  /*1cf0*/  IMAD R128, R7, 0x2, R126 ;  /* 0x0000000207807824 */ /* 0x000fe200078e027e */
[----:B------:R-:W-:-:S03]  /*1d00*/  LEA.HI.X.SX32 R11, R6, R9, 0x1, P0 ;  /* 0x00000009060b7211 */ /* 0x000fc600000f0eff */
[C---:B------:R-:W-:Y:S02]  /*1d10*/  IMAD R132, R7.reuse, 0x2, R128 ;  /* 0x0000000207847824 */ /* 0x040fe400078e0280 */
[----:B------:R1:W3:Y:S01]  /*1d20*/  LDG.E.U8 R188, desc[UR6][R10.64] ;  /* 0x000000060abc7981 */ /* 0x0002e2000c1e1100 */
[----:B0-----:R-:W-:Y:S01]  /*1d30*/  IADD3 R32, P0, R76, R3, RZ ;  /* 0x000000034c207210 */ /* 0x001fe20007f1e0ff */
[----:B------:R-:W-:-:S03]  /*1d40*/  IMAD R134, R7, 0x2, R132 ;  /* 0x0000000207867824 */ /* 0x000fc600078e0284 */
[----:B------:R-:W-:Y:S01]  /*1d50*/  LEA.HI.X.SX32 R33, R76, R9, 0x1, P0 ;  /* 0x000000094c217211 */ /* 0x000fe200000f0eff */
[----:B------:R-:W-:Y:S01]  /*1d60*/  IMAD R144, R7, 0x2, R134 ;  /* 0x0000000207907824 */ /* 0x000fe200078e0286 */
[----:B-1----:R-:W-:-:S03]  /*1d70*/  IADD3 R10, P0, R124, R3, RZ ;  /* 0x000000037c0a7210 */ /* 0x002fc60007f1e0ff */
[----:B------:R-:W3:Y:S01]  /*1d80*/  LDG.E.U8 R56, desc[UR6][R32.64] ;  /* 0x0000000620387981 */ /* 0x000ee2000c1e1100 */
[----:B------:R-:W-:Y:S01]  /*1d90*/  LEA.HI.X.SX32 R11, R124, R9, 0x1, P0 ;  /* 0x000000097c0b7211 */ /* 0x000fe200000f0eff */
[----:B------:R-:W-:Y:S01]  /*1da0*/  IMAD R124, R7, 0x2, R144 ;  /* 0x00000002077c7824 */ /* 0x000fe200078e0290 */
[----:B------:R-:W-:-:S03]  /*1db0*/  IADD3 R64, P0, R38, R3, RZ ;  /* 0x0000000326407210 */ /* 0x000fc60007f1e0ff */
[C---:B------:R-:W-:Y:S01]  /*1dc0*/  IMAD R150, R7.reuse, 0x2, R124 ;  /* 0x0000000207967824 */ /* 0x040fe200078e027c */
[----:B------:R-:W-:Y:S01]  /*1dd0*/  IADD3 R4, P1, R8, R3, RZ ;  /* 0x0000000308047210 */ /* 0x000fe20007f3e0ff */
[----:B------:R-:W3:Y:S02]  /*1de0*/  LDG.E.U8 R55, desc[UR6][R10.64] ;  /* 0x000000060a377981 */ /* 0x000ee4000c1e1100 */
[C---:B------:R-:W-:Y:S01]  /*1df0*/  IMAD R152, R7.reuse, 0x2, R150 ;  /* 0x0000000207987824 */ /* 0x040fe200078e0296 */
[-C--:B------:R-:W-:Y:S02]  /*1e00*/  LEA.HI.X.SX32 R65, R38, R9.reuse, 0x1, P0 ;  /* 0x0000000926417211 */ /* 0x080fe400000f0eff */
[----:B------:R-:W-:Y:S01]  /*1e10*/  LEA.HI.X.SX32 R5, R8, R9, 0x1, P1 ;  /* 0x0000000908057211 */ /* 0x000fe200008f0eff */
[C---:B------:R-:W-:Y:S01]  /*1e20*/  IMAD R38, R7.reuse, 0x2, R152 ;  /* 0x0000000207267824 */ /* 0x040fe200078e0298 */
[----:B------:R-:W-:Y:S01]  /*1e30*/  IADD3 R68, P0, R2, R3, RZ ;  /* 0x0000000302447210 */ /* 0x000fe20007f1e0ff */
[----:B------:R-:W3:Y:S02]  /*1e40*/  LDG.E.U8 R64, desc[UR6][R64.64] ;  /* 0x0000000640407981 */ /* 0x000ee4000c1e1100 */
[----:B------:R-:W-:-:S02]  /*1e50*/  IMAD R72, R7, 0x2, R38 ;  /* 0x0000000207487824 */ /* 0x000fc400078e0226 */
[----:B------:R0:W3:Y:S02]  /*1e60*/  LDG.E.U8 R177, desc[UR6][R4.64] ;  /* 0x0000000604b17981 */ /* 0x0000e4000c1e1100 */
[----:B------:R-:W-:Y:S01]  /*1e70*/  IMAD R8, R7, 0x2, R72 ;  /* 0x0000000207087824 */ /* 0x000fe200078e0248 */
[----:B0-----:R-:W-:-:S04]  /*1e80*/  IADD3 R4, P1, R70, R3, RZ ;  /* 0x0000000346047210 */ /* 0x001fc80007f3e0ff */
[-C--:B------:R-:W-:Y:S01]  /*1e90*/  LEA.HI.X.SX32 R5, R70, R9.reuse, 0x1, P1 ;  /* 0x0000000946057211 */ /* 0x080fe200008f0eff */
[----:B------:R-:W-:Y:S01]  /*1ea0*/  IMAD R70, R7, 0x2, R8 ;  /* 0x0000000207467824 */ /* 0x000fe200078e0208 */
[----:B------:R-:W-:-:S03]  /*1eb0*/  LEA.HI.X.SX32 R69, R2, R9, 0x1, P0 ;  /* 0x0000000902457211 */ /* 0x000fc600000f0eff */
[C---:B------:R-:W-:Y:S01]  /*1ec0*/  IMAD R76, R7.reuse, 0x2, R70 ;  /* 0x00000002074c7824 */ /* 0x040fe200078e0246 */
[C---:B------:R-:W-:Y:S01]  /*1ed0*/  IADD3 R10, P0, R80.reuse, R3, RZ ;  /* 0x00000003500a7210 */ /* 0x040fe20007f1e0ff */
[----:B------:R0:W3:Y:S02]  /*1ee0*/  LDG.E.U8 R54, desc[UR6][R4.64] ;  /* 0x0000000604367981 */ /* 0x0000e4000c1e1100 */
[C---:B------:R-:W-:Y:S02]  /*1ef0*/  IMAD R2, R7.reuse, 0x2, R76 ;  /* 0x0000000207027824 */ /* 0x040fe400078e024c */
[----:B------:R-:W3:Y:S02]  /*1f00*/  LDG.E.U8 R68, desc[UR6][R68.64] ;  /* 0x0000000644447981 */ /* 0x000ee4000c1e1100 */
[C---:B------:R-:W-:Y:S01]  /*1f10*/  IMAD R74, R7.reuse, 0x2, R2 ;  /* 0x00000002074a7824 */ /* 0x040fe200078e0202 */
[----:B------:R-:W-:Y:S02]  /*1f20*/  LEA.HI.X.SX32 R11, R80, R9, 0x1, P0 ;  /* 0x00000009500b7211 */ /* 0x000fe400000f0eff */
[----:B------:R-:W-:Y:S01]  /*1f30*/  IADD3 R32, P0, R58, R3, RZ ;  /* 0x000000033a207210 */ /* 0x000fe20007f1e0ff */
[----:B------:R-:W-:-:S02]  /*1f40*/  IMAD R118, R7, 0x2, R74 ;  /* 0x0000000207767824 */ /* 0x000fc400078e024a */
[----:B------:R1:W3:Y:S01]  /*1f50*/  LDG.E.U8 R67, desc[UR6][R10.64] ;  /* 0x000000060a437981 */ /* 0x0002e2000c1e1100 */
[----:B------:R-:W-:Y:S01]  /*1f60*/  LEA.HI.X.SX32 R33, R58, R9, 0x1, P0 ;  /* 0x000000093a217211 */ /* 0x000fe200000f0eff */
[----:B------:R-:W-:Y:S01]  /*1f70*/  IMAD R116, R7, 0x2, R118 ;  /* 0x0000000207747824 */ /* 0x000fe200078e0276 */
[----:B0-----:R-:W-:-:S03]  /*1f80*/  IADD3 R4, P1, R78, R3, RZ ;  /* 0x000000034e047210 */ /* 0x001fc60007f3e0ff */
[C---:B------:R-:W-:Y:S01]  /*1f90*/  IMAD R6, R7.reuse, 0x2, R116 ;  /* 0x0000000207067824 */ /* 0x040fe200078e0274 */
[----:B------:R0:W2:Y:S01]  /*1fa0*/  LDG.E.U8 R58, desc[UR6][R32.64] ;  /* 0x00000006203a7981 */ /* 0x0000a2000c1e1100 */
[----:B-1----:R-:W-:Y:S02]  /*1fb0*/  IADD3 R10, P0, R84, R3, RZ ;  /* 0x00000003540a7210 */ /* 0x002fe40007f1e0ff */
[C---:B------:R-:W-:Y:S01]  /*1fc0*/  IMAD R90, R7.reuse, 0x2, R6 ;  /* 0x00000002075a7824 */ /* 0x040fe200078e0206 */
[-C--:B------:R-:W-:Y:S02]  /*1fd0*/  LEA.HI.X.SX32 R5, R78, R9.reuse, 0x1, P1 ;  /* 0x000000094e057211 */ /* 0x080fe400008f0eff */
[----:B------:R-:W-:Y:S02]  /*1fe0*/  LEA.HI.X.SX32 R11, R84, R9, 0x1, P0 ;  /* 0x00000009540b7211 */ /* 0x000fe400000f0eff */
[C---:B0-----:R-:W-:Y:S01]  /*1ff0*/  IADD3 R32, P0, R66.reuse, R3, RZ ;  /* 0x0000000342207210 */ /* 0x041fe20007f1e0ff */
[----:B------:R0:W3:Y:S03]  /*2000*/  LDG.E.U8 R61, desc[UR6][R4.64] ;  /* 0x00000006043d7981 */ /* 0x0000e6000c1e1100 */
[----:B------:R-:W-:Y:S01]  /*2010*/  LEA.HI.X.SX32 R33, R66, R9, 0x1, P0 ;  /* 0x0000000942217211 */ /* 0x000fe200000f0eff */
[----:B------:R-:W-:Y:S01]  /*2020*/  IMAD R66, R7, 0x2, R90 ;  /* 0x0000000207427824 */ /* 0x000fe200078e025a */
[----:B------:R1:W3:Y:S01]  /*2030*/  LDG.E.U8 R131, desc[UR6][R10.64] ;  /* 0x000000060a837981 */ /* 0x0002e2000c1e1100 */
[----:B0-----:R-:W-:-:S02]  /*2040*/  IADD3 R4, P1, R82, R3, RZ ;  /* 0x0000000352047210 */ /* 0x001fc40007f3e0ff */
[C---:B------:R-:W-:Y:S01]  /*2050*/  IMAD R136, R7.reuse, 0x2, R66 ;  /* 0x0000000207887824 */ /* 0x040fe200078e0242 */
[----:B------:R0:W3:Y:S01]  /*2060*/  LDG.E.U8 R130, desc[UR6][R32.64] ;  /* 0x0000000620827981 */ /* 0x0000e2000c1e1100 */
[----:B------:R-:W-:Y:S02]  /*2070*/  LEA.HI.X.SX32 R5, R82, R9, 0x1, P1 ;  /* 0x0000000952057211 */ /* 0x000fe400008f0eff */
[C---:B------:R-:W-:Y:S01]  /*2080*/  IMAD R137, R7.reuse, 0x2, R136 ;  /* 0x0000000207897824 */ /* 0x040fe200078e0288 */
[C---:B-1----:R-:W-:Y:S02]  /*2090*/  IADD3 R10, P0, R36.reuse, R3, RZ ;  /* 0x00000003240a7210 */ /* 0x042fe40007f1e0ff */
[----:B------:R1:W3:Y:S02]  /*20a0*/  LDG.E.U8 R69, desc[UR6][R4.64] ;  /* 0x0000000604457981 */ /* 0x0002e4000c1e1100 */
[----:B------:R-:W-:Y:S01]  /*20b0*/  LEA.HI.X.SX32 R11, R36, R9, 0x1, P0 ;  /* 0x00000009240b7211 */ /* 0x000fe200000f0eff */
[----:B------:R-:W-:Y:S01]  /*20c0*/  IMAD R138, R7, 0x2, R137 ;  /* 0x00000002078a7824 */ /* 0x000fe200078e0289 */
[----:B0-----:R-:W-:-:S03]  /*20d0*/  IADD3 R32, P0, R92, R3, RZ ;  /* 0x000000035c207210 */ /* 0x001fc60007f1e0ff */
[----:B------:R0:W3:Y:S01]  /*20e0*/  LDG.E.U8 R97, desc[UR6][R10.64] ;  /* 0x000000060a617981 */ /* 0x0000e2000c1e1100 */
[----:B-1----:R-:W-:Y:S01]  /*20f0*/  IADD3 R4, P1, R88, R3, RZ ;  /* 0x0000000358047210 */ /* 0x002fe20007f3e0ff */
[C---:B------:R-:W-:Y:S01]  /*2100*/  IMAD R139, R7.reuse, 0x2, R138 ;  /* 0x00000002078b7824 */ /* 0x040fe200078e028a */
[-C--:B------:R-:W-:Y:S02]  /*2110*/  LEA.HI.X.SX32 R33, R92, R9.reuse, 0x1, P0 ;  /* 0x000000095c217211 */ /* 0x080fe400000f0eff */
[----:B------:R-:W-:Y:S02]  /*2120*/  LEA.HI.X.SX32 R5, R88, R9, 0x1, P1 ;  /* 0x0000000958057211 */ /* 0x000fe400008f0eff */
[C---:B0-----:R-:W-:Y:S01]  /*2130*/  IADD3 R10, P0, R120.reuse, R3, RZ ;  /* 0x00000003780a7210 */ /* 0x041fe20007f1e0ff */
[----:B------:R-:W-:Y:S01]  /*2140*/  IMAD R140, R7, 0x2, R139 ;  /* 0x00000002078c7824 */ /* 0x000fe200078e028b */
[----:B------:R0:W3:Y:S02]  /*2150*/  LDG.E.U8 R96, desc[UR6][R32.64] ;  /* 0x0000000620607981 */ /* 0x0000e4000c1e1100 */
[----:B------:R-:W-:-:S02]  /*2160*/  LEA.HI.X.SX32 R11, R120, R9, 0x1, P0 ;  /* 0x00000009780b7211 */ /* 0x000fc400000f0eff */
[----:B------:R1:W3:Y:S01]  /*2170*/  LDG.E.U8 R98, desc[UR6][R4.64] ;  /* 0x0000000604627981 */ /* 0x0002e2000c1e1100 */
[C---:B------:R-:W-:Y:S01]  /*2180*/  IMAD R141, R7.reuse, 0x2, R140 ;  /* 0x00000002078d7824 */ /* 0x040fe200078e028c */
[-C--:B0-----:R-:W-:Y:S02]  /*2190*/  IADD3 R32, P0, R122, R3.reuse, RZ ;  /* 0x000000037a207210 */ /* 0x081fe40007f1e0ff */
[----:B-1----:R-:W-:Y:S02]  /*21a0*/  IADD3 R4, P1, R94, R3, RZ ;  /* 0x000000035e047210 */ /* 0x002fe40007f3e0ff */
[-C--:B------:R-:W-:Y:S02]  /*21b0*/  LEA.HI.X.SX32 R33, R122, R9.reuse, 0x1, P0 ;  /* 0x000000097a217211 */ /* 0x080fe400000f0eff */
[----:B------:R-:W-:Y:S02]  /*21c0*/  LEA.HI.X.SX32 R5, R94, R9, 0x1, P1 ;  /* 0x000000095e057211 */ /* 0x000fe400008f0eff */
[----:B------:R0:W3:Y:S01]  /*21d0*/  LDG.E.U8 R94, desc[UR6][R10.64] ;  /* 0x000000060a5e7981 */ /* 0x0000e2000c1e1100 */
[----:B------:R-:W-:-:S03]  /*21e0*/  IMAD R142, R7, 0x2, R141 ;  /* 0x00000002078e7824 */ /* 0x000fc600078e028d */
[----:B------:R1:W3:Y:S04]  /*21f0*/  LDG.E.U8 R95, desc[UR6][R4.64] ;  /* 0x00000006045f7981 */ /* 0x0002e8000c1e1100 */
[----:B------:R4:W3:Y:S01]  /*2200*/  LDG.E.U8 R93, desc[UR6][R32.64] ;  /* 0x00000006205d7981 */ /* 0x0008e2000c1e1100 */
[----:B0-----:R-:W-:-:S04]  /*2210*/  IADD3 R10, P0, R128, R3, RZ ;  /* 0x00000003800a7210 */ /* 0x001fc80007f1e0ff */
[----:B------:R-:W-:Y:S01]  /*2220*/  LEA.HI.X.SX32 R11, R128, R9, 0x1, P0 ;  /* 0x00000009800b7211 */ /* 0x000fe200000f0eff */
[----:B------:R-:W-:-:S04]  /*2230*/  IMAD R128, R7, 0x2, R142 ;  /* 0x0000000207807824 */ /* 0x000fc800078e028e */
[C---:B------:R-:W-:Y:S01]  /*2240*/  IMAD R129, R7.reuse, 0x2, R128 ;  /* 0x0000000207817824 */ /* 0x040fe200078e0280 */
[----:B-1----:R-:W-:Y:S01]  /*2250*/  IADD3 R4, P1, R126, R3, RZ ;  /* 0x000000037e047210 */ /* 0x002fe20007f3e0ff */
[----:B------:R0:W3:Y:S02]  /*2260*/  LDG.E.U8 R91, desc[UR6][R10.64] ;  /* 0x000000060a5b7981 */ /* 0x0000e4000c1e1100 */
[----:B------:R-:W-:-:S04]  /*2270*/  IMAD R145, R7, 0x2, R129 ;  /* 0x0000000207917824 */ /* 0x000fc800078e0281 */
[----:B------:R-:W-:Y:S01]  /*2280*/  IMAD R146, R7, 0x2, R145 ;  /* 0x0000000207927824 */ /* 0x000fe200078e0291 */
[----:B----4-:R-:W-:-:S03]  /*2290*/  IADD3 R32, P0, R132, R3, RZ ;  /* 0x0000000384207210 */ /* 0x010fc60007f1e0ff */
[----:B------:R-:W-:Y:S01]  /*22a0*/  IMAD R147, R7, 0x2, R146 ;  /* 0x0000000207937824 */ /* 0x000fe200078e0292 */
[----:B------:R-:W-:-:S03]  /*22b0*/  LEA.HI.X.SX32 R5, R126, R9, 0x1, P1 ;  /* 0x000000097e057211 */ /* 0x000fc600008f0eff */
[C---:B------:R-:W-:Y:S01]  /*22c0*/  IMAD R148, R7.reuse, 0x2, R147 ;  /* 0x0000000207947824 */ /* 0x040fe200078e0293 */
[----:B------:R-:W-:Y:S01]  /*22d0*/  LEA.HI.X.SX32 R33, R132, R9, 0x1, P0 ;  /* 0x0000000984217211 */ /* 0x000fe200000f0eff */
[----:B------:R1:W4:Y:S01]  /*22e0*/  LDG.E.U8 R92, desc[UR6][R4.64] ;  /* 0x00000006045c7981 */ /* 0x000322000c1e1100 */
[C---:B0-----:R-:W-:Y:S01]  /*22f0*/  IADD3 R10, P0, R144.reuse, R3, RZ ;  /* 0x00000003900a7210 */ /* 0x041fe20007f1e0ff */
[C---:B------:R-:W-:Y:S02]  /*2300*/  IMAD R149, R7.reuse, 0x2, R148 ;  /* 0x0000000207957824 */ /* 0x040fe400078e0294 */
[----:B------:R0:W4:Y:S01]  /*2310*/  LDG.E.U8 R85, desc[UR6][R32.64] ;  /* 0x0000000620557981 */ /* 0x000122000c1e1100 */
[----:B------:R-:W-:Y:S01]  /*2320*/  LEA.HI.X.SX32 R11, R144, R9, 0x1, P0 ;  /* 0x00000009900b7211 */ /* 0x000fe200000f0eff */
[----:B------:R-:W-:Y:S01]  /*2330*/  IMAD R15, R7, 0x2, R149 ;  /* 0x00000002070f7824 */ /* 0x000fe200078e0295 */
[----:B-1----:R-:W-:-:S03]  /*2340*/  IADD3 R4, P1, R134, R3, RZ ;  /* 0x0000000386047210 */ /* 0x002fc60007f3e0ff */
[----:B------:R1:W4:Y:S01]  /*2350*/  LDG.E.U8 R83, desc[UR6][R10.64] ;  /* 0x000000060a537981 */ /* 0x000322000c1e1100 */
[----:B0-----:R-:W-:Y:S01]  /*2360*/  IADD3 R32, P0, R124, R3, RZ ;  /* 0x000000037c207210 */ /* 0x001fe20007f1e0ff */
[C---:B------:R-:W-:Y:S01]  /*2370*/  IMAD R35, R7.reuse, 0x2, R15 ;  /* 0x0000000207237824 */ /* 0x040fe200078e020f */
[-C--:B------:R-:W-:Y:S02]  /*2380*/  LEA.HI.X.SX32 R5, R134, R9.reuse, 0x1, P1 ;  /* 0x0000000986057211 */ /* 0x080fe400008f0eff */
[----:B------:R-:W-:Y:S02]  /*2390*/  LEA.HI.X.SX32 R33, R124, R9, 0x1, P0 ;  /* 0x000000097c217211 */ /* 0x000fe400000f0eff */
[C---:B-1----:R-:W-:Y:S01]  /*23a0*/  IADD3 R10, P0, R152.reuse, R3, RZ ;  /* 0x00000003980a7210 */ /* 0x042fe20007f1e0ff */
[----:B------:R-:W-:Y:S01]  /*23b0*/  IMAD R36, R7, 0x2, R35 ;  /* 0x0000000207247824 */ /* 0x000fe200078e0223 */
[----:B------:R0:W4:Y:S02]  /*23c0*/  LDG.E.U8 R84, desc[UR6][R4.64] ;  /* 0x0000000604547981 */ /* 0x000124000c1e1100 */
[----:B------:R-:W-:-:S02]  /*23d0*/  LEA.HI.X.SX32 R11, R152, R9, 0x1, P0 ;  /* 0x00000009980b7211 */ /* 0x000fc400000f0eff */
[----:B------:R1:W4:Y:S01]  /*23e0*/  LDG.E.U8 R82, desc[UR6][R32.64] ;  /* 0x0000000620527981 */ /* 0x000322000c1e1100 */
[----:B------:R-:W-:-:S03]  /*23f0*/  IMAD R37, R7, 0x2, R36 ;  /* 0x0000000207257824 */ /* 0x000fc600078e0224 */
[----:B------:R5:W4:Y:S01]  /*2400*/  LDG.E.U8 R80, desc[UR6][R10.64] ;  /* 0x000000060a507981 */ /* 0x000b22000c1e1100 */
[-C--:B0-----:R-:W-:Y:S02]  /*2410*/  IADD3 R4, P1, R150, R3.reuse, RZ ;  /* 0x0000000396047210 */ /* 0x081fe40007f3e0ff */
[----:B-1----:R-:W-:Y:S02]  /*2420*/  IADD3 R32, P0, R38, R3, RZ ;  /* 0x0000000326207210 */ /* 0x002fe40007f1e0ff */
[-C--:B------:R-:W-:Y:S02]  /*2430*/  LEA.HI.X.SX32 R5, R150, R9.reuse, 0x1, P1 ;  /* 0x0000000996057211 */ /* 0x080fe400008f0eff */
[----:B------:R-:W-:Y:S01]  /*2440*/  LEA.HI.X.SX32 R33, R38, R9, 0x1, P0 ;  /* 0x0000000926217211 */ /* 0x000fe200000f0eff */
[----:B------:R-:W-:Y:S01]  /*2450*/  IMAD R38, R7, 0x2, R37 ;  /* 0x0000000207267824 */ /* 0x000fe200078e0225 */
[C---:B-----5:R-:W-:Y:S01]  /*2460*/  IADD3 R10, P0, R8.reuse, R3, RZ ;  /* 0x00000003080a7210 */ /* 0x060fe20007f1e0ff */
[----:B------:R0:W5:Y:S04]  /*2470*/  LDG.E.U8 R81, desc[UR6][R4.64] ;  /* 0x0000000604517981 */ /* 0x000168000c1e1100 */
[----:B------:R1:W5:Y:S01]  /*2480*/  LDG.E.U8 R79, desc[UR6][R32.64] ;  /* 0x00000006204f7981 */ /* 0x000362000c1e1100 */
[----:B------:R-:W-:-:S02]  /*2490*/  LEA.HI.X.SX32 R11, R8, R9, 0x1, P0 ;  /* 0x00000009080b7211 */ /* 0x000fc400000f0eff */
[----:B0-----:R-:W-:-:S03]  /*24a0*/  IADD3 R4, P1, R72, R3, RZ ;  /* 0x0000000348047210 */ /* 0x001fc60007f3e0ff */
[----:B------:R0:W5:Y:S01]  /*24b0*/  LDG.E.U8 R77, desc[UR6][R10.64] ;  /* 0x000000060a4d7981 */ /* 0x000162000c1e1100 */
[----:B-1----:R-:W-:Y:S01]  /*24c0*/  IMAD R33, R7, 0x2, R38 ;  /* 0x0000000207217824 */ /* 0x002fe200078e0226 */
[----:B------:R-:W-:-:S03]  /*24d0*/  LEA.HI.X.SX32 R5, R72, R9, 0x1, P1 ;  /* 0x0000000948057211 */ /* 0x000fc600008f0eff */
[C---:B------:R-:W-:Y:S01]  /*24e0*/  IMAD R8, R7.reuse, 0x2, R33 ;  /* 0x0000000207087824 */ /* 0x040fe200078e0221 */
[C---:B------:R-:W-:Y:S01]  /*24f0*/  IADD3 R72, P0, R70.reuse, R3, RZ ;  /* 0x0000000346487210 */ /* 0x040fe20007f1e0ff */
[----:B------:R1:W5:Y:S02]  /*2500*/  LDG.E.U8 R78, desc[UR6][R4.64] ;  /* 0x00000006044e7981 */ /* 0x000364000c1e1100 */
[C---:B------:R-:W-:Y:S01]  /*2510*/  IMAD R31, R7.reuse, 0x2, R8 ;  /* 0x00000002071f7824 */ /* 0x040fe200078e0208 */
[----:B------:R-:W-:Y:S02]  /*2520*/  LEA.HI.X.SX32 R73, R70, R9, 0x1, P0 ;  /* 0x0000000946497211 */ /* 0x000fe400000f0eff */
[-C--:B------:R-:W-:Y:S01]  /*2530*/  IADD3 R70, P0, R2, R3.reuse, RZ ;  /* 0x0000000302467210 */ /* 0x080fe20007f1e0ff */
[----:B0-----:R-:W-:Y:S01]  /*2540*/  IMAD R11, R7, 0x2, R31 ;  /* 0x00000002070b7824 */ /* 0x001fe200078e021f */
[----:B-1----:R-:W-:Y:S02]  /*2550*/  IADD3 R4, P1, R76, R3, RZ ;  /* 0x000000034c047210 */ /* 0x002fe40007f3e0ff */
[----:B------:R-:W-:-:S02]  /*2560*/  LEA.HI.X.SX32 R71, R2, R9, 0x1, P0 ;  /* 0x0000000902477211 */ /* 0x000fc400000f0eff */
[----:B------:R-:W-:Y:S01]  /*2570*/  LEA.HI.X.SX32 R5, R76, R9, 0x1, P1 ;  /* 0x000000094c057211 */ /* 0x000fe200008f0eff */
[C---:B------:R-:W-:Y:S01]  /*2580*/  IMAD R2, R7.reuse, 0x2, R11 ;  /* 0x0000000207027824 */ /* 0x040fe200078e020b */
[----:B------:R0:W5:Y:S04]  /*2590*/  LDG.E.U8 R76, desc[UR6][R72.64] ;  /* 0x00000006484c7981 */ /* 0x000168000c1e1100 */
[----:B------:R1:W5:Y:S01]  /*25a0*/  LDG.E.U8 R75, desc[UR6][R4.64] ;  /* 0x00000006044b7981 */ /* 0x000362000c1e1100 */
[-C--:B------:R-:W-:Y:S02]  /*25b0*/  IADD3 R88, P1, R118, R3.reuse, RZ ;  /* 0x0000000376587210 */ /* 0x080fe40007f3e0ff */
[----:B0-----:R-:W-:Y:S01]  /*25c0*/  IADD3 R72, P0, R74, R3, RZ ;  /* 0x000000034a487210 */ /* 0x001fe20007f1e0ff */
[----:B-1----:R-:W-:-:S04]  /*25d0*/  IMAD R4, R7, 0x2, R2 ;  /* 0x0000000207047824 */ /* 0x002fc800078e0202 */
[C---:B------:R-:W-:Y:S01]  /*25e0*/  IMAD R10, R7.reuse, 0x2, R4 ;  /* 0x00000002070a7824 */ /* 0x040fe200078e0204 */
[-C--:B------:R-:W-:Y:S02]  /*25f0*/  LEA.HI.X.SX32 R73, R74, R9.reuse, 0x1, P0 ;  /* 0x000000094a497211 */ /* 0x080fe400000f0eff */
[----:B------:R0:W5:Y:S01]  /*2600*/  LDG.E.U8 R74, desc[UR6][R70.64] ;  /* 0x00000006464a7981 */ /* 0x000162000c1e1100 */
[C---:B------:R-:W-:Y:S01]  /*2610*/  IMAD R29, R7.reuse, 0x2, R10 ;  /* 0x00000002071d7824 */ /* 0x040fe200078e020a */
[----:B------:R-:W-:Y:S02]  /*2620*/  LEA.HI.X.SX32 R89, R118, R9, 0x1, P1 ;  /* 0x0000000976597211 */ /* 0x000fe400008f0eff */
[----:B------:R-:W5:Y:S01]  /*2630*/  LDG.E.U8 R73, desc[UR6][R72.64] ;  /* 0x0000000648497981 */ /* 0x000f62000c1e1100 */
[----:B------:R-:W-:Y:S01]  /*2640*/  IMAD R5, R7, 0x2, R29 ;  /* 0x0000000207057824 */ /* 0x000fe200078e021d */
[----:B0-----:R-:W-:-:S03]  /*2650*/  IADD3 R70, P0, R116, R3, RZ ;  /* 0x0000000374467210 */ /* 0x001fc60007f1e0ff */
[----:B------:R-:W-:Y:S01]  /*2660*/  IMAD R32, R7, 0x2, R5 ;  /* 0x0000000207207824 */ /* 0x000fe200078e0205 */
[----:B------:R-:W-:Y:S01]  /*2670*/  LEA.HI.X.SX32 R71, R116, R9, 0x1, P0 ;  /* 0x0000000974477211 */ /* 0x000fe200000f0eff */
[----:B------:R0:W5:Y:S01]  /*2680*/  LDG.E.U8 R72, desc[UR6][R88.64] ;  /* 0x0000000658487981 */ /* 0x000162000c1e1100 */
[----:B------:R-:W-:-:S04]  /*2690*/  IADD3 R118, P0, R6, R3, RZ ;  /* 0x0000000306767210 */ /* 0x000fc80007f1e0ff */
[----:B------:R-:W-:Y:S01]  /*26a0*/  LEA.HI.X.SX32 R119, R6, R9, 0x1, P0 ;  /* 0x0000000906777211 */ /* 0x000fe200000f0eff */
[----:B------:R-:W-:Y:S01]  /*26b0*/  IMAD R6, R7, 0x2, R32 ;  /* 0x0000000207067824 */ /* 0x000fe200078e0220 */
[----:B------:R-:W5:Y:S01]  /*26c0*/  LDG.E.U8 R71, desc[UR6][R70.64] ;  /* 0x0000000646477981 */ /* 0x000f62000c1e1100 */
[----:B0-----:R-:W-:-:S04]  /*26d0*/  IADD3 R88, P1, R90, R3, RZ ;  /* 0x000000035a587210 */ /* 0x001fc80007f3e0ff */
[----:B------:R-:W-:Y:S01]  /*26e0*/  LEA.HI.X.SX32 R89, R90, R9, 0x1, P1 ;  /* 0x000000095a597211 */ /* 0x000fe200008f0eff */
[C---:B------:R-:W-:Y:S01]  /*26f0*/  IMAD R90, R7.reuse, 0x2, R6 ;  /* 0x00000002075a7824 */ /* 0x040fe200078e0206 */
[C---:B------:R-:W-:Y:S01]  /*2700*/  IADD3 R116, P0, R66.reuse, R3, RZ ;  /* 0x0000000342747210 */ /* 0x040fe20007f1e0ff */
[----:B------:R-:W5:Y:S02]  /*2710*/  LDG.E.U8 R70, desc[UR6][R118.64] ;  /* 0x0000000676467981 */ /* 0x000f64000c1e1100 */
[C---:B------:R-:W-:Y:S01]  /*2720*/  IMAD R120, R7.reuse, 0x2, R90 ;  /* 0x0000000207787824 */ /* 0x040fe200078e025a */
[----:B------:R-:W-:Y:S02]  /*2730*/  LEA.HI.X.SX32 R117, R66, R9, 0x1, P0 ;  /* 0x0000000942757211 */ /* 0x000fe400000f0eff */
[----:B------:R0:W5:Y:S01]  /*2740*/  LDG.E.U8 R66, desc[UR6][R88.64] ;  /* 0x0000000658427981 */ /* 0x000162000c1e1100 */
[----:B------:R-:W-:-:S03]  /*2750*/  IMAD R122, R7, 0x2, R120 ;  /* 0x00000002077a7824 */ /* 0x000fc600078e0278 */
[----:B------:R1:W5:Y:S01]  /*2760*/  LDG.E.U8 R65, desc[UR6][R116.64] ;  /* 0x0000000674417981 */ /* 0x000362000c1e1100 */
[----:B0-----:R-:W-:-:S04]  /*2770*/  IADD3 R88, P0, R90, R3, RZ ;  /* 0x000000035a587210 */ /* 0x001fc80007f1e0ff */
[----:B------:R-:W-:Y:S01]  /*2780*/  LEA.HI.X.SX32 R89, R90, R9, 0x1, P0 ;  /* 0x000000095a597211 */ /* 0x000fe200000f0eff */
[C---:B------:R-:W-:Y:S01]  /*2790*/  IMAD R90, R7.reuse, 0x2, R122 ;  /* 0x00000002075a7824 */ /* 0x040fe200078e027a */
[-C--:B-1----:R-:W-:Y:S02]  /*27a0*/  IADD3 R116, P0, R122, R3.reuse, RZ ;  /* 0x000000037a747210 */ /* 0x082fe40007f1e0ff */
[----:B------:R-:W-:Y:S01]  /*27b0*/  IADD3 R118, P1, R120, R3, RZ ;  /* 0x0000000378767210 */ /* 0x000fe20007f3e0ff */
[----:B------:R0:W4:Y:S01]  /*27c0*/  LDG.E.U8 R121, desc[UR6][R88.64] ;  /* 0x0000000658797981 */ /* 0x000122000c1e1100 */
[-C--:B------:R-:W-:Y:S01]  /*27d0*/  LEA.HI.X.SX32 R117, R122, R9.reuse, 0x1, P0 ;  /* 0x000000097a757211 */ /* 0x080fe200000f0eff */
[----:B------:R-:W-:Y:S01]  /*27e0*/  IMAD R124, R7, 0x2, R90 ;  /* 0x00000002077c7824 */ /* 0x000fe200078e025a */
[----:B------:R-:W-:-:S05]  /*27f0*/  LEA.HI.X.SX32 R119, R120, R9, 0x1, P1 ;  /* 0x0000000978777211 */ /* 0x000fca00008f0eff */
[----:B------:R-:W5:Y:S01]  /*2800*/  LDG.E.U8 R120, desc[UR6][R118.64] ;  /* 0x0000000676787981 */ /* 0x000f62000c1e1100 */
[----:B0-----:R-:W-:-:S04]  /*2810*/  IADD3 R88, P0, R90, R3, RZ ;  /* 0x000000035a587210 */ /* 0x001fc80007f1e0ff */
[----:B------:R-:W-:Y:S01]  /*2820*/  LEA.HI.X.SX32 R89, R90, R9, 0x1, P0 ;  /* 0x000000095a597211 */ /* 0x000fe200000f0eff */
[C---:B------:R-:W-:Y:S01]  /*2830*/  IMAD R90, R7.reuse, 0x2, R124 ;  /* 0x00000002075a7824 */ /* 0x040fe200078e027c */
[C---:B------:R-:W-:Y:S01]  /*2840*/  IADD3 R122, P0, R124.reuse, R3, RZ ;  /* 0x000000037c7a7210 */ /* 0x040fe20007f1e0ff */
[----:B------:R0:W5:Y:S02]  /*2850*/  LDG.E.U8 R119, desc[UR6][R116.64] ;  /* 0x0000000674777981 */ /* 0x000164000c1e1100 */
[----:B------:R-:W-:Y:S01]  /*2860*/  IMAD R126, R7, 0x2, R90 ;  /* 0x00000002077e7824 */ /* 0x000fe200078e025a */
[----:B------:R-:W-:Y:S01]  /*2870*/  LEA.HI.X.SX32 R123, R124, R9, 0x1, P0 ;  /* 0x000000097c7b7211 */ /* 0x000fe200000f0eff */
[----:B------:R1:W5:Y:S04]  /*2880*/  LDG.E.U8 R118, desc[UR6][R88.64] ;  /* 0x0000000658767981 */ /* 0x000368000c1e1100 */
[----:B------:R2:W5:Y:S01]  /*2890*/  LDG.E.U8 R87, desc[UR6][R122.64] ;  /* 0x000000067a577981 */ /* 0x000562000c1e1100 */
[----:B0-----:R-:W-:-:S04]  /*28a0*/  IADD3 R116, P1, R90, R3, RZ ;  /* 0x000000035a747210 */ /* 0x001fc80007f3e0ff */
[----:B------:R-:W-:Y:S01]  /*28b0*/  LEA.HI.X.SX32 R117, R90, R9, 0x1, P1 ;  /* 0x000000095a757211 */ /* 0x000fe200008f0eff */
[----:B------:R-:W-:Y:S01]  /*28c0*/  IMAD R90, R7, 0x2, R126 ;  /* 0x00000002075a7824 */ /* 0x000fe200078e027e */
[----:B-1----:R-:W-:-:S04]  /*28d0*/  IADD3 R88, P0, R126, R3, RZ ;  /* 0x000000037e587210 */ /* 0x002fc80007f1e0ff */
[----:B------:R-:W-:Y:S01]  /*28e0*/  LEA.HI.X.SX32 R89, R126, R9, 0x1, P0 ;  /* 0x000000097e597211 */ /* 0x000fe200000f0eff */
[C---:B------:R-:W-:Y:S01]  /*28f0*/  IMAD R126, R7.reuse, 0x2, R90 ;  /* 0x00000002077e7824 */ /* 0x040fe200078e025a */
[C---:B------:R-:W-:Y:S01]  /*2900*/  IADD3 R124, P0, R90.reuse, R3, RZ ;  /* 0x000000035a7c7210 */ /* 0x040fe20007f1e0ff */
[----:B------:R-:W5:Y:S03]  /*2910*/  LDG.E.U8 R117, desc[UR6][R116.64] ;  /* 0x0000000674757981 */ /* 0x000f66000c1e1100 */
[----:B------:R-:W-:Y:S01]  /*2920*/  LEA.HI.X.SX32 R125, R90, R9, 0x1, P0 ;  /* 0x000000095a7d7211 */ /* 0x000fe200000f0eff */
[----:B------:R-:W-:Y:S01]  /*2930*/  IMAD R90, R7, 0x2, R126 ;  /* 0x00000002075a7824 */ /* 0x000fe200078e027e */
[----:B--2---:R-:W-:-:S03]  /*2940*/  IADD3 R122, P0, R126, R3, RZ ;  /* 0x000000037e7a7210 */ /* 0x004fc60007f1e0ff */
[----:B------:R-:W-:Y:S01]  /*2950*/  IMAD R132, R7, 0x2, R90 ;  /* 0x0000000207847824 */ /* 0x000fe200078e025a */
[----:B------:R0:W2:Y:S01]  /*2960*/  LDG.E.U8 R116, desc[UR6][R88.64] ;  /* 0x0000000658747981 */ /* 0x0000a2000c1e1100 */
[----:B------:R-:W-:-:S03]  /*2970*/  LEA.HI.X.SX32 R123, R126, R9, 0x1, P0 ;  /* 0x000000097e7b7211 */ /* 0x000fc600000f0eff */
[----:B------:R1:W2:Y:S01]  /*2980*/  LDG.E.U8 R115, desc[UR6][R124.64] ;  /* 0x000000067c737981 */ /* 0x0002a2000c1e1100 */
[-C--:B0-----:R-:W-:Y:S02]  /*2990*/  IADD3 R88, P1, R90, R3.reuse, RZ ;  /* 0x000000035a587210 */ /* 0x081fe40007f3e0ff */
[----:B-1----:R-:W-:Y:S02]  /*29a0*/  IADD3 R124, P0, R132, R3, RZ ;  /* 0x00000003847c7210 */ /* 0x002fe40007f1e0ff */
[-C--:B------:R-:W-:Y:S02]  /*29b0*/  LEA.HI.X.SX32 R89, R90, R9.reuse, 0x1, P1 ;  /* 0x000000095a597211 */ /* 0x080fe400008f0eff */
[----:B------:R-:W-:Y:S01]  /*29c0*/  LEA.HI.X.SX32 R125, R132, R9, 0x1, P0 ;  /* 0x00000009847d7211 */ /* 0x000fe200000f0eff */
[----:B------:R0:W2:Y:S04]  /*29d0*/  LDG.E.U8 R90, desc[UR6][R122.64] ;  /* 0x000000067a5a7981 */ /* 0x0000a8000c1e1100 */
[----:B------:R-:W2:Y:S04]  /*29e0*/  LDG.E.U8 R89, desc[UR6][R88.64] ;  /* 0x0000000658597981 */ /* 0x000ea8000c1e1100 */
[----:B------:R1:W2:Y:S01]  /*29f0*/  LDG.E.U8 R88, desc[UR6][R124.64] ;  /* 0x000000067c587981 */ /* 0x0002a2000c1e1100 */
[----:B------:R-:W-:-:S04]  /*2a00*/  IMAD R126, R7, 0x2, R132 ;  /* 0x00000002077e7824 */ /* 0x000fc800078e0284 */
[----:B------:R-:W-:Y:S01]  /*2a10*/  IMAD R132, R7, 0x2, R126 ;  /* 0x0000000207847824 */ /* 0x000fe200078e027e */
[----:B0-----:R-:W-:-:S03]  /*2a20*/  IADD3 R122, P0, R126, R3, RZ ;  /* 0x000000037e7a7210 */ /* 0x001fc60007f1e0ff */
[C---:B------:R-:W-:Y:S01]  /*2a30*/  IMAD R134, R7.reuse, 0x2, R132 ;  /* 0x0000000207867824 */ /* 0x040fe200078e0284 */
[----:B------:R-:W-:Y:S02]  /*2a40*/  LEA.HI.X.SX32 R123, R126, R9, 0x1, P0 ;  /* 0x000000097e7b7211 */ /* 0x000fe400000f0eff */
[-C--:B------:R-:W-:Y:S01]  /*2a50*/  IADD3 R126, P0, R132, R3.reuse, RZ ;  /* 0x00000003847e7210 */ /* 0x080fe20007f1e0ff */
[C---:B------:R-:W-:Y:S01]  /*2a60*/  IMAD R144, R7.reuse, 0x2, R134 ;  /* 0x0000000207907824 */ /* 0x040fe200078e0286 */
[----:B-1----:R-:W-:Y:S02]  /*2a70*/  IADD3 R124, P1, R134, R3, RZ ;  /* 0x00000003867c7210 */ /* 0x002fe40007f3e0ff */
[-C--:B------:R-:W-:Y:S02]  /*2a80*/  LEA.HI.X.SX32 R127, R132, R9.reuse, 0x1, P0 ;  /* 0x00000009847f7211 */ /* 0x080fe400000f0eff */
[----:B------:R0:W2:Y:S01]  /*2a90*/  LDG.E.U8 R132, desc[UR6][R122.64] ;  /* 0x000000067a847981 */ /* 0x0000a2000c1e1100 */
[----:B------:R-:W-:Y:S01]  /*2aa0*/  LEA.HI.X.SX32 R125, R134, R9, 0x1, P1 ;  /* 0x00000009867d7211 */ /* 0x000fe200008f0eff */
[----:B------:R-:W-:-:S02]  /*2ab0*/  IMAD R150, R7, 0x2, R144 ;  /* 0x0000000207967824 */ /* 0x000fc400078e0290 */
[----:B------:R1:W2:Y:S04]  /*2ac0*/  LDG.E.U8 R133, desc[UR6][R126.64] ;  /* 0x000000067e857981 */ /* 0x0002a8000c1e1100 */
[----:B------:R1:W2:Y:S01]  /*2ad0*/  LDG.E.U8 R134, desc[UR6][R124.64] ;  /* 0x000000067c867981 */ /* 0x0002a2000c1e1100 */
[----:B0-----:R-:W-:-:S04]  /*2ae0*/  IADD3 R122, P0, R144, R3, RZ ;  /* 0x00000003907a7210 */ /* 0x001fc80007f1e0ff */
[----:B------:R-:W-:Y:S02]  /*2af0*/  LEA.HI.X.SX32 R123, R144, R9, 0x1, P0 ;  /* 0x00000009907b7211 */ /* 0x000fe400000f0eff */
[-C--:B-1----:R-:W-:Y:S02]  /*2b00*/  IADD3 R126, P1, R150, R3.reuse, RZ ;  /* 0x00000003967e7210 */ /* 0x082fe40007f3e0ff */
[----:B------:R-:W-:Y:S01]  /*2b10*/  IADD3 R124, P0, R136, R3, RZ ;  /* 0x00000003887c7210 */ /* 0x000fe20007f1e0ff */
[----:B------:R0:W2:Y:S01]  /*2b20*/  LDG.E.U8 R135, desc[UR6][R122.64] ;  /* 0x000000067a877981 */ /* 0x0000a2000c1e1100 */
[-C--:B------:R-:W-:Y:S02]  /*2b30*/  LEA.HI.X.SX32 R127, R150, R9.reuse, 0x1, P1 ;  /* 0x00000009967f7211 */ /* 0x080fe400008f0eff */
[----:B------:R-:W-:-:S03]  /*2b40*/  LEA.HI.X.SX32 R125, R136, R9, 0x1, P0 ;  /* 0x00000009887d7211 */ /* 0x000fc600000f0eff */
[----:B------:R1:W2:Y:S01]  /*2b50*/  LDG.E.U8 R136, desc[UR6][R126.64] ;  /* 0x000000067e887981 */ /* 0x0002a2000c1e1100 */
[----:B0-----:R-:W-:-:S04]  /*2b60*/  IADD3 R122, P1, R137, R3, RZ ;  /* 0x00000003897a7210 */ /* 0x001fc80007f3e0ff */
[----:B------:R-:W-:Y:S02]  /*2b70*/  LEA.HI.X.SX32 R123, R137, R9, 0x1, P1 ;  /* 0x00000009897b7211 */ /* 0x000fe400008f0eff */
[C---:B-1----:R-:W-:Y:S01]  /*2b80*/  IADD3 R126, P0, R138.reuse, R3, RZ ;  /* 0x000000038a7e7210 */ /* 0x042fe20007f1e0ff */
[----:B------:R0:W2:Y:S03]  /*2b90*/  LDG.E.U8 R137, desc[UR6][R124.64] ;  /* 0x000000067c897981 */ /* 0x0000a6000c1e1100 */
[----:B------:R-:W-:Y:S02]  /*2ba0*/  LEA.HI.X.SX32 R127, R138, R9, 0x1, P0 ;  /* 0x000000098a7f7211 */ /* 0x000fe400000f0eff */
[----:B------:R1:W2:Y:S01]  /*2bb0*/  LDG.E.U8 R138, desc[UR6][R122.64] ;  /* 0x000000067a8a7981 */ /* 0x0002a2000c1e1100 */
[-C--:B0-----:R-:W-:Y:S02]  /*2bc0*/  IADD3 R124, P1, R139, R3.reuse, RZ ;  /* 0x000000038b7c7210 */ /* 0x081fe40007f3e0ff */
[----:B-1----:R-:W-:-:S02]  /*2bd0*/  IADD3 R122, P0, R140, R3, RZ ;  /* 0x000000038c7a7210 */ /* 0x002fc40007f1e0ff */
[-C--:B------:R-:W-:Y:S02]  /*2be0*/  LEA.HI.X.SX32 R125, R139, R9.reuse, 0x1, P1 ;  /* 0x000000098b7d7211 */ /* 0x080fe400008f0eff */
[----:B------:R0:W2:Y:S01]  /*2bf0*/  LDG.E.U8 R139, desc[UR6][R126.64] ;  /* 0x000000067e8b7981 */ /* 0x0000a2000c1e1100 */
[----:B------:R-:W-:-:S03]  /*2c00*/  LEA.HI.X.SX32 R123, R140, R9, 0x1, P0 ;  /* 0x000000098c7b7211 */ /* 0x000fc600000f0eff */
[----:B------:R1:W2:Y:S01]  /*2c10*/  LDG.E.U8 R140, desc[UR6][R124.64] ;  /* 0x000000067c8c7981 */ /* 0x0002a2000c1e1100 */
[----:B0-----:R-:W-:-:S04]  /*2c20*/  IADD3 R126, P1, R141, R3, RZ ;  /* 0x000000038d7e7210 */ /* 0x001fc80007f3e0ff */
[----:B------:R-:W-:Y:S02]  /*2c30*/  LEA.HI.X.SX32 R127, R141, R9, 0x1, P1 ;  /* 0x000000098d7f7211 */ /* 0x000fe400008f0eff */
[----:B------:R0:W2:Y:S01]  /*2c40*/  LDG.E.U8 R141, desc[UR6][R122.64] ;  /* 0x000000067a8d7981 */ /* 0x0000a2000c1e1100 */
[----:B-1----:R-:W-:-:S04]  /*2c50*/  IADD3 R124, P0, R142, R3, RZ ;  /* 0x000000038e7c7210 */ /* 0x002fc80007f1e0ff */
[----:B------:R-:W-:Y:S02]  /*2c60*/  LEA.HI.X.SX32 R125, R142, R9, 0x1, P0 ;  /* 0x000000098e7d7211 */ /* 0x000fe400000f0eff */
[----:B------:R1:W2:Y:S01]  /*2c70*/  LDG.E.U8 R142, desc[UR6][R126.64] ;  /* 0x000000067e8e7981 */ /* 0x0002a2000c1e1100 */
[----:B0-----:R-:W-:-:S03]  /*2c80*/  IADD3 R122, P1, R128, R3, RZ ;  /* 0x00000003807a7210 */ /* 0x001fc60007f3e0ff */
[----:B------:R0:W2:Y:S01]  /*2c90*/  LDG.E.U8 R143, desc[UR6][R124.64] ;  /* 0x000000067c8f7981 */ /* 0x0000a2000c1e1100 */
[----:B------:R-:W-:Y:S02]  /*2ca0*/  LEA.HI.X.SX32 R123, R128, R9, 0x1, P1 ;  /* 0x00000009807b7211 */ /* 0x000fe400008f0eff */
[-C--:B------:R-:W-:Y:S02]  /*2cb0*/  IADD3 R128, P0, R129, R3.reuse, RZ ;  /* 0x0000000381807210 */ /* 0x080fe40007f1e0ff */
[----:B-1----:R-:W-:Y:S01]  /*2cc0*/  IADD3 R126, P1, R145, R3, RZ ;  /* 0x00000003917e7210 */ /* 0x002fe20007f3e0ff */
[----:B------:R1:W2:Y:S01]  /*2cd0*/  LDG.E.U8 R144, desc[UR6][R122.64] ;  /* 0x000000067a907981 */ /* 0x0002a2000c1e1100 */
[-C--:B------:R-:W-:Y:S02]  /*2ce0*/  LEA.HI.X.SX32 R129, R129, R9.reuse, 0x1, P0 ;  /* 0x0000000981817211 */ /* 0x080fe400000f0eff */
[----:B------:R-:W-:Y:S02]  /*2cf0*/  LEA.HI.X.SX32 R127, R145, R9, 0x1, P1 ;  /* 0x00000009917f7211 */ /* 0x000fe400008f0eff */
[-C--:B0-----:R-:W-:Y:S01]  /*2d00*/  IADD3 R124, P0, R146, R3.reuse, RZ ;  /* 0x00000003927c7210 */ /* 0x081fe20007f1e0ff */
[----:B------:R0:W2:Y:S01]  /*2d10*/  LDG.E.U8 R145, desc[UR6][R128.64] ;  /* 0x0000000680917981 */ /* 0x0000a2000c1e1100 */
[----:B-1----:R-:W-:-:S02]  /*2d20*/  IADD3 R122, P1, R147, R3, RZ ;  /* 0x00000003937a7210 */ /* 0x002fc40007f3e0ff */
[-C--:B------:R-:W-:Y:S01]  /*2d30*/  LEA.HI.X.SX32 R125, R146, R9.reuse, 0x1, P0 ;  /* 0x00000009927d7211 */ /* 0x080fe200000f0eff */
[----:B------:R-:W-:Y:S01]  /*2d40*/  IMAD R150, R7, 0x2, R150 ;  /* 0x0000000207967824 */ /* 0x000fe200078e0296 */
[----:B------:R-:W-:Y:S01]  /*2d50*/  LEA.HI.X.SX32 R123, R147, R9, 0x1, P1 ;  /* 0x00000009937b7211 */ /* 0x000fe200008f0eff */
[----:B------:R-:W2:Y:S01]  /*2d60*/  LDG.E.U8 R146, desc[UR6][R126.64] ;  /* 0x000000067e927981 */ /* 0x000ea2000c1e1100 */
[C---:B0-----:R-:W-:Y:S01]  /*2d70*/  IADD3 R128, P0, R148.reuse, R3, RZ ;  /* 0x0000000394807210 */ /* 0x041fe20007f1e0ff */
[----:B------:R-:W-:Y:S02]  /*2d80*/  IMAD R152, R7, 0x2, R150 ;  /* 0x0000000207987824 */ /* 0x000fe400078e0296 */
[----:B------:R0:W2:Y:S01]  /*2d90*/  LDG.E.U8 R147, desc[UR6][R124.64] ;  /* 0x000000067c937981 */ /* 0x0000a2000c1e1100 */
[----:B------:R-:W-:-:S03]  /*2da0*/  LEA.HI.X.SX32 R129, R148, R9, 0x1, P0 ;  /* 0x0000000994817211 */ /* 0x000fc600000f0eff */
[----:B------:R1:W2:Y:S04]  /*2db0*/  LDG.E.U8 R148, desc[UR6][R122.64] ;  /* 0x000000067a947981 */ /* 0x0002a8000c1e1100 */
[----:B------:R-:W2:Y:S01]  /*2dc0*/  LDG.E.U8 R128, desc[UR6][R128.64] ;  /* 0x0000000680807981 */ /* 0x000ea2000c1e1100 */
[CC--:B0-----:R-:W-:Y:S02]  /*2dd0*/  IADD3 R124, P0, R149.reuse, R3.reuse, RZ ;  /* 0x00000003957c7210 */ /* 0x0c1fe40007f1e0ff */
[C---:B-1----:R-:W-:Y:S02]  /*2de0*/  IADD3 R122, P1, R150.reuse, R3, RZ ;  /* 0x00000003967a7210 */ /* 0x042fe40007f3e0ff */
[-C--:B------:R-:W-:Y:S02]  /*2df0*/  LEA.HI.X.SX32 R125, R149, R9.reuse, 0x1, P0 ;  /* 0x00000009957d7211 */ /* 0x080fe400000f0eff */
[----:B------:R-:W-:Y:S01]  /*2e00*/  LEA.HI.X.SX32 R123, R150, R9, 0x1, P1 ;  /* 0x00000009967b7211 */ /* 0x000fe200008f0eff */
[C---:B------:R-:W-:Y:S01]  /*2e10*/  IMAD R150, R7.reuse, 0x2, R152 ;  /* 0x0000000207967824 */ /* 0x040fe200078e0298 */
[C---:B------:R-:W-:Y:S01]  /*2e20*/  IADD3 R126, P0, R152.reuse, R3, RZ ;  /* 0x00000003987e7210 */ /* 0x040fe20007f1e0ff */
[----:B------:R0:W2:Y:S03]  /*2e30*/  LDG.E.U8 R129, desc[UR6][R124.64] ;  /* 0x000000067c817981 */ /* 0x0000a6000c1e1100 */
[----:B------:R-:W-:Y:S01]  /*2e40*/  LEA.HI.X.SX32 R127, R152, R9, 0x1, P0 ;  /* 0x00000009987f7211 */ /* 0x000fe200000f0eff */
[C---:B------:R-:W-:Y:S01]  /*2e50*/  IMAD R152, R7.reuse, 0x2, R150 ;  /* 0x0000000207987824 */ /* 0x040fe200078e0296 */
[----:B------:R1:W2:Y:S03]  /*2e60*/  LDG.E.U8 R149, desc[UR6][R122.64] ;  /* 0x000000067a957981 */ /* 0x0002a6000c1e1100 */
[----:B------:R-:W-:Y:S01]  /*2e70*/  IMAD R154, R7, 0x2, R152 ;  /* 0x00000002079a7824 */ /* 0x000fe200078e0298 */
[----:B0-----:R-:W-:-:S03]  /*2e80*/  IADD3 R124, P0, R150, R3, RZ ;  /* 0x00000003967c7210 */ /* 0x001fc60007f1e0ff */
[----:B------:R-:W-:Y:S01]  /*2e90*/  IMAD R156, R7, 0x2, R154 ;  /* 0x00000002079c7824 */ /* 0x000fe200078e029a */
[----:B------:R-:W-:Y:S02]  /*2ea0*/  LEA.HI.X.SX32 R125, R150, R9, 0x1, P0 ;  /* 0x00000009967d7211 */ /* 0x000fe400000f0eff */
[----:B------:R0:W2:Y:S01]  /*2eb0*/  LDG.E.U8 R150, desc[UR6][R126.64] ;  /* 0x000000067e967981 */ /* 0x0000a2000c1e1100 */
[----:B-1----:R-:W-:-:S03]  /*2ec0*/  IADD3 R122, P1, R154, R3, RZ ;  /* 0x000000039a7a7210 */ /* 0x002fc60007f3e0ff */
[----:B------:R1:W2:Y:S01]  /*2ed0*/  LDG.E.U8 R151, desc[UR6][R124.64] ;  /* 0x000000067c977981 */ /* 0x0002a2000c1e1100 */
[----:B------:R-:W-:Y:S02]  /*2ee0*/  LEA.HI.X.SX32 R123, R154, R9, 0x1, P1 ;  /* 0x000000099a7b7211 */ /* 0x000fe400008f0eff */
[C---:B0-----:R-:W-:Y:S01]  /*2ef0*/  IADD3 R126, P0, R152.reuse, R3, RZ ;  /* 0x00000003987e7210 */ /* 0x041fe20007f1e0ff */
[----:B------:R-:W-:Y:S02]  /*2f00*/  IMAD R154, R7, 0x2, R156 ;  /* 0x00000002079a7824 */ /* 0x000fe400078e029c */
[----:B------:R-:W2:Y:S01]  /*2f10*/  LDG.E.U8 R153, desc[UR6][R122.64] ;  /* 0x000000067a997981 */ /* 0x000ea2000c1e1100 */
[----:B------:R-:W-:Y:S02]  /*2f20*/  LEA.HI.X.SX32 R127, R152, R9, 0x1, P0 ;  /* 0x00000009987f7211 */ /* 0x000fe400000f0eff */
[----:B-1----:R-:W-:-:S03]  /*2f30*/  IADD3 R124, P0, R156, R3, RZ ;  /* 0x000000039c7c7210 */ /* 0x002fc60007f1e0ff */
[----:B------:R0:W2:Y:S01]  /*2f40*/  LDG.E.U8 R152, desc[UR6][R126.64] ;  /* 0x000000067e987981 */ /* 0x0000a2000c1e1100 */
[----:B------:R-:W-:Y:S01]  /*2f50*/  LEA.HI.X.SX32 R125, R156, R9, 0x1, P0 ;  /* 0x000000099c7d7211 */ /* 0x000fe200000f0eff */
[----:B------:R-:W-:-:S04]  /*2f60*/  IMAD R156, R7, 0x2, R154 ;  /* 0x00000002079c7824 */ /* 0x000fc800078e029a */
[----:B------:R-:W-:Y:S01]  /*2f70*/  IMAD R158, R7, 0x2, R156 ;  /* 0x00000002079e7824 */ /* 0x000fe200078e029c */
[----:B0-----:R-:W-:-:S03]  /*2f80*/  IADD3 R126, P0, R154, R3, RZ ;  /* 0x000000039a7e7210 */ /* 0x001fc60007f1e0ff */
[----:B------:R-:W-:Y:S01]  /*2f90*/  IMAD R160, R7, 0x2, R158 ;  /* 0x0000000207a07824 */ /* 0x000fe200078e029e */
[----:B------:R-:W-:Y:S02]  /*2fa0*/  LEA.HI.X.SX32 R127, R154, R9, 0x1, P0 ;  /* 0x000000099a7f7211 */ /* 0x000fe400000f0eff */
[----:B------:R0:W2:Y:S01]  /*2fb0*/  LDG.E.U8 R154, desc[UR6][R124.64] ;  /* 0x000000067c9a7981 */ /* 0x0000a2000c1e1100 */
[----:B------:R-:W-:-:S03]  /*2fc0*/  IADD3 R122, P1, R158, R3, RZ ;  /* 0x000000039e7a7210 */ /* 0x000fc60007f3e0ff */
        /* <DEDUP_REMOVED lines=60> */
[C---:B------:R-:W-:Y:S01]  /*3390*/  IMAD R176, R7.reuse, 0x2, R174 ;  /* 0x0000000207b07824 */ /* 0x040fe200078e02ae */
[----:B------:R-:W-:Y:S02]  /*33a0*/  IADD3 R122, P1, R174, R3, RZ ;  /* 0x00000003ae7a7210 */ /* 0x000fe40007f3e0ff */
[-C--:B------:R-:W-:Y:S02]  /*33b0*/  LEA.HI.X.SX32 R127, R170, R9.reuse, 0x1, P0 ;  /* 0x00000009aa7f7211 */ /* 0x080fe400000f0eff */
[----:B------:R0:W2:Y:S01]  /*33c0*/  LDG.E.U8 R170, desc[UR6][R124.64] ;  /* 0x000000067caa7981 */ /* 0x0000a2000c1e1100 */
[----:B------:R-:W-:Y:S01]  /*33d0*/  LEA.HI.X.SX32 R123, R174, R9, 0x1, P1 ;  /* 0x00000009ae7b7211 */ /* 0x000fe200008f0eff */
[----:B------:R-:W-:Y:S02]  /*33e0*/  IMAD R174, R7, 0x2, R176 ;  /* 0x0000000207ae7824 */ /* 0x000fe400078e02b0 */
[----:B------:R1:W2:Y:S01]  /*33f0*/  LDG.E.U8 R171, desc[UR6][R126.64] ;  /* 0x000000067eab7981 */ /* 0x0002a2000c1e1100 */
[C---:B0-----:R-:W-:Y:S01]  /*3400*/  IADD3 R124, P0, R172.reuse, R3, RZ ;  /* 0x00000003ac7c7210 */ /* 0x041fe20007f1e0ff */
[----:B------:R-:W0:Y:S02]  /*3410*/  S2UR UR4, SR_CgaCtaId ;  /* 0x00000000000479c3 */ /* 0x000e240000008800 */
[----:B------:R-:W2:Y:S01]  /*3420*/  LDG.E.U8 R173, desc[UR6][R122.64] ;  /* 0x000000067aad7981 */ /* 0x000ea2000c1e1100 */
[----:B------:R-:W-:-:S02]  /*3430*/  LEA.HI.X.SX32 R125, R172, R9, 0x1, P0 ;  /* 0x00000009ac7d7211 */ /* 0x000fc400000f0eff */
[C---:B-1----:R-:W-:Y:S01]  /*3440*/  IADD3 R126, P0, R176.reuse, R3, RZ ;  /* 0x00000003b07e7210 */ /* 0x042fe20007f1e0ff */
[C---:B------:R-:W-:Y:S02]  /*3450*/  IMAD R175, R7.reuse, 0x2, R174 ;  /* 0x0000000207af7824 */ /* 0x040fe400078e02ae */
[----:B------:R1:W2:Y:S01]  /*3460*/  LDG.E.U8 R172, desc[UR6][R124.64] ;  /* 0x000000067cac7981 */ /* 0x0002a2000c1e1100 */
[----:B------:R-:W-:Y:S01]  /*3470*/  LEA.HI.X.SX32 R127, R176, R9, 0x1, P0 ;  /* 0x00000009b07f7211 */ /* 0x000fe200000f0eff */
[----:B------:R-:W-:Y:S01]  /*3480*/  IMAD R176, R7, 0x2, R175 ;  /* 0x0000000207b07824 */ /* 0x000fe200078e02af */
[----:B-1----:R-:W-:-:S04]  /*3490*/  IADD3 R124, P0, R174, R3, RZ ;  /* 0x00000003ae7c7210 */ /* 0x002fc80007f1e0ff */
[----:B------:R-:W-:Y:S02]  /*34a0*/  LEA.HI.X.SX32 R125, R174, R9, 0x1, P0 ;  /* 0x00000009ae7d7211 */ /* 0x000fe400000f0eff */
[C---:B------:R-:W-:Y:S01]  /*34b0*/  IADD3 R122, P0, R175.reuse, R3, RZ ;  /* 0x00000003af7a7210 */ /* 0x040fe20007f1e0ff */
[----:B------:R1:W2:Y:S03]  /*34c0*/  LDG.E.U8 R174, desc[UR6][R126.64] ;  /* 0x000000067eae7981 */ /* 0x0002a6000c1e1100 */
[----:B------:R-:W-:Y:S02]  /*34d0*/  LEA.HI.X.SX32 R123, R175, R9, 0x1, P0 ;  /* 0x00000009af7b7211 */ /* 0x000fe400000f0eff */
[----:B------:R3:W2:Y:S01]  /*34e0*/  LDG.E.U8 R175, desc[UR6][R124.64] ;  /* 0x000000067caf7981 */ /* 0x0006a2000c1e1100 */
[----:B-1----:R-:W-:Y:S01]  /*34f0*/  IADD3 R126, P1, R176, R3, RZ ;  /* 0x00000003b07e7210 */ /* 0x002fe20007f3e0ff */
[----:B---3--:R-:W-:-:S03]  /*3500*/  IMAD R125, R7, 0x2, R176 ;  /* 0x00000002077d7824 */ /* 0x008fc600078e02b0 */
[----:B------:R-:W-:Y:S02]  /*3510*/  LEA.HI.X.SX32 R127, R176, R9, 0x1, P1 ;  /* 0x00000009b07f7211 */ /* 0x000fe400008f0eff */
[----:B------:R1:W3:Y:S01]  /*3520*/  LDG.E.U8 R176, desc[UR6][R122.64] ;  /* 0x000000067ab07981 */ /* 0x0002e2000c1e1100 */
[----:B------:R-:W-:Y:S01]  /*3530*/  IMAD R178, R7, 0x2, R125 ;  /* 0x0000000207b27824 */ /* 0x000fe200078e027d */
[----:B------:R-:W-:Y:S01]  /*3540*/  LOP3.LUT R179, R179, 0x7, RZ, 0xc0, !PT ;  /* 0x00000007b3b37812 */ /* 0x000fe200078ec0ff */
[----:B------:R-:W-:Y:S01]  /*3550*/  UMOV UR60, 0x400 ;  /* 0x00000400003c7882 */ /* 0x000fe20000000000 */
[----:B------:R-:W3:Y:S02]  /*3560*/  LDG.E.U8 R126, desc[UR6][R126.64] ;  /* 0x000000067e7e7981 */ /* 0x000ee4000c1e1100 */
[-C--:B------:R-:W-:Y:S02]  /*3570*/  IADD3 R124, P1, R178, R3.reuse, RZ ;  /* 0x00000003b27c7210 */ /* 0x080fe40007f3e0ff */
[----:B-1----:R-:W-:Y:S01]  /*3580*/  IADD3 R122, P0, R125, R3, RZ ;  /* 0x000000037d7a7210 */ /* 0x002fe20007f1e0ff */
[----:B------:R-:W-:-:S03]  /*3590*/  IMAD.SHL.U32 R180, R179, 0x10, RZ ;  /* 0x00000010b3b47824 */ /* 0x000fc600078e00ff */
[-C--:B------:R-:W-:Y:S02]  /*35a0*/  LEA.HI.X.SX32 R123, R125, R9.reuse, 0x1, P0 ;  /* 0x000000097d7b7211 */ /* 0x080fe400000f0eff */
[----:B------:R-:W-:Y:S01]  /*35b0*/  LEA.HI.X.SX32 R125, R178, R9, 0x1, P1 ;  /* 0x00000009b27d7211 */ /* 0x000fe200008f0eff */
[----:B------:R-:W-:Y:S01]  /*35c0*/  IMAD.SHL.U32 R179, R182, 0x80, RZ ;  /* 0x00000080b6b37824 */ /* 0x000fe200078e00ff */
[----:B0-----:R-:W-:Y:S01]  /*35d0*/  ULEA UR60, UR4, UR60, 0x18 ;  /* 0x0000003c043c7291 */ /* 0x001fe2000f8ec03f */
[----:B------:R-:W-:Y:S01]  /*35e0*/  IMAD R178, R7, 0x2, R178 ;  /* 0x0000000207b27824 */ /* 0x000fe200078e02b2 */
[----:B------:R0:W3:Y:S04]  /*35f0*/  LDG.E.U8 R127, desc[UR6][R122.64] ;  /* 0x000000067a7f7981 */ /* 0x0000e8000c1e1100 */
[----:B------:R1:W3:Y:S01]  /*3600*/  LDG.E.U8 R125, desc[UR6][R124.64] ;  /* 0x000000067c7d7981 */ /* 0x0002e2000c1e1100 */
[----:B0-----:R-:W-:-:S02]  /*3610*/  IADD3 R122, P0, R178, R3, RZ ;  /* 0x00000003b27a7210 */ /* 0x001fc40007f1e0ff */
[----:B-1----:R-:W-:Y:S02]  /*3620*/  LOP3.LUT R124, R180, R181, R179, 0xfe, !PT ;  /* 0x000000b5b47c7212 */ /* 0x002fe400078efeb3 */
[----:B------:R-:W-:-:S03]  /*3630*/  LEA.HI.X.SX32 R123, R178, R9, 0x1, P0 ;  /* 0x00000009b27b7211 */ /* 0x000fc600000f0eff */
[----:B------:R0:W-:Y:S04]  /*3640*/  STS.U8 [R124+UR60], R46 ;  /* 0x0000002e7c007988 */ /* 0x0001e8000800003c */
[----:B------:R1:W-:Y:S04]  /*3650*/  STS.U8 [R124+UR60+0x4008], R47 ;  /* 0x0040082f7c007988 */ /* 0x0003e8000800003c */
[----:B------:R4:W-:Y:S01]  /*3660*/  STS.U8 [R124+UR60+0x8008], R58 ;  /* 0x0080083a7c007988 */ /* 0x0009e2000800003c */
[----:B0-----:R-:W-:-:S03]  /*3670*/  IADD3 R46, P0, R86, R3, RZ ;  /* 0x00000003562e7210 */ /* 0x001fc60007f1e0ff */
[----:B------:R0:W-:Y:S01]  /*3680*/  STS.U8 [R124+UR60+0xc], R52 ;  /* 0x00000c347c007988 */ /* 0x0001e2000800003c */
[----:B-1----:R-:W-:-:S03]  /*3690*/  LEA.HI.X.SX32 R47, R86, R9, 0x1, P0 ;  /* 0x00000009562f7211 */ /* 0x002fc600000f0eff */
[----:B------:R1:W-:Y:S01]  /*36a0*/  STS.U8 [R124+UR60+0x4006], R59 ;  /* 0x0040063b7c007988 */ /* 0x0003e2000800003c */
[----:B----4-:R-:W-:-:S03]  /*36b0*/  IADD3 R58, P0, R24, R3, RZ ;  /* 0x00000003183a7210 */ /* 0x010fc60007f1e0ff */
        /* <DEDUP_REMOVED lines=17> */
[----:B------:R-:W-:Y:S02]  /*37d0*/  IADD3 R24, P3, R23, R3, RZ ;  /* 0x0000000317187210 */ /* 0x000fe40007f7e0ff */
[----:B----4-:R-:W-:Y:S01]  /*37e0*/  LEA.HI.X.SX32 R51, R26, R9, 0x1, P2 ;  /* 0x000000091a337211 */ /* 0x010fe200010f0eff */
[----:B------:R4:W-:Y:S01]  /*37f0*/  STS.U8 [R124+UR60+0x8004], R61 ;  /* 0x0080043d7c007988 */ /* 0x0009e2000800003c */
[----:B------:R-:W-:Y:S02]  /*3800*/  IADD3 R26, P2, R22, R3, RZ ;  /* 0x00000003161a7210 */ /* 0x000fe40007f5e0ff */
[----:B0-----:R-:W-:Y:S01]  /*3810*/  LEA.HI.X.SX32 R63, R20, R9, 0x1, P0 ;  /* 0x00000009143f7211 */ /* 0x001fe200000f0eff */
[----:B------:R-:W-:Y:S01]  /*3820*/  STS.U8 [R124+UR60+0x2], R30 ;  /* 0x0000021e7c007988 */ /* 0x000fe2000800003c */
[----:B------:R-:W-:Y:S02]  /*3830*/  IADD3 R20, P0, R43, R3, RZ ;  /* 0x000000032b147210 */ /* 0x000fe40007f1e0ff */
[----:B-1----:R-:W-:Y:S01]  /*3840*/  LOP3.LUT R57, R124, 0x10, RZ, 0x3c, !PT ;  /* 0x000000107c397812 */ /* 0x002fe200078e3cff */
[----:B------:R-:W-:Y:S01]  /*3850*/  STS.U8 [R124+UR60+0x6], R28 ;  /* 0x0000061c7c007988 */ /* 0x000fe2000800003c */
[----:B----4-:R-:W-:-:S02]  /*3860*/  LEA.HI.X.SX32 R61, R21, R9, 0x1, P1 ;  /* 0x00000009153d7211 */ /* 0x010fc400008f0eff */
[----:B------:R-:W-:Y:S01]  /*3870*/  IADD3 R86, P1, R44, R3, RZ ;  /* 0x000000032c567210 */ /* 0x000fe20007f3e0ff */
[----:B------:R-:W-:Y:S01]  /*3880*/  STS.U8 [R124+UR60+0x4004], R34 ;  /* 0x004004227c007988 */ /* 0x000fe2000800003c */
[-C--:B------:R-:W-:Y:S02]  /*3890*/  LEA.HI.X.SX32 R27, R22, R9.reuse, 0x1, P2 ;  /* 0x00000009161b7211 */ /* 0x080fe400010f0eff */
[-C--:B------:R-:W-:Y:S01]  /*38a0*/  LEA.HI.X.SX32 R25, R23, R9.reuse, 0x1, P3 ;  /* 0x0000000917197211 */ /* 0x080fe200018f0eff */
[----:B------:R-:W-:Y:S01]  /*38b0*/  STS.U8 [R124+UR60+0x8000], R64 ;  /* 0x008000407c007988 */ /* 0x000fe2000800003c */
[----:B------:R-:W-:-:S03]  /*38c0*/  LEA.HI.X.SX32 R21, R43, R9, 0x1, P0 ;  /* 0x000000092b157211 */ /* 0x000fc600000f0eff */
[----:B------:R0:W-:Y:S01]  /*38d0*/  STS.U8 [R124+UR60+0x8002], R68 ;  /* 0x008002447c007988 */ /* 0x0001e2000800003c */
[----:B------:R-:W-:-:S03]  /*38e0*/  IADD3 R22, P3, R0, R3, RZ ;  /* 0x0000000300167210 */ /* 0x000fc60007f7e0ff */
[----:B------:R-:W-:Y:S04]  /*38f0*/  STS.U8 [R124+UR60+0x8006], R67 ;  /* 0x008006437c007988 */ /* 0x000fe8000800003c */
[----:B------:R-:W-:Y:S01]  /*3900*/  STS.U8 [R124+UR60+0x800a], R69 ;  /* 0x00800a457c007988 */ /* 0x000fe2000800003c */
[----:B0-----:R-:W-:-:S03]  /*3910*/  IADD3 R68, P2, R45, R3, RZ ;  /* 0x000000032d447210 */ /* 0x001fc60007f5e0ff */
[----:B------:R-:W-:Y:S04]  /*3920*/  STS.U8 [R124+UR60+0x800c], R131 ;  /* 0x00800c837c007988 */ /* 0x000fe8000800003c */
[----:B------:R-:W-:Y:S04]  /*3930*/  STS.U8 [R124+UR60+0x800e], R130 ;  /* 0x00800e827c007988 */ /* 0x000fe8000800003c */
[----:B------:R-:W-:Y:S04]  /*3940*/  STS.U8 [R124+UR60+0xc000], R121 ;  /* 0x00c000797c007988 */ /* 0x000fe8000800003c */
[----:B-----5:R-:W-:Y:S04]  /*3950*/  STS.U8 [R124+UR60+0xc002], R120 ;  /* 0x00c002787c007988 */ /* 0x020fe8000800003c */
[----:B------:R-:W-:Y:S04]  /*3960*/  STS.U8 [R124+UR60+0xc004], R119 ;  /* 0x00c004777c007988 */ /* 0x000fe8000800003c */
[----:B------:R-:W-:Y:S04]  /*3970*/  STS.U8 [R124+UR60+0xc006], R118 ;  /* 0x00c006767c007988 */ /* 0x000fe8000800003c */
[----:B------:R0:W-:Y:S04]  /*3980*/  STS.U8 [R124+UR60+0xc008], R87 ;  /* 0x00c008577c007988 */ /* 0x0001e8000800003c */
[----:B------:R-:W-:Y:S04]  /*3990*/  STS.U8 [R124+UR60+0xc00a], R117 ;  /* 0x00c00a757c007988 */ /* 0x000fe8000800003c */
[----:B--2---:R-:W-:Y:S01]  /*39a0*/  STS.U8 [R124+UR60+0xc00c], R116 ;  /* 0x00c00c747c007988 */ /* 0x004fe2000800003c */
[----:B0-----:R-:W-:-:S03]  /*39b0*/  LEA.HI.X.SX32 R87, R44, R9, 0x1, P1 ;  /* 0x000000092c577211 */ /* 0x001fc600008f0eff */
[----:B------:R-:W-:Y:S04]  /*39c0*/  STS.U8 [R124+UR60+0xc00e], R115 ;  /* 0x00c00e737c007988 */ /* 0x000fe8000800003c */
[----:B------:R0:W-:Y:S04]  /*39d0*/  STS.U8 [R57+UR60+0x800c], R92 ;  /* 0x00800c5c39007988 */ /* 0x0001e8000800003c */
[----:B------:R1:W-:Y:S01]  /*39e0*/  STS.U8 [R57+UR60+0xc000], R90 ;  /* 0x00c0005a39007988 */ /* 0x0003e2000800003c */
[----:B------:R-:W-:Y:S01]  /*39f0*/  LEA.HI.X.SX32 R69, R45, R9, 0x1, P2 ;  /* 0x000000092d457211 */ /* 0x000fe200010f0eff */
[----:B------:R-:W-:-:S02]  /*3a00*/  IMAD R178, R7, 0x2, R178 ;  /* 0x0000000207b27824 */ /* 0x000fc400078e02b2 */
[----:B------:R-:W2:Y:S01]  /*3a10*/  LDG.E.U8 R122, desc[UR6][R122.64] ;  /* 0x000000067a7a7981 */ /* 0x000ea2000c1e1100 */
[----:B0-----:R-:W-:-:S03]  /*3a20*/  IADD3 R92, P0, R39, R3, RZ ;  /* 0x00000003275c7210 */ /* 0x001fc60007f1e0ff */
[----:B------:R0:W-:Y:S01]  /*3a30*/  STS.U8 [R57+UR60+0x800a], R93 ;  /* 0x00800a5d39007988 */ /* 0x0001e2000800003c */
[----:B-1----:R-:W-:-:S03]  /*3a40*/  IADD3 R90, P1, R40, R3, RZ ;  /* 0x00000003285a7210 */ /* 0x002fc60007f3e0ff */
[----:B------:R1:W-:Y:S01]  /*3a50*/  STS.U8 [R57+UR60+0x8004], R96 ;  /* 0x0080046039007988 */ /* 0x0003e2000800003c */
[----:B------:R-:W-:Y:S02]  /*3a60*/  LEA.HI.X.SX32 R23, R0, R9, 0x1, P3 ;  /* 0x0000000900177211 */ /* 0x000fe400018f0eff */
[----:B------:R-:W-:Y:S01]  /*3a70*/  IADD3 R44, P3, R42, R3, RZ ;  /* 0x000000032a2c7210 */ /* 0x000fe20007f7e0ff */
[----:B------:R4:W-:Y:S01]  /*3a80*/  STS.U8 [R57+UR60+0x800e], R91 ;  /* 0x00800e5b39007988 */ /* 0x0009e2000800003c */
[----:B0-----:R-:W-:-:S03]  /*3a90*/  LEA.HI.X.SX32 R93, R39, R9, 0x1, P0 ;  /* 0x00000009275d7211 */ /* 0x001fc600000f0eff */
[----:B------:R0:W-:Y:S01]  /*3aa0*/  STS.U8 [R57+UR60+0xc004], R88 ;  /* 0x00c0045839007988 */ /* 0x0001e2000800003c */
[----:B-1----:R-:W-:-:S03]  /*3ab0*/  IADD3 R96, P0, R16, R3, RZ ;  /* 0x0000000310607210 */ /* 0x002fc60007f1e0ff */
[----:B------:R1:W-:Y:S01]  /*3ac0*/  STS.U8 [R57+UR60+0x8008], R94 ;  /* 0x0080085e39007988 */ /* 0x0003e2000800003c */
[----:B----4-:R-:W-:-:S03]  /*3ad0*/  LEA.HI.X.SX32 R91, R40, R9, 0x1, P1 ;  /* 0x00000009285b7211 */ /* 0x010fc600008f0eff */
[----:B------:R4:W-:Y:S01]  /*3ae0*/  STS.U8 [R57+UR60+0x8002], R97 ;  /* 0x0080026139007988 */ /* 0x0009e2000800003c */
[----:B0-----:R-:W-:-:S03]  /*3af0*/  IADD3 R88, P2, R41, R3, RZ ;  /* 0x0000000329587210 */ /* 0x001fc60007f5e0ff */
[----:B------:R0:W-:Y:S01]  /*3b00*/  STS.U8 [R57+UR60+0xc002], R89 ;  /* 0x00c0025939007988 */ /* 0x0001e2000800003c */
[----:B-1----:R-:W-:-:S03]  /*3b10*/  IADD3 R94, P1, R17, R3, RZ ;  /* 0x00000003115e7210 */ /* 0x002fc60007f3e0ff */
[----:B------:R1:W-:Y:S01]  /*3b20*/  STS.U8 [R57+UR60+0x400c], R100 ;  /* 0x00400c6439007988 */ /* 0x0003e2000800003c */
[-C--:B------:R-:W-:Y:S02]  /*3b30*/  LEA.HI.X.SX32 R45, R42, R9.reuse, 0x1, P3 ;  /* 0x000000092a2d7211 */ /* 0x080fe400018f0eff */
[-C--:B----4-:R-:W-:Y:S01]  /*3b40*/  LEA.HI.X.SX32 R97, R16, R9.reuse, 0x1, P0 ;  /* 0x0000000910617211 */ /* 0x090fe200000f0eff */
[----:B------:R4:W-:Y:S01]  /*3b50*/  STS.U8 [R57+UR60+0x8006], R95 ;  /* 0x0080065f39007988 */ /* 0x0009e2000800003c */
[----:B0-----:R-:W-:-:S03]  /*3b60*/  LEA.HI.X.SX32 R89, R41, R9, 0x1, P2 ;  /* 0x0000000929597211 */ /* 0x001fc600010f0eff */
[----:B------:R0:W-:Y:S01]  /*3b70*/  STS.U8 [R57+UR60+0x8000], R98 ;  /* 0x0080006239007988 */ /* 0x0001e2000800003c */
[-C--:B------:R-:W-:Y:S02]  /*3b80*/  IADD3 R42, P2, R18, R3.reuse, RZ ;  /* 0x00000003122a7210 */ /* 0x080fe40007f5e0ff */
[----:B-1----:R-:W-:Y:S01]  /*3b90*/  IADD3 R100, P0, R12, R3, RZ ;  /* 0x000000030c647210 */ /* 0x002fe20007f1e0ff */
[----:B------:R1:W-:Y:S01]  /*3ba0*/  STS.U8 [R57+UR60+0x400a], R101 ;  /* 0x00400a6539007988 */ /* 0x0003e2000800003c */
[----:B----4-:R-:W-:-:S03]  /*3bb0*/  LEA.HI.X.SX32 R95, R17, R9, 0x1, P1 ;  /* 0x00000009115f7211 */ /* 0x010fc600008f0eff */
[----:B------:R4:W-:Y:S01]  /*3bc0*/  STS.U8 [R57+UR60+0x4008], R102 ;  /* 0x0040086639007988 */ /* 0x0009e2000800003c */
[----:B0-----:R-:W-:-:S03]  /*3bd0*/  IADD3 R98, P1, R13, R3, RZ ;  /* 0x000000030d627210 */ /* 0x001fc60007f3e0ff */
[----:B------:R0:W-:Y:S01]  /*3be0*/  STS.U8 [R57+UR60+0x400e], R99 ;  /* 0x00400e6339007988 */ /* 0x0001e2000800003c */
[----:B------:R-:W-:Y:S02]  /*3bf0*/  IADD3 R40, P3, R19, R3, RZ ;  /* 0x0000000313287210 */ /* 0x000fe40007f7e0ff */
[-C--:B------:R-:W-:Y:S01]  /*3c00*/  LEA.HI.X.SX32 R43, R18, R9.reuse, 0x1, P2 ;  /* 0x00000009122b7211 */ /* 0x080fe200010f0eff */
[----:B------:R5:W-:Y:S01]  /*3c10*/  STS.U8 [R57+UR60+0x4006], R103 ;  /* 0x0040066739007988 */ /* 0x000be2000800003c */
[----:B-1----:R-:W-:Y:S02]  /*3c20*/  LEA.HI.X.SX32 R101, R12, R9, 0x1, P0 ;  /* 0x000000090c657211 */ /* 0x002fe400000f0eff */
[-C--:B------:R-:W-:Y:S01]  /*3c30*/  IADD3 R18, P2, R14, R3.reuse, RZ ;  /* 0x000000030e127210 */ /* 0x080fe20007f5e0ff */
[----:B------:R-:W-:Y:S01]  /*3c40*/  IMAD R116, R7, 0x2, R178 ;  /* 0x0000000207747824 */ /* 0x000fe200078e02b2 */
[----:B----4-:R-:W-:Y:S01]  /*3c50*/  IADD3 R102, P0, R35, R3, RZ ;  /* 0x0000000323667210 */ /* 0x010fe20007f1e0ff */
[----:B------:R1:W-:Y:S01]  /*3c60*/  STS.U8 [R57+UR60+0x4000], R106 ;  /* 0x0040006a39007988 */ /* 0x0003e2000800003c */
[----:B0-----:R-:W-:-:S02]  /*3c70*/  LEA.HI.X.SX32 R99, R13, R9, 0x1, P1 ;  /* 0x000000090d637211 */ /* 0x001fc400008f0eff */
[----:B------:R-:W-:Y:S01]  /*3c80*/  IADD3 R34, P1, R36, R3, RZ ;  /* 0x0000000324227210 */ /* 0x000fe20007f3e0ff */
[----:B------:R0:W-:Y:S01]  /*3c90*/  STS.U8 [R57+UR60+0xe], R107 ;  /* 0x00000e6b39007988 */ /* 0x0001e2000800003c */
[----:B------:R-:W-:Y:S02]  /*3ca0*/  LEA.HI.X.SX32 R41, R19, R9, 0x1, P3 ;  /* 0x0000000913297211 */ /* 0x000fe400018f0eff */
[----:B------:R-:W-:Y:S01]  /*3cb0*/  IADD3 R16, P3, R15, R3, RZ ;  /* 0x000000030f107210 */ /* 0x000fe20007f7e0ff */
[----:B------:R4:W-:Y:S01]  /*3cc0*/  STS.U8 [R57+UR60+0xc], R108 ;  /* 0x00000c6c39007988 */ /* 0x0009e2000800003c */
[-C--:B------:R-:W-:Y:S02]  /*3cd0*/  LEA.HI.X.SX32 R19, R14, R9.reuse, 0x1, P2 ;  /* 0x000000090e137211 */ /* 0x080fe400010f0eff */
[----:B-----5:R-:W-:Y:S01]  /*3ce0*/  LEA.HI.X.SX32 R103, R35, R9, 0x1, P0 ;  /* 0x0000000923677211 */ /* 0x020fe200000f0eff */
[----:B------:R-:W-:Y:S01]  /*3cf0*/  STS.U8 [R57+UR60+0xa], R109 ;  /* 0x00000a6d39007988 */ /* 0x000fe2000800003c */
[----:B------:R-:W-:-:S02]  /*3d00*/  IADD3 R14, P2, R37, R3, RZ ;  /* 0x00000003250e7210 */ /* 0x000fc40007f5e0ff */
[----:B------:R-:W-:Y:S01]  /*3d10*/  LEA.HI.X.SX32 R35, R36, R9, 0x1, P1 ;  /* 0x0000000924237211 */ /* 0x000fe200008f0eff */
[----:B------:R5:W-:Y:S01]  /*3d20*/  STS.U8 [R57+UR60+0x4004], R104 ;  /* 0x0040046839007988 */ /* 0x000be2000800003c */
[----:B------:R-:W-:Y:S02]  /*3d30*/  IADD3 R36, P1, R8, R3, RZ ;  /* 0x0000000308247210 */ /* 0x000fe40007f3e0ff */
[-C--:B------:R-:W-:Y:S01]  /*3d40*/  LEA.HI.X.SX32 R17, R15, R9.reuse, 0x1, P3 ;  /* 0x000000090f117211 */ /* 0x080fe200018f0eff */
[----:B------:R5:W-:Y:S01]  /*3d50*/  STS.U8 [R57+UR60+0x8], R110 ;  /* 0x0000086e39007988 */ /* 0x000be2000800003c */
[----:B------:R-:W-:Y:S02]  /*3d60*/  LEA.HI.X.SX32 R15, R37, R9, 0x1, P2 ;  /* 0x00000009250f7211 */ /* 0x000fe400010f0eff */
[----:B------:R-:W-:Y:S01]  /*3d70*/  IADD3 R12, P3, R38, R3, RZ ;  /* 0x00000003260c7210 */ /* 0x000fe20007f7e0ff */
[----:B------:R5:W-:Y:S01]  /*3d80*/  STS.U8 [R57+UR60+0x4002], R105 ;  /* 0x0040026939007988 */ /* 0x000be2000800003c */
[----:B------:R-:W-:Y:S01]  /*3d90*/  LEA.HI.X.SX32 R37, R8, R9, 0x1, P1 ;  /* 0x0000000908257211 */ /* 0x000fe200008f0eff */
[----:B------:R-:W-:Y:S01]  /*3da0*/  IMAD R118, R7, 0x2, R116 ;  /* 0x0000000207767824 */ /* 0x000fe200078e0274 */
[----:B-1----:R-:W-:Y:S01]  /*3db0*/  IADD3 R106, P1, R2, R3, RZ ;  /* 0x00000003026a7210 */ /* 0x002fe20007f3e0ff */
[----:B------:R1:W-:Y:S01]  /*3dc0*/  STS.U8 [R57+UR60+0x6], R111 ;  /* 0x0000066f39007988 */ /* 0x0003e2000800003c */
[----:B------:R-:W-:-:S02]  /*3dd0*/  LEA.HI.X.SX32 R13, R38, R9, 0x1, P3 ;  /* 0x00000009260d7211 */ /* 0x000fc400018f0eff */
[----:B------:R-:W-:Y:S01]  /*3de0*/  IADD3 R38, P0, R33, R3, RZ ;  /* 0x0000000321267210 */ /* 0x000fe20007f1e0ff */
[----:B------:R1:W-:Y:S01]  /*3df0*/  STS.U8 [R57+UR60+0x4], R112 ;  /* 0x0000047039007988 */ /* 0x0003e2000800003c */
[----:B0-----:R-:W-:Y:S01]  /*3e00*/  LEA.HI.X.SX32 R107, R2, R9, 0x1, P1 ;  /* 0x00000009026b7211 */ /* 0x001fe200008f0eff */
[----:B------:R-:W-:Y:S01]  /*3e10*/  IMAD R2, R7, 0x2, R118 ;  /* 0x0000000207027824 */ /* 0x000fe200078e0276 */
[----:B------:R-:W-:Y:S01]  /*3e20*/  IADD3 R30, P2, R31, R3, RZ ;  /* 0x000000031f1e7210 */ /* 0x000fe20007f5e0ff */
[----:B------:R0:W-:Y:S01]  /*3e30*/  STS.U8 [R57+UR60], R114 ;  /* 0x0000007239007988 */ /* 0x0001e2000800003c */
[----:B------:R-:W-:Y:S01]  /*3e40*/  LEA.HI.X.SX32 R39, R33, R9, 0x1, P0 ;  /* 0x0000000921277211 */ /* 0x000fe200000f0eff */
[----:B------:R-:W-:Y:S01]  /*3e50*/  IMAD R0, R7, 0x2, R2 ;  /* 0x0000000207007824 */ /* 0x000fe200078e0202 */
[----:B----4-:R-:W-:Y:S01]  /*3e60*/  IADD3 R108, P0, R11, R3, RZ ;  /* 0x000000030b6c7210 */ /* 0x010fe20007f1e0ff */
[----:B------:R4:W-:Y:S01]  /*3e70*/  STS.U8 [R57+UR60+0x2], R113 ;  /* 0x0000027139007988 */ /* 0x0009e2000800003c */
[----:B------:R-:W-:Y:S01]  /*3e80*/  LEA.HI.X.SX32 R31, R31, R9, 0x1, P2 ;  /* 0x000000091f1f7211 */ /* 0x000fe200010f0eff */
[----:B------:R-:W-:Y:S01]  /*3e90*/  IMAD R120, R7, 0x2, R0 ;  /* 0x0000000207787824 */ /* 0x000fe200078e0200 */
[----:B-----5:R-:W-:Y:S01]  /*3ea0*/  IADD3 R104, P2, R4, R3, RZ ;  /* 0x0000000304687210 */ /* 0x020fe20007f5e0ff */
[----:B------:R-:W-:Y:S01]  /*3eb0*/  STS.U8 [R57+UR60+0xc00a], R134 ;  /* 0x00c00a8639007988 */ /* 0x000fe2000800003c */
[----:B------:R-:W-:-:S02]  /*3ec0*/  LEA.HI.X.SX32 R109, R11, R9, 0x1, P0 ;  /* 0x000000090b6d7211 */ /* 0x000fc400000f0eff */
[----:B------:R-:W-:Y:S01]  /*3ed0*/  IADD3 R110, P0, R10, R3, RZ ;  /* 0x000000030a6e7210 */ /* 0x000fe20007f1e0ff */
[----:B------:R-:W-:Y:S01]  /*3ee0*/  IMAD R130, R7, 0x2, R120 ;  /* 0x0000000207827824 */ /* 0x000fe200078e0278 */
[----:B------:R-:W-:Y:S01]  /*3ef0*/  LEA.HI.X.SX32 R105, R4, R9, 0x1, P2 ;  /* 0x0000000904697211 */ /* 0x000fe200010f0eff */
[----:B------:R-:W-:Y:S01]  /*3f00*/  STS.U8 [R57+UR60+0xc00c], R135 ;  /* 0x00c00c8739007988 */ /* 0x000fe2000800003c */
[----:B------:R-:W-:Y:S02]  /*3f10*/  IADD3 R4, P2, R5, R3, RZ ;  /* 0x0000000305047210 */ /* 0x000fe40007f5e0ff */
[----:B-1----:R-:W-:Y:S01]  /*3f20*/  LEA.HI.X.SX32 R111, R10, R9, 0x1, P0 ;  /* 0x000000090a6f7211 */ /* 0x002fe200000f0eff */
[----:B------:R-:W-:Y:S01]  /*3f30*/  STS.U8 [R57+UR60+0xc006], R132 ;  /* 0x00c0068439007988 */ /* 0x000fe2000800003c */
[-C--:B------:R-:W-:Y:S01]  /*3f40*/  IADD3 R112, P0, R32, R3.reuse, RZ ;  /* 0x0000000320707210 */ /* 0x080fe20007f1e0ff */
[----:B------:R-:W-:Y:S01]  /*3f50*/  IMAD R8, R7, 0x2, R130 ;  /* 0x0000000207087824 */ /* 0x000fe200078e0282 */
[----:B------:R-:W-:Y:S01]  /*3f60*/  IADD3 R28, P1, R29, R3, RZ ;  /* 0x000000031d1c7210 */ /* 0x000fe20007f3e0ff */
[----:B------:R-:W-:Y:S01]  /*3f70*/  STS.U8 [R57+UR60+0xc008], R133 ;  /* 0x00c0088539007988 */ /* 0x000fe2000800003c */
[----:B------:R-:W-:-:S02]  /*3f80*/  LEA.HI.X.SX32 R5, R5, R9, 0x1, P2 ;  /* 0x0000000905057211 */ /* 0x000fc400010f0eff */
[----:B0-----:R-:W-:Y:S01]  /*3f90*/  IADD3 R114, P2, R178, R3, RZ ;  /* 0x00000003b2727210 */ /* 0x001fe20007f5e0ff */
[----:B------:R0:W-:Y:S01]  /*3fa0*/  STS.U8 [R57+UR60+0xc00e], R136 ;  /* 0x00c00e8839007988 */ /* 0x0001e2000800003c */
[-C--:B----4-:R-:W-:Y:S01]  /*3fb0*/  LEA.HI.X.SX32 R113, R32, R9.reuse, 0x1, P0 ;  /* 0x0000000920717211 */ /* 0x090fe200000f0eff */
[----:B------:R-:W-:Y:S01]  /*3fc0*/  IMAD R64, R7, 0x2, R8 ;  /* 0x0000000207407824 */ /* 0x000fe200078e0208 */
[----:B------:R-:W-:Y:S01]  /*3fd0*/  LEA.HI.X.SX32 R29, R29, R9, 0x1, P1 ;  /* 0x000000091d1d7211 */ /* 0x000fe200008f0eff */
[----:B------:R-:W4:Y:S01]  /*3fe0*/  LDL.LU R123, [R1] ;  /* 0x00000000017b7983 */ /* 0x000f220000300800 */
[-C--:B------:R-:W-:Y:S02]  /*3ff0*/  IADD3 R184, P0, R116, R3.reuse, RZ ;  /* 0x0000000374b87210 */ /* 0x080fe40007f1e0ff */
[----:B------:R-:W-:Y:S02]  /*4000*/  IADD3 R10, P1, R6, R3, RZ ;  /* 0x00000003060a7210 */ /* 0x000fe40007f3e0ff */
[----:B------:R-:W-:Y:S01]  /*4010*/  LEA.HI.X.SX32 R115, R178, R9, 0x1, P2 ;  /* 0x00000009b2737211 */ /* 0x000fe200010f0eff */
[----:B0-----:R-:W5:Y:S01]  /*4020*/  LDL.LU R136, [R1+0x4] ;  /* 0x0000040001887983 */ /* 0x001f620000300800 */
[----:B------:R-:W-:-:S02]  /*4030*/  IADD3 R180, P2, R2, R3, RZ ;  /* 0x0000000302b47210 */ /* 0x000fc40007f5e0ff */
[-C--:B------:R-:W-:Y:S01]  /*4040*/  LEA.HI.X.SX32 R185, R116, R9.reuse, 0x1, P0 ;  /* 0x0000000974b97211 */ /* 0x080fe200000f0eff */
[C---:B------:R-:W-:Y:S01]  /*4050*/  IMAD R116, R7.reuse, 0x2, R64 ;  /* 0x0000000207747824 */ /* 0x040fe200078e0240 */
[----:B------:R-:W-:Y:S02]  /*4060*/  LEA.HI.X.SX32 R11, R6, R9, 0x1, P1 ;  /* 0x00000009060b7211 */ /* 0x000fe400008f0eff */
[----:B------:R-:W-:Y:S02]  /*4070*/  IADD3 R182, P1, R118, R3, RZ ;  /* 0x0000000376b67210 */ /* 0x000fe40007f3e0ff */
[-C--:B------:R-:W-:Y:S01]  /*4080*/  LEA.HI.X.SX32 R181, R2, R9.reuse, 0x1, P2 ;  /* 0x0000000902b57211 */ /* 0x080fe200010f0eff */
[----:B------:R-:W-:Y:S01]  /*4090*/  IMAD R2, R7, 0x2, R116 ;  /* 0x0000000207027824 */ /* 0x000fe200078e0274 */
[----:B------:R-:W-:Y:S02]  /*40a0*/  LEA.HI.X.SX32 R183, R118, R9, 0x1, P1 ;  /* 0x0000000976b77211 */ /* 0x000fe400008f0eff */
[----:B------:R-:W-:-:S02]  /*40b0*/  IADD3 R32, P1, R120, R3, RZ ;  /* 0x0000000378207210 */ /* 0x000fc40007f3e0ff */
[-C--:B------:R-:W-:Y:S01]  /*40c0*/  IADD3 R134, P2, R130, R3.reuse, RZ ;  /* 0x0000000382867210 */ /* 0x080fe20007f5e0ff */
[C---:B------:R-:W-:Y:S01]  /*40d0*/  IMAD R6, R7.reuse, 0x2, R2 ;  /* 0x0000000207067824 */ /* 0x040fe200078e0202 */
[----:B------:R-:W-:Y:S02]  /*40e0*/  IADD3 R178, P0, R0, R3, RZ ;  /* 0x0000000300b27210 */ /* 0x000fe40007f1e0ff */
[-C--:B------:R-:W-:Y:S02]  /*40f0*/  LEA.HI.X.SX32 R33, R120, R9.reuse, 0x1, P1 ;  /* 0x0000000978217211 */ /* 0x080fe400008f0eff */
[-C--:B------:R-:W-:Y:S02]  /*4100*/  LEA.HI.X.SX32 R135, R130, R9.reuse, 0x1, P2 ;  /* 0x0000000982877211 */ /* 0x080fe400010f0eff */
[----:B------:R-:W-:Y:S01]  /*4110*/  LEA.HI.X.SX32 R179, R0, R9, 0x1, P0 ;  /* 0x0000000900b37211 */ /* 0x000fe200000f0eff */
[----:B------:R-:W-:Y:S01]  /*4120*/  IMAD R0, R7, 0x2, R6 ;  /* 0x0000000207007824 */ /* 0x000fe200078e0206 */
[----:B------:R-:W-:-:S02]  /*4130*/  IADD3 R130, P1, R64, R3, RZ ;  /* 0x0000000340827210 */ /* 0x000fc40007f3e0ff */
[----:B------:R-:W-:Y:S01]  /*4140*/  IADD3 R120, P2, R116, R3, RZ ;  /* 0x0000000374787210 */ /* 0x000fe20007f5e0ff */
[C---:B------:R-:W-:Y:S01]  /*4150*/  IMAD R57, R7.reuse, 0x2, R0 ;  /* 0x0000000207397824 */ /* 0x040fe200078e0200 */
[-C--:B------:R-:W-:Y:S02]  /*4160*/  LEA.HI.X.SX32 R131, R64, R9.reuse, 0x1, P1 ;  /* 0x0000000940837211 */ /* 0x080fe400008f0eff */
[----:B------:R-:W-:Y:S02]  /*4170*/  LEA.HI.X.SX32 R121, R116, R9, 0x1, P2 ;  /* 0x0000000974797211 */ /* 0x000fe400010f0eff */
[----:B------:R-:W-:Y:S01]  /*4180*/  IADD3 R116, P1, R6, R3, RZ ;  /* 0x0000000306747210 */ /* 0x000fe20007f3e0ff */
[----:B------:R-:W-:-:S03]  /*4190*/  IMAD R64, R7, 0x2, R57 ;  /* 0x0000000207407824 */ /* 0x000fc600078e0239 */
[----:B------:R-:W-:Y:S02]  /*41a0*/  LEA.HI.X.SX32 R117, R6, R9, 0x1, P1 ;  /* 0x0000000906757211 */ /* 0x000fe400008f0eff */
[----:B------:R-:W-:Y:S01]  /*41b0*/  IADD3 R6, P1, R57, R3, RZ ;  /* 0x0000000339067210 */ /* 0x000fe20007f3e0ff */
[----:B------:R-:W-:-:S03]  /*41c0*/  IMAD R67, R7, 0x2, R64 ;  /* 0x0000000207437824 */ /* 0x000fc600078e0240 */
[----:B------:R-:W-:Y:S02]  /*41d0*/  LEA.HI.X.SX32 R7, R57, R9, 0x1, P1 ;  /* 0x0000000939077211 */ /* 0x000fe400008f0eff */
[----:B------:R-:W3:Y:S01]  /*41e0*/  LDL.LU R57, [R1+0x8] ;  /* 0x0000080001397983 */ /* 0x000ee20000300800 */
[----:B------:R-:W-:-:S04]  /*41f0*/  IADD3 R132, P0, R8, R3, RZ ;  /* 0x0000000308847210 */ /* 0x000fc80007f1e0ff */
[----:B------:R-:W-:Y:S02]  /*4200*/  LEA.HI.X.SX32 R133, R8, R9, 0x1, P0 ;  /* 0x0000000908857211 */ /* 0x000fe400000f0eff */
[----:B------:R-:W-:-:S04]  /*4210*/  IADD3 R118, P0, R2, R3, RZ ;  /* 0x0000000302767210 */ /* 0x000fc80007f1e0ff */
[----:B------:R-:W-:Y:S02]  /*4220*/  LEA.HI.X.SX32 R119, R2, R9, 0x1, P0 ;  /* 0x0000000902777211 */ /* 0x000fe400000f0eff */
[----:B------:R-:W-:-:S04]  /*4230*/  IADD3 R186, P0, R0, R3, RZ ;  /* 0x0000000300ba7210 */ /* 0x000fc80007f1e0ff */
[----:B------:R-:W-:Y:S02]  /*4240*/  LEA.HI.X.SX32 R187, R0, R9, 0x1, P0 ;  /* 0x0000000900bb7211 */ /* 0x000fe400000f0eff */
[----:B------:R-:W-:-:S05]  /*4250*/  LOP3.LUT R0, R124, 0x20, RZ, 0x3c, !PT ;  /* 0x000000207c007812 */ /* 0x000fca00078e3cff */
[----:B------:R-:W-:Y:S04]  /*4260*/  STS.U8 [R0+UR60+0x6], R252 ;  /* 0x000006fc00007988 */ /* 0x000fe8000800003c */
        /* <DEDUP_REMOVED lines=27> */
[----:B------:R-:W-:Y:S01]  /*4420*/  STS.U8 [R0+UR60+0xc00e], R156 ;  /* 0x00c00e9c00007988 */ /* 0x000fe2000800003c */
[----:B------:R-:W-:-:S02]  /*4430*/  IADD3 R2, P2, R64, R3, RZ ;  /* 0x0000000340027210 */ /* 0x000fc40007f5e0ff */
[C---:B------:R-:W-:Y:S02]  /*4440*/  IADD3 R8, P3, R67.reuse, R3, RZ ;  /* 0x0000000343087210 */ /* 0x040fe40007f7e0ff */
[-C--:B------:R-:W-:Y:S02]  /*4450*/  LEA.HI.X.SX32 R3, R64, R9.reuse, 0x1, P2 ;  /* 0x0000000940037211 */ /* 0x080fe400010f0eff */
[----:B------:R-:W-:Y:S01]  /*4460*/  LEA.HI.X.SX32 R9, R67, R9, 0x1, P3 ;  /* 0x0000000943097211 */ /* 0x000fe200018f0eff */
[----:B----4-:R-:W-:Y:S04]  /*4470*/  STS.U8 [R0+UR60+0x4], R123 ;  /* 0x0000047b00007988 */ /* 0x010fe8000800003c */
[----:B-----5:R0:W-:Y:S04]  /*4480*/  STS.U8 [R0+UR60+0x2], R136 ;  /* 0x0000028800007988 */ /* 0x0201e8000800003c */
[----:B------:R-:W-:Y:S04]  /*4490*/  STL [R1], RZ ;  /* 0x000000ff01007387 */ /* 0x000fe80000100800 */
[----:B---3--:R1:W-:Y:S01]  /*44a0*/  STS.U8 [R0+UR60], R57 ;  /* 0x0000003900007988 */ /* 0x0083e2000800003c */
[----:B0-----:R-:W0:Y:S01]  /*44b0*/  LDC R136, c[0x0][0x280] ;  /* 0x0000a000ff887b82 */ /* 0x001e220000000800 */
[----:B-1----:R-:W-:-:S02]  /*44c0*/  LOP3.LUT R57, R124, 0x30, RZ, 0x3c, !PT ;  /* 0x000000307c397812 */ /* 0x002fc400078e3cff */
[----:B------:R-:W-:-:S03]  /*44d0*/  LOP3.LUT R0, R124, 0x40, RZ, 0x3c, !PT ;  /* 0x000000407c007812 */ /* 0x000fc600078e3cff */
[----:B------:R-:W-:Y:S04]  /*44e0*/  STS.U8 [R57+UR60], R247 ;  /* 0x000000f739007988 */ /* 0x000fe8000800003c */
        /* <DEDUP_REMOVED lines=30> */
[----:B------:R1:W-:Y:S04]  /*46d0*/  STS.U8 [R57+UR60+0xc00e], R164 ;  /* 0x00c00ea439007988 */ /* 0x0003e8000800003c */
[----:B------:R-:W-:Y:S01]  /*46e0*/  STS.U8 [R0+UR60], R239 ;  /* 0x000000ef00007988 */ /* 0x000fe2000800003c */
[----:B-1----:R-:W-:-:S03]  /*46f0*/  LOP3.LUT R57, R124, 0x50, RZ, 0x3c, !PT ;  /* 0x000000507c397812 */ /* 0x002fc600078e3cff */
        /* <DEDUP_REMOVED lines=63> */
[----:B--2---:R-:W-:Y:S04]  /*4af0*/  STS.U8 [R57+UR60+0xc00e], R122 ;  /* 0x00c00e7a39007988 */ /* 0x004fe8000800003c */
        /* <DEDUP_REMOVED lines=8> */
[----:B------:R-:W2:Y:S04]  /*4b80*/  LDG.E.U8 R24, desc[UR6][R24.64] ;  /* 0x0000000618187981 */ /* 0x000ea8000c1e1100 */
[----:B------:R-:W3:Y:S04]  /*4b90*/  LDG.E.U8 R20, desc[UR6][R20.64] ;  /* 0x0000000614147981 */ /* 0x000ee8000c1e1100 */
[----:B------:R-:W4:Y:S04]  /*4ba0*/  LDG.E.U8 R86, desc[UR6][R86.64] ;  /* 0x0000000656567981 */ /* 0x000f28000c1e1100 */
[----:B------:R-:W5:Y:S04]  /*4bb0*/  LDG.E.U8 R68, desc[UR6][R68.64] ;  /* 0x0000000644447981 */ /* 0x000f68000c1e1100 */
        /* <DEDUP_REMOVED lines=41> */
[----:B------:R1:W5:Y:S04]  /*4e50*/  LDG.E.U8 R4, desc[UR6][R4.64] ;  /* 0x0000000604047981 */ /* 0x000368000c1e1100 */
        /* <DEDUP_REMOVED lines=10> */
[----:B------:R-:W-:Y:S04]  /*4f00*/  STL [R1+0x4], RZ ;  /* 0x000004ff01007387 */ /* 0x000fe80000100800 */
        /* <DEDUP_REMOVED lines=113> */
[----:B------:R-:W-:Y:S01]  /*5620*/  STL [R1+0x1cc], RZ ;  /* 0x0001ccff01007387 */ /* 0x000fe20000100800 */
[----:B------:R-:W5:Y:S03]  /*5630*/  S2R R252, SR_TID.X ;  /* 0x0000000000fc7919 */ /* 0x000f660000002100 */
        /* <DEDUP_REMOVED lines=12> */
[----:B0-----:R-:W-:-:S02]  /*5700*/  ISETP.GE.AND P1, PT, R136, 0x1, PT ;  /* 0x000000018800780c */ /* 0x001fc40003f26270 */
[----:B-1----:R-:W-:Y:S01]  /*5710*/  LOP3.LUT R5, R124, 0x70, RZ, 0x3c, !PT ;  /* 0x000000707c057812 */ /* 0x002fe200078e3cff */
[----:B--2---:R0:W-:Y:S04]  /*5720*/  STS.U8 [R55+UR60+0x4000], R24 ;  /* 0x0040001837007988 */ /* 0x0041e8000800003c */
[----:B---3--:R-:W-:Y:S04]  /*5730*/  STS.U8 [R55+UR60+0x4002], R20 ;  /* 0x0040021437007988 */ /* 0x008fe8000800003c */
[----:B----4-:R-:W-:Y:S04]  /*5740*/  STS.U8 [R55+UR60+0x4004], R86 ;  /* 0x0040045637007988 */ /* 0x010fe8000800003c */
[----:B-----5:R-:W-:Y:S04]  /*5750*/  STS.U8 [R55+UR60+0x4006], R68 ;  /* 0x0040064437007988 */ /* 0x020fe8000800003c */
        /* <DEDUP_REMOVED lines=12> */
[----:B------:R-:W-:Y:S04]  /*5820*/  STS.U8 [R55+UR60+0xc000], R114 ;  /* 0x00c0007237007988 */ /* 0x000fe8000800003c */
[----:B------:R-:W-:Y:S04]  /*5830*/  STS.U8 [R55+UR60+0xc002], R184 ;  /* 0x00c002b837007988 */ /* 0x000fe8000800003c */
[----:B------:R-:W-:Y:S04]  /*5840*/  STS.U8 [R55+UR60+0xc004], R182 ;  /* 0x00c004b637007988 */ /* 0x000fe8000800003c */
[----:B------:R-:W-:Y:S04]  /*5850*/  STS.U8 [R55+UR60+0xc006], R180 ;  /* 0x00c006b437007988 */ /* 0x000fe8000800003c */
[----:B------:R-:W-:Y:S04]  /*5860*/  STS.U8 [R55+UR60+0xc008], R178 ;  /* 0x00c008b237007988 */ /* 0x000fe8000800003c */
[----:B------:R2:W-:Y:S04]  /*5870*/  STS.U8 [R55+UR60+0xc00a], R32 ;  /* 0x00c00a2037007988 */ /* 0x0005e8000800003c */
[----:B------:R-:W-:Y:S04]  /*5880*/  STS.U8 [R55+UR60+0xc00c], R134 ;  /* 0x00c00c8637007988 */ /* 0x000fe8000800003c */
[----:B------:R-:W-:Y:S01]  /*5890*/  STS.U8 [R55+UR60+0xc00e], R132 ;  /* 0x00c00e8437007988 */ /* 0x000fe2000800003c */
[----:B------:R-:W-:-:S03]  /*58a0*/  IMAD.MOV.U32 R2, RZ, RZ, -0x800000 ;  /* 0xff800000ff027424 */ /* 0x000fc600078e00ff */
[----:B------:R3:W-:Y:S01]  /*58b0*/  STS.U8 [R5+UR60], R46 ;  /* 0x0000002e05007988 */ /* 0x0007e2000800003c */
[----:B------:R-:W-:-:S03]  /*58c0*/  IMAD.MOV.U32 R235, RZ, RZ, 0x3f800000 ;  /* 0x3f800000ffeb7424 */ /* 0x000fc600078e00ff */
[----:B------:R-:W-:Y:S01]  /*58d0*/  STS.U8 [R5+UR60+0x2], R58 ;  /* 0x0000023a05007988 */ /* 0x000fe2000800003c */
[----:B------:R-:W-:-:S03]  /*58e0*/  IMAD.MOV.U32 R234, RZ, RZ, 0x3f800000 ;  /* 0x3f800000ffea7424 */ /* 0x000fc600078e00ff */
[----:B------:R-:W-:Y:S01]  /*58f0*/  STS.U8 [R5+UR60+0x4], R52 ;  /* 0x0000043405007988 */ /* 0x000fe2000800003c */
[----:B------:R-:W-:-:S03]  /*5900*/  IMAD.MOV.U32 R0, RZ, RZ, -0x800000 ;  /* 0xff800000ff007424 */ /* 0x000fc600078e00ff */
[----:B------:R-:W-:Y:S01]  /*5910*/  STS.U8 [R5+UR60+0x6], R50 ;  /* 0x0000063205007988 */ /* 0x000fe2000800003c */
[----:B0-----:R-:W-:-:S03]  /*5920*/  CS2R R24, SRZ ;  /* 0x0000000000187805 */ /* 0x001fc6000001ff00 */
[----:B------:R-:W-:Y:S01]  /*5930*/  STS.U8 [R5+UR60+0x8], R48 ;  /* 0x0000083005007988 */ /* 0x000fe2000800003c */
[----:B-1----:R-:W-:-:S03]  /*5940*/  CS2R R30, SRZ ;  /* 0x00000000001e7805 */ /* 0x002fc6000001ff00 */
[----:B------:R-:W-:Y:S01]  /*5950*/  STS.U8 [R5+UR60+0xa], R62 ;  /* 0x00000a3e05007988 */ /* 0x000fe2000800003c */
[----:B--2---:R-:W-:-:S03]  /*5960*/  CS2R R32, SRZ ;  /* 0x0000000000207805 */ /* 0x004fc6000001ff00 */
[----:B------:R-:W-:Y:S01]  /*5970*/  STS.U8 [R5+UR60+0xc], R60 ;  /* 0x00000c3c05007988 */ /* 0x000fe2000800003c */
[----:B------:R-:W-:-:S03]  /*5980*/  CS2R R34, SRZ ;  /* 0x0000000000227805 */ /* 0x000fc6000001ff00 */
[----:B------:R0:W-:Y:S01]  /*5990*/  STS.U8 [R5+UR60+0xe], R26 ;  /* 0x00000e1a05007988 */ /* 0x0001e2000800003c */
[----:B------:R-:W-:-:S03]  /*59a0*/  CS2R R36, SRZ ;  /* 0x0000000000247805 */ /* 0x000fc6000001ff00 */
[----:B------:R1:W-:Y:S01]  /*59b0*/  STS.U8 [R5+UR60+0x4000], R44 ;  /* 0x0040002c05007988 */ /* 0x0003e2000800003c */
[----:B------:R-:W-:-:S03]  /*59c0*/  CS2R R38, SRZ ;  /* 0x0000000000267805 */ /* 0x000fc6000001ff00 */
[----:B------:R-:W-:Y:S01]  /*59d0*/  STS.U8 [R5+UR60+0x4002], R96 ;  /* 0x0040026005007988 */ /* 0x000fe2000800003c */
[----:B---3--:R-:W-:-:S03]  /*59e0*/  CS2R R46, SRZ ;  /* 0x00000000002e7805 */ /* 0x008fc6000001ff00 */
[----:B------:R-:W-:Y:S01]  /*59f0*/  STS.U8 [R5+UR60+0x4004], R94 ;  /* 0x0040045e05007988 */ /* 0x000fe2000800003c */
[----:B0-----:R-:W-:-:S03]  /*5a00*/  CS2R R26, SRZ ;  /* 0x00000000001a7805 */ /* 0x001fc6000001ff00 */
[----:B------:R0:W-:Y:S01]  /*5a10*/  STS.U8 [R5+UR60+0x4006], R42 ;  /* 0x0040062a05007988 */ /* 0x0001e2000800003c */
[----:B-1----:R-:W-:-:S03]  /*5a20*/  CS2R R44, SRZ ;  /* 0x00000000002c7805 */ /* 0x002fc6000001ff00 */
[----:B------:R1:W-:Y:S01]  /*5a30*/  STS.U8 [R5+UR60+0x4008], R40 ;  /* 0x0040082805007988 */ /* 0x0003e2000800003c */
[----:B------:R-:W-:-:S03]  /*5a40*/  CS2R R48, SRZ ;  /* 0x0000000000307805 */ /* 0x000fc6000001ff00 */
[----:B------:R-:W-:Y:S01]  /*5a50*/  STS.U8 [R5+UR60+0x400a], R100 ;  /* 0x00400a6405007988 */ /* 0x000fe2000800003c */
[----:B------:R-:W-:-:S03]  /*5a60*/  CS2R R50, SRZ ;  /* 0x0000000000327805 */ /* 0x000fc6000001ff00 */
[----:B------:R-:W-:Y:S01]  /*5a70*/  STS.U8 [R5+UR60+0x400c], R98 ;  /* 0x00400c6205007988 */ /* 0x000fe2000800003c */
[----:B0-----:R-:W-:-:S03]  /*5a80*/  CS2R R42, SRZ ;  /* 0x00000000002a7805 */ /* 0x001fc6000001ff00 */
[----:B------:R-:W-:Y:S01]  /*5a90*/  STS.U8 [R5+UR60+0x400e], R18 ;  /* 0x00400e1205007988 */ /* 0x000fe2000800003c */
[----:B-1----:R-:W-:-:S03]  /*5aa0*/  CS2R R40, SRZ ;  /* 0x0000000000287805 */ /* 0x002fc6000001ff00 */
[----:B------:R-:W-:Y:S01]  /*5ab0*/  STS.U8 [R5+UR60+0x8000], R108 ;  /* 0x0080006c05007988 */ /* 0x000fe2000800003c */
[----:B------:R-:W-:-:S03]  /*5ac0*/  CS2R R52, SRZ ;  /* 0x0000000000347805 */ /* 0x000fc6000001ff00 */
[----:B------:R-:W-:Y:S01]  /*5ad0*/  STS.U8 [R5+UR60+0x8002], R106 ;  /* 0x0080026a05007988 */ /* 0x000fe2000800003c */
[----:B------:R-:W-:-:S03]  /*5ae0*/  CS2R R54, SRZ ;  /* 0x0000000000367805 */ /* 0x000fc6000001ff00 */
[----:B------:R-:W-:Y:S01]  /*5af0*/  STS.U8 [R5+UR60+0x8004], R104 ;  /* 0x0080046805007988 */ /* 0x000fe2000800003c */
[----:B------:R-:W-:-:S03]  /*5b00*/  CS2R R56, SRZ ;  /* 0x0000000000387805 */ /* 0x000fc6000001ff00 */
[----:B------:R-:W-:Y:S01]  /*5b10*/  STS.U8 [R5+UR60+0x8006], R110 ;  /* 0x0080066e05007988 */ /* 0x000fe2000800003c */
[----:B------:R-:W-:-:S03]  /*5b20*/  CS2R R58, SRZ ;  /* 0x00000000003a7805 */ /* 0x000fc6000001ff00 */
[----:B------:R0:W-:Y:S01]  /*5b30*/  STS.U8 [R5+UR60+0x8008], R28 ;  /* 0x0080081c05007988 */ /* 0x0001e2000800003c */
[----:B------:R-:W-:-:S03]  /*5b40*/  CS2R R60, SRZ ;  /* 0x00000000003c7805 */ /* 0x000fc6000001ff00 */
[----:B------:R-:W-:Y:S01]  /*5b50*/  STS.U8 [R5+UR60+0x800a], R4 ;  /* 0x00800a0405007988 */ /* 0x000fe2000800003c */
[----:B------:R-:W-:-:S03]  /*5b60*/  CS2R R62, SRZ ;  /* 0x00000000003e7805 */ /* 0x000fc6000001ff00 */
[----:B------:R1:W-:Y:S01]  /*5b70*/  STS.U8 [R5+UR60+0x800c], R112 ;  /* 0x00800c7005007988 */ /* 0x0003e2000800003c */
[----:B------:R-:W-:-:S03]  /*5b80*/  CS2R R64, SRZ ;  /* 0x0000000000407805 */ /* 0x000fc6000001ff00 */
[----:B------:R-:W-:Y:S01]  /*5b90*/  STS.U8 [R5+UR60+0x800e], R10 ;  /* 0x00800e0a05007988 */ /* 0x000fe2000800003c */
[----:B0-----:R-:W-:-:S03]  /*5ba0*/  CS2R R28, SRZ ;  /* 0x00000000001c7805 */ /* 0x001fc6000001ff00 */
        /* <DEDUP_REMOVED lines=15> */
[----:B------:R-:W-:Y:S02]  /*5ca0*/  CS2R R80, SRZ ;  /* 0x0000000000507805 */ /* 0x000fe4000001ff00 */
[----:B------:R-:W-:Y:S02]  /*5cb0*/  CS2R R82, SRZ ;  /* 0x0000000000527805 */ /* 0x000fe4000001ff00 */
[----:B------:R-:W-:Y:S02]  /*5cc0*/  CS2R R84, SRZ ;  /* 0x0000000000547805 */ /* 0x000fe4000001ff00 */
[----:B------:R-:W-:Y:S02]  /*5cd0*/  CS2R R86, SRZ ;  /* 0x0000000000567805 */ /* 0x000fe4000001ff00 */
[----:B------:R-:W-:Y:S02]  /*5ce0*/  CS2R R88, SRZ ;  /* 0x0000000000587805 */ /* 0x000fe4000001ff00 */
[----:B------:R-:W-:-:S02]  /*5cf0*/  CS2R R90, SRZ ;  /* 0x00000000005a7805 */ /* 0x000fc4000001ff00 */
        /* <DEDUP_REMOVED lines=10> */
[----:B-1----:R-:W-:Y:S02]  /*5da0*/  CS2R R112, SRZ ;  /* 0x0000000000707805 */ /* 0x002fe4000001ff00 */
[----:B------:R-:W-:-:S02]  /*5db0*/  CS2R R114, SRZ ;  /* 0x0000000000727805 */ /* 0x000fc4000001ff00 */
[----:B0-----:R-:W-:Y:S02]  /*5dc0*/  CS2R R116, SRZ ;  /* 0x0000000000747805 */ /* 0x001fe4000001ff00 */
        /* <DEDUP_REMOVED lines=8> */
[----:B------:R-:W-:Y:S02]  /*5e50*/  LOP3.LUT P0, RZ, R252, 0x80, RZ, 0xc0, !PT ;  /* 0x00000080fcff7812 */ /* 0x000fe4000780c0ff */
        /* <DEDUP_REMOVED lines=9> */
[----:B------:R-:W-:Y:S01]  /*5ef0*/  LOP3.LUT R210, R252, 0xff, RZ, 0xc0, !PT ;  /* 0x000000fffcd27812 */ /* 0x000fe200078ec0ff */
[----:B--2---:R-:W-:Y:S06]  /*5f00*/  @!P1 BRA `(.L_x_0) ;  /* 0x000000ac00e49947 */ /* 0x004fec0003800000 */
[--C-:B------:R-:W-:Y:S01]  /*5f10*/  SHF.R.U32.HI R0, RZ, 0x5, R252.reuse ;  /* 0x00000005ff007819 */ /* 0x100fe200000116fc */
[----:B------:R-:W0:Y:S01]  /*5f20*/  S2UR UR4, SR_CTAID.Y ;  /* 0x00000000000479c3 */ /* 0x000e220000002600 */
[----:B------:R-:W-:Y:S01]  /*5f30*/  ULDC.64 UR8, c[0x0][0x250] ;  /* 0x0000940000087ab9 */ /* 0x000fe20000000a00 */
[----:B------:R-:W-:Y:S01]  /*5f40*/  LOP3.LUT R3, R252, 0x1c, RZ, 0xc0, !PT ;  /* 0x0000001cfc037812 */ /* 0x000fe200078ec0ff */
[----:B------:R-:W-:Y:S01]  /*5f50*/  UMOV UR5, UR8 ;  /* 0x0000000800057c82 */ /* 0x000fe20008000000 */
[----:B------:R-:W-:Y:S01]  /*5f60*/  R2UR UR22, R0 ;  /* 0x00000000001672ca */ /* 0x000fe200000e0000 */
[----:B------:R-:W-:Y:S01]  /*5f70*/  IMAD.U32 R0, RZ, RZ, UR9 ;  /* 0x00000009ff007e24 */ /* 0x000fe2000f8e00ff */
[----:B------:R-:W-:Y:S01]  /*5f80*/  UMOV UR56, UR9 ;  /* 0x0000000900387c82 */ /* 0x000fe20008000000 */
[----:B------:R-:W-:Y:S01]  /*5f90*/  ULDC.64 UR8, c[0x0][0x260] ;  /* 0x0000980000087ab9 */ /* 0x000fe20000000a00 */
[----:B------:R-:W1:Y:S01]  /*5fa0*/  LDC R31, c[0x0][0x268] ;  /* 0x00009a00ff1f7b82 */ /* 0x000e620000000800 */
[--C-:B------:R-:W-:Y:S01]  /*5fb0*/  SHF.R.U32.HI R2, RZ, 0x5, R252.reuse ;  /* 0x00000005ff027819 */ /* 0x100fe200000116fc */
[----:B------:R2:W-:Y:S01]  /*5fc0*/  STL [R1+0x5e4], R0 ;  /* 0x0005e40001007387 */ /* 0x0005e20000100800 */
[----:B------:R-:W-:Y:S01]  /*5fd0*/  UMOV UR17, UR9 ;  /* 0x0000000900117c82 */ /* 0x000fe20008000000 */
[----:B------:R-:W-:Y:S01]  /*5fe0*/  SHF.R.U32.HI R224, RZ, 0x1, R252 ;  /* 0x00000001ffe07819 */ /* 0x000fe200000116fc */
[----:B------:R-:W-:Y:S01]  /*5ff0*/  USHF.L.U32 UR47, UR56, 0x1, URZ ;  /* 0x00000001382f7899 */ /* 0x000fe2000800063f */
[----:B------:R-:W3:Y:S01]  /*6000*/  S2R R251, SR_TID.X ;  /* 0x0000000000fb7919 */ /* 0x000ee20000002100 */
[----:B------:R-:W-:Y:S01]  /*6010*/  UIMAD UR49, UR56, 0x3, URZ ;  /* 0x00000003383178a4 */ /* 0x000fe2000f8e023f */
[----:B------:R-:W4:Y:S01]  /*6020*/  LDC.64 R28, c[0x0][0x220] ;  /* 0x00008800ff1c7b82 */ /* 0x000f220000000a00 */
[----:B------:R-:W-:Y:S01]  /*6030*/  SGXT.U32 R224, R224, 0x1 ;  /* 0x00000001e0e0781a */ /* 0x000fe20000000000 */
[----:B------:R-:W-:Y:S01]  /*6040*/  UIADD3 UR10, UR22, 0x78, URZ ;  /* 0x00000078160a7890 */ /* 0x000fe2000fffe03f */
[----:B------:R-:W-:Y:S01]  /*6050*/  IMAD.MOV.U32 R238, RZ, RZ, 0x5410 ;  /* 0x00005410ffee7424 */ /* 0x000fe200078e00ff */
[----:B------:R-:W-:Y:S01]  /*6060*/  UIADD3 UR11, UR22, 0x98, URZ ;  /* 0x00000098160b7890 */ /* 0x000fe2000fffe03f */
[----:B--2---:R-:W-:Y:S01]  /*6070*/  IMAD.U32 R0, RZ, RZ, UR9 ;  /* 0x00000009ff007e24 */ /* 0x004fe2000f8e00ff */
[----:B------:R-:W-:Y:S01]  /*6080*/  UIADD3 UR12, UR22, 0xb8, URZ ;  /* 0x000000b8160c7890 */ /* 0x000fe2000fffe03f */
[----:B------:R-:W-:Y:S01]  /*6090*/  IMAD.MOV.U32 R237, RZ, RZ, 0x7632 ;  /* 0x00007632ffed7424 */ /* 0x000fe200078e00ff */
[----:B0-----:R-:W-:Y:S01]  /*60a0*/  UIMAD UR46, UR4, UR5, URZ ;  /* 0x00000005042e72a4 */ /* 0x001fe2000f8e023f */
[----:B------:R-:W0:Y:S01]  /*60b0*/  LDC R212, c[0x0][0x258] ;  /* 0x00009600ffd47b82 */ /* 0x000e220000000800 */
[----:B------:R2:W-:Y:S01]  /*60c0*/  STL [R1+0x5e0], R0 ;  /* 0x0005e00001007387 */ /* 0x0005e20000100800 */
[----:B------:R-:W-:Y:S01]  /*60d0*/  UMOV UR5, UR8 ;  /* 0x0000000800057c82 */ /* 0x000fe20008000000 */
[----:B------:R-:W-:Y:S01]  /*60e0*/  ULDC.64 UR8, c[0x0][0x218] ;  /* 0x0000860000087ab9 */ /* 0x000fe20000000a00 */
[----:B------:R-:W-:Y:S01]  /*60f0*/  UIMAD UR4, UR4, UR5, URZ ;  /* 0x00000005040472a4 */ /* 0x000fe2000f8e023f */
[C---:B------:R-:W-:Y:S01]  /*6100*/  LOP3.LUT R4, R252.reuse, 0x80, RZ, 0xc0, !PT ;  /* 0x00000080fc047812 */ /* 0x040fe200078ec0ff */
[----:B------:R-:W-:Y:S01]  /*6110*/  UIADD3 UR45, UP0, UR46, UR8, URZ ;  /* 0x000000082e2d7290 */ /* 0x000fe2000ff1e03f */
[C---:B-1----:R-:W-:Y:S01]  /*6120*/  IMAD R14, R31.reuse, UR10, RZ ;  /* 0x0000000a1f0e7c24 */ /* 0x042fe2000f8e02ff */
[----:B------:R-:W-:Y:S01]  /*6130*/  USHF.R.S32.HI UR21, URZ, 0x1f, UR4 ;  /* 0x0000001f3f157899 */ /* 0x000fe20008011404 */
[C---:B------:R-:W-:Y:S01]  /*6140*/  IMAD R15, R31.reuse, UR11, RZ ;  /* 0x0000000b1f0f7c24 */ /* 0x040fe2000f8e02ff */
[----:B------:R-:W-:Y:S01]  /*6150*/  UIADD3 UR5, UR22, 0x18, URZ ;  /* 0x0000001816057890 */ /* 0x000fe2000fffe03f */
[----:B--2---:R-:W-:Y:S01]  /*6160*/  LOP3.LUT R0, R252, 0x1, RZ, 0xc0, !PT ;  /* 0x00000001fc007812 */ /* 0x004fe200078ec0ff */
[----:B------:R-:W-:Y:S01]  /*6170*/  ULEA.HI.X.SX32 UR46, UR46, UR9, 0x1, UP0 ;  /* 0x000000092e2e7291 */ /* 0x000fe200080f0e3f */
[C---:B------:R-:W-:Y:S01]  /*6180*/  IMAD R16, R31.reuse, UR12, RZ ;  /* 0x0000000c1f107c24 */ /* 0x040fe2000f8e02ff */
[----:B------:R-:W-:Y:S01]  /*6190*/  UIADD3 UR8, UR22, 0x38, URZ ;  /* 0x0000003816087890 */ /* 0x000fe2000fffe03f */
[----:B------:R-:W-:Y:S01]  /*61a0*/  IMAD.MOV.U32 R235, RZ, RZ, 0x3f800000 ;  /* 0x3f800000ffeb7424 */ /* 0x000fe200078e00ff */
[----:B------:R-:W-:Y:S01]  /*61b0*/  UIADD3 UR9, UR22, 0x58, URZ ;  /* 0x0000005816097890 */ /* 0x000fe2000fffe03f */
[----:B------:R-:W-:Y:S01]  /*61c0*/  IMAD R5, R0, 0x2, R3 ;  /* 0x0000000200057824 */ /* 0x000fe200078e0203 */
[----:B------:R-:W-:Y:S01]  /*61d0*/  LOP3.LUT R0, R252, 0x1f, RZ, 0xc0, !PT ;  /* 0x0000001ffc007812 */ /* 0x000fe200078ec0ff */
[----:B------:R-:W-:Y:S01]  /*61e0*/  UIADD3 UR13, UR22, 0xd8, URZ ;  /* 0x000000d8160d7890 */ /* 0x000fe2000fffe03f */
[----:B------:R-:W-:Y:S01]  /*61f0*/  IMAD R9, R31, UR8, RZ ;  /* 0x000000081f097c24 */ /* 0x000fe2000f8e02ff */
[----:B------:R-:W-:Y:S01]  /*6200*/  UIADD3 UR14, UR22, 0xf8, URZ ;  /* 0x000000f8160e7890 */ /* 0x000fe2000fffe03f */
[----:B------:R-:W-:Y:S01]  /*6210*/  LOP3.LUT R224, R5, R224, RZ, 0xfc, !PT ;  /* 0x000000e005e07212 */ /* 0x000fe200078efcff */
[----:B------:R-:W-:Y:S01]  /*6220*/  IMAD R3, R0, UR17, RZ ;  /* 0x0000001100037c24 */ /* 0x000fe2000f8e02ff */
[----:B------:R-:W-:Y:S01]  /*6230*/  SGXT.U32 R0, R2, 0x3 ;  /* 0x000000030200781a */ /* 0x000fe20000000000 */
[C---:B------:R-:W-:Y:S01]  /*6240*/  IMAD R5, R31.reuse, UR5, RZ ;  /* 0x000000051f057c24 */ /* 0x040fe2000f8e02ff */
[----:B------:R-:W-:Y:S01]  /*6250*/  UIADD3 UR15, UR22, 0x118, URZ ;  /* 0x00000118160f7890 */ /* 0x000fe2000fffe03f */
[----:B------:R-:W-:Y:S01]  /*6260*/  IMAD R12, R31, UR9, RZ ;  /* 0x000000091f0c7c24 */ /* 0x000fe2000f8e02ff */
[----:B----4-:R-:W-:Y:S01]  /*6270*/  IADD3 R27, P1, P2, R3, UR4, R28 ;  /* 0x00000004031b7c10 */ /* 0x010fe2000fa3e01c */
[----:B------:R-:W-:Y:S01]  /*6280*/  IMAD R0, R0, R31, RZ ;  /* 0x0000001f00007224 */ /* 0x000fe200078e02ff */
[----:B------:R-:W-:Y:S01]  /*6290*/  SHF.R.S32.HI R6, RZ, 0x1f, R3 ;  /* 0x0000001fff067819 */ /* 0x000fe20000011403 */
[----:B------:R-:W-:Y:S01]  /*62a0*/  IMAD R17, R31, UR13, RZ ;  /* 0x0000000d1f117c24 */ /* 0x000fe2000f8e02ff */
[-C--:B------:R-:W-:Y:S01]  /*62b0*/  IADD3 R30, P3, R9, R27.reuse, RZ ;  /* 0x0000001b091e7210 */ /* 0x080fe20007f7e0ff */
[C---:B------:R-:W-:Y:S01]  /*62c0*/  IMAD R2, R31.reuse, 0x8, R0 ;  /* 0x000000081f027824 */ /* 0x040fe200078e0200 */
[----:B------:R-:W-:Y:S01]  /*62d0*/  IADD3.X R29, R6, UR21, R29, P1, P2 ;  /* 0x00000015061d7c10 */ /* 0x000fe20008fe441d */
[C---:B------:R-:W-:Y:S01]  /*62e0*/  IMAD R18, R31.reuse, UR14, RZ ;  /* 0x0000000e1f127c24 */ /* 0x040fe2000f8e02ff */
[-C--:B------:R-:W-:Y:S01]  /*62f0*/  IADD3 R13, P1, R0, R27.reuse, RZ ;  /* 0x0000001b000d7210 */ /* 0x080fe20007f3e0ff */
[----:B------:R-:W-:Y:S01]  /*6300*/  UIADD3 UR16, UR22, 0x138, URZ ;  /* 0x0000013816107890 */ /* 0x000fe2000fffe03f */
[----:B------:R-:W-:Y:S01]  /*6310*/  IADD3 R28, P5, R2, R27, RZ ;  /* 0x0000001b021c7210 */ /* 0x000fe20007fbe0ff */
[----:B------:R-:W-:Y:S01]  /*6320*/  IMAD R19, R31, UR15, RZ ;  /* 0x0000000f1f137c24 */ /* 0x000fe2000f8e02ff */
[----:B------:R-:W-:Y:S01]  /*6330*/  UIADD3 UR17, UR22, 0x158, URZ ;  /* 0x0000015816117890 */ /* 0x000fe2000fffe03f */
[----:B------:R1:W-:Y:S01]  /*6340*/  STL [R1+0x3e4], R13 ;  /* 0x0003e40d01007387 */ /* 0x0003e20000100800 */
[-C--:B------:R-:W-:Y:S01]  /*6350*/  LEA.HI.X.SX32 R9, R9, R29.reuse, 0x1, P3 ;  /* 0x0000001d09097211 */ /* 0x080fe200018f0eff */
[C---:B------:R-:W-:Y:S01]  /*6360*/  IMAD R20, R31.reuse, UR16, RZ ;  /* 0x000000101f147c24 */ /* 0x040fe2000f8e02ff */
[----:B------:R-:W-:Y:S01]  /*6370*/  UIADD3 UR18, UR22, 0x178, URZ ;  /* 0x0000017816127890 */ /* 0x000fe2000fffe03f */
[C---:B------:R-:W-:Y:S01]  /*6380*/  IMAD R3, R31.reuse, 0x8, R2 ;  /* 0x000000081f037824 */ /* 0x040fe200078e0202 */
[----:B------:R-:W-:Y:S01]  /*6390*/  UIADD3 UR19, UR22, 0x198, URZ ;  /* 0x0000019816137890 */ /* 0x000fe2000fffe03f */
[C---:B------:R-:W-:Y:S01]  /*63a0*/  IMAD R21, R31.reuse, UR17, RZ ;  /* 0x000000111f157c24 */ /* 0x040fe2000f8e02ff */
[----:B------:R-:W-:Y:S01]  /*63b0*/  UIADD3 UR4, UR22, 0x1b8, URZ ;  /* 0x000001b816047890 */ /* 0x000fe2000fffe03f */
[C---:B------:R-:W-:Y:S01]  /*63c0*/  IMAD R6, R31.reuse, 0x10, R3 ;  /* 0x000000101f067824 */ /* 0x040fe200078e0203 */
[----:B------:R-:W-:Y:S01]  /*63d0*/  UIADD3 UR20, UR22, 0x1d8, URZ ;  /* 0x000001d816147890 */ /* 0x000fe2000fffe03f */
[----:B-1----:R-:W-:Y:S01]  /*63e0*/  LEA.HI.X.SX32 R13, R0, R29, 0x1, P1 ;  /* 0x0000001d000d7211 */ /* 0x002fe200008f0eff */
[C---:B------:R-:W-:Y:S01]  /*63f0*/  IMAD R22, R31.reuse, UR18, RZ ;  /* 0x000000121f167c24 */ /* 0x040fe2000f8e02ff */
[C---:B------:R-:W-:Y:S01]  /*6400*/  IADD3 R32, P1, R14.reuse, R27, RZ ;  /* 0x0000001b0e207210 */ /* 0x040fe20007f3e0ff */
[C---:B------:R-:W-:Y:S01]  /*6410*/  IMAD R23, R31.reuse, UR19, RZ ;  /* 0x000000131f177c24 */ /* 0x040fe2000f8e02ff */
[----:B------:R-:W-:Y:S01]  /*6420*/  UIADD3 UR21, UR22, 0x1f8, URZ ;  /* 0x000001f816157890 */ /* 0x000fe2000fffe03f */
[----:B------:R1:W-:Y:S01]  /*6430*/  STL [R1+0x3e0], R13 ;  /* 0x0003e00d01007387 */ /* 0x0003e20000100800 */
[----:B------:R-:W-:Y:S01]  /*6440*/  LEA.HI.X.SX32 R14, R14, R29, 0x1, P1 ;  /* 0x0000001d0e0e7211 */ /* 0x000fe200008f0eff */
[C---:B------:R-:W-:Y:S01]  /*6450*/  IMAD R24, R31.reuse, UR4, RZ ;  /* 0x000000041f187c24 */ /* 0x040fe2000f8e02ff */
[----:B------:R-:W-:Y:S01]  /*6460*/  USHF.R.S32.HI UR48, URZ, 0x1f, UR47 ;  /* 0x0000001f3f307899 */ /* 0x000fe2000801142f */
[----:B------:R2:W-:Y:S01]  /*6470*/  STL [R1+0x3ec], R28 ;  /* 0x0003ec1c01007387 */ /* 0x0005e20000100800 */
[C---:B------:R-:W-:Y:S01]  /*6480*/  IMAD R25, R31.reuse, UR20, RZ ;  /* 0x000000141f197c24 */ /* 0x040fe2000f8e02ff */
[----:B------:R-:W-:Y:S01]  /*6490*/  USHF.R.S32.HI UR50, URZ, 0x1f, UR49 ;  /* 0x0000001f3f327899 */ /* 0x000fe20008011431 */
[C---:B------:R-:W-:Y:S01]  /*64a0*/  IMAD R26, R31.reuse, UR21, RZ ;  /* 0x000000151f1a7c24 */ /* 0x040fe2000f8e02ff */
[----:B------:R-:W-:Y:S01]  /*64b0*/  USHF.L.U32 UR51, UR56, 0x2, URZ ;  /* 0x0000000238337899 */ /* 0x000fe2000800063f */
[----:B------:R-:W-:Y:S01]  /*64c0*/  IMAD R7, R31, 0x8, R6 ;  /* 0x000000081f077824 */ /* 0x000fe200078e0206 */
[-C--:B-1----:R-:W-:Y:S01]  /*64d0*/  IADD3 R13, P4, R5, R27.reuse, RZ ;  /* 0x0000001b050d7210 */ /* 0x082fe20007f9e0ff */
[----:B0-----:R-:W-:Y:S01]  /*64e0*/  IMAD R210, R210, R212, RZ ;  /* 0x000000d4d2d27224 */ /* 0x001fe200078e02ff */
[----:B------:R-:W-:Y:S01]  /*64f0*/  USHF.R.S32.HI UR52, URZ, 0x1f, UR51 ;  /* 0x0000001f3f347899 */ /* 0x000fe20008011433 */
[C---:B------:R-:W-:Y:S01]  /*6500*/  IMAD R8, R31.reuse, 0x8, R7 ;  /* 0x000000081f087824 */ /* 0x040fe200078e0207 */
[-C--:B--2---:R-:W-:Y:S01]  /*6510*/  IADD3 R28, P2, R12, R27.reuse, RZ ;  /* 0x0000001b0c1c7210 */ /* 0x084fe20007f5e0ff */
[----:B------:R-:W-:Y:S01]  /*6520*/  STL [R1+0x3fc], R13 ;  /* 0x0003fc0d01007387 */ /* 0x000fe20000100800 */
[----:B------:R-:W-:Y:S01]  /*6530*/  IMAD R212, R212, 0x100, R210 ;  /* 0x00000100d4d47824 */ /* 0x000fe200078e02d2 */
[----:B------:R-:W-:Y:S01]  /*6540*/  UIMAD UR18, UR56, 0x5, URZ ;  /* 0x00000005381278a4 */ /* 0x000fe2000f8e023f */
[----:B------:R-:W-:Y:S01]  /*6550*/  IMAD R10, R31, 0x10, R8 ;  /* 0x000000101f0a7824 */ /* 0x000fe200078e0208 */
[----:B------:R0:W-:Y:S01]  /*6560*/  STL [R1+0x41c], R30 ;  /* 0x00041c1e01007387 */ /* 0x0001e20000100800 */
[----:B------:R-:W-:Y:S01]  /*6570*/  UIMAD UR36, UR56, 0x6, URZ ;  /* 0x00000006382478a4 */ /* 0x000fe2000f8e023f */
[----:B---3--:R-:W-:Y:S01]  /*6580*/  LOP3.LUT R251, R251, 0x7f, RZ, 0xc0, !PT ;  /* 0x0000007ffbfb7812 */ /* 0x008fe200078ec0ff */
[C---:B------:R-:W-:Y:S01]  /*6590*/  IMAD R11, R31.reuse, 0x8, R10 ;  /* 0x000000081f0b7824 */ /* 0x040fe200078e020a */
[----:B------:R1:W-:Y:S01]  /*65a0*/  STL [R1+0x43c], R28 ;  /* 0x00043c1c01007387 */ /* 0x0003e20000100800 */
[----:B------:R-:W-:Y:S01]  /*65b0*/  USHF.R.S32.HI UR34, URZ, 0x1f, UR18 ;  /* 0x0000001f3f227899 */ /* 0x000fe20008011412 */
[----:B------:R-:W-:Y:S01]  /*65c0*/  IMAD.MOV.U32 R197, RZ, RZ, -0x800000 ;  /* 0xff800000ffc57424 */ /* 0x000fe200078e00ff */
[----:B------:R-:W-:Y:S01]  /*65d0*/  USHF.R.S32.HI UR33, URZ, 0x1f, UR36 ;  /* 0x0000001f3f217899 */ /* 0x000fe20008011424 */
[----:B------:R2:W-:Y:S01]  /*65e0*/  STL [R1+0x45c], R32 ;  /* 0x00045c2001007387 */ /* 0x0005e20000100800 */
[----:B------:R-:W-:Y:S01]  /*65f0*/  IMAD R0, R31, 0x8, R11 ;  /* 0x000000081f007824 */ /* 0x000fe200078e020b */
[----:B0-----:R-:W-:Y:S01]  /*6600*/  IADD3 R30, P6, R15, R27, RZ ;  /* 0x0000001b0f1e7210 */ /* 0x001fe20007fde0ff */
[----:B------:R-:W-:Y:S01]  /*6610*/  UIADD3 UR8, UR60, 0x10000, URZ ;  /* 0x000100003c087890 */ /* 0x000fe2000fffe03f */
[----:B------:R-:W-:Y:S01]  /*6620*/  IMAD R4, R4, 0x20, R251 ;  /* 0x0000002004047824 */ /* 0x000fe200078e02fb */
[----:B------:R-:W-:Y:S01]  /*6630*/  UIMAD UR20, UR56, 0x7, URZ ;  /* 0x00000007381478a4 */ /* 0x000fe2000f8e023f */
[----:B-1----:R-:W-:Y:S01]  /*6640*/  LEA.HI.X.SX32 R28, R2, R29, 0x1, P5 ;  /* 0x0000001d021c7211 */ /* 0x002fe200028f0eff */
[----:B------:R0:W-:Y:S01]  /*6650*/  STL [R1+0x47c], R30 ;  /* 0x00047c1e01007387 */ /* 0x0001e20000100800 */
[C---:B------:R-:W-:Y:S01]  /*6660*/  IMAD R13, R31.reuse, 0x10, R0 ;  /* 0x000000101f0d7824 */ /* 0x040fe200078e0200 */
[----:B------:R-:W-:Y:S01]  /*6670*/  USHF.R.U32.HI UR21, URZ, 0x4, UR8 ;  /* 0x000000043f157899 */ /* 0x000fe20008011608 */
[C---:B--2---:R-:W-:Y:S01]  /*6680*/  IADD3 R32, P5, R16.reuse, R27, RZ ;  /* 0x0000001b10207210 */ /* 0x044fe20007fbe0ff */
[----:B------:R1:W-:Y:S01]  /*6690*/  STL [R1+0x3e8], R28 ;  /* 0x0003e81c01007387 */ /* 0x0003e20000100800 */
[----:B------:R-:W-:Y:S01]  /*66a0*/  IMAD R2, R31, 0x8, R13 ;  /* 0x000000081f027824 */ /* 0x000fe200078e020d */
[----:B------:R-:W-:Y:S01]  /*66b0*/  USGXT.U32 UR58, UR21, 0xe ;  /* 0x0000000e153a789a */ /* 0x000fe20008000000 */
[-C--:B------:R-:W-:Y:S01]  /*66c0*/  LEA.HI.X.SX32 R16, R16, R29.reuse, 0x1, P5 ;  /* 0x0000001d10107211 */ /* 0x080fe200028f0eff */
[----:B------:R2:W-:Y:S01]  /*66d0*/  STL [R1+0x49c], R32 ;  /* 0x00049c2001007387 */ /* 0x0005e20000100800 */
[----:B------:R-:W-:Y:S01]  /*66e0*/  USHF.R.S32.HI UR21, URZ, 0x1f, UR20 ;  /* 0x0000001f3f157899 */ /* 0x000fe20008011414 */
[----:B0-----:R-:W-:Y:S01]  /*66f0*/  LEA.HI.X.SX32 R30, R5, R29, 0x1, P4 ;  /* 0x0000001d051e7211 */ /* 0x001fe200020f0eff */
[----:B------:R-:W-:Y:S01]  /*6700*/  IMAD R5, R31, 0x8, R2 ;  /* 0x000000081f057824 */ /* 0x000fe200078e0202 */
[----:B------:R-:W-:Y:S01]  /*6710*/  USHF.L.U32 UR24, UR56, 0x3, URZ ;  /* 0x0000000338187899 */ /* 0x000fe2000800063f */
[----:B------:R-:W-:Y:S01]  /*6720*/  IMAD.MOV.U32 R196, RZ, RZ, -0x800000 ;  /* 0xff800000ffc47424 */ /* 0x000fe200078e00ff */
[-C--:B-1----:R-:W-:Y:S01]  /*6730*/  IADD3 R28, P4, R17, R27.reuse, RZ ;  /* 0x0000001b111c7210 */ /* 0x082fe20007f9e0ff */
[----:B------:R0:W-:Y:S01]  /*6740*/  STL [R1+0x3f8], R30 ;  /* 0x0003f81e01007387 */ /* 0x0001e20000100800 */
[----:B------:R-:W-:Y:S01]  /*6750*/  USHF.R.S32.HI UR25, URZ, 0x1f, UR24 ;  /* 0x0000001f3f197899 */ /* 0x000fe20008011418 */
[----:B------:R-:W-:Y:S01]  /*6760*/  IMAD.MOV.U32 R234, RZ, RZ, 0x3f800000 ;  /* 0x3f800000ffea7424 */ /* 0x000fe200078e00ff */
[----:B------:R-:W-:Y:S01]  /*6770*/  UIMAD UR28, UR56, 0x9, URZ ;  /* 0x00000009381c78a4 */ /* 0x000fe2000f8e023f */
[----:B------:R1:W-:Y:S01]  /*6780*/  STL [R1+0x4bc], R28 ;  /* 0x0004bc1c01007387 */ /* 0x0003e20000100800 */
[----:B------:R-:W-:Y:S01]  /*6790*/  UIMAD UR32, UR56, 0xa, URZ ;  /* 0x0000000a382078a4 */ /* 0x000fe2000f8e023f */
[----:B--2---:R-:W-:Y:S01]  /*67a0*/  CS2R R32, SRZ ;  /* 0x0000000000207805 */ /* 0x004fe2000001ff00 */
[----:B------:R-:W-:Y:S01]  /*67b0*/  USHF.R.S32.HI UR29, URZ, 0x1f, UR28 ;  /* 0x0000001f3f1d7899 */ /* 0x000fe2000801141c */
[----:B------:R2:W-:Y:S01]  /*67c0*/  STL [R1+0x418], R9 ;  /* 0x0004180901007387 */ /* 0x0005e20000100800 */
[----:B------:R-:W-:Y:S01]  /*67d0*/  UIMAD UR19, UR56, 0xb, URZ ;  /* 0x0000000b381378a4 */ /* 0x000fe2000f8e023f */
[----:B0-----:R-:W-:Y:S01]  /*67e0*/  IADD3 R30, P3, R18, R27, RZ ;  /* 0x0000001b121e7210 */ /* 0x001fe20007f7e0ff */
[----:B------:R-:W-:Y:S01]  /*67f0*/  USHF.R.S32.HI UR53, URZ, 0x1f, UR32 ;  /* 0x0000001f3f357899 */ /* 0x000fe20008011420 */
[----:B------:R-:W-:Y:S01]  /*6800*/  CS2R R34, SRZ ;  /* 0x0000000000227805 */ /* 0x000fe2000001ff00 */
[----:B------:R-:W-:Y:S01]  /*6810*/  USHF.R.S32.HI UR23, URZ, 0x1f, UR19 ;  /* 0x0000001f3f177899 */ /* 0x000fe20008011413 */
[----:B-1----:R-:W-:Y:S01]  /*6820*/  LEA.HI.X.SX32 R28, R12, R29, 0x1, P2 ;  /* 0x0000001d0c1c7211 */ /* 0x002fe200010f0eff */
[----:B------:R-:W-:Y:S01]  /*6830*/  STL [R1+0x4dc], R30 ;  /* 0x0004dc1e01007387 */ /* 0x000fe20000100800 */
[-C--:B------:R-:W-:Y:S01]  /*6840*/  IADD3 R12, P2, R19, R27.reuse, RZ ;  /* 0x0000001b130c7210 */ /* 0x080fe20007f5e0ff */
[----:B------:R-:W-:Y:S01]  /*6850*/  UIMAD UR26, UR56, 0xc, URZ ;  /* 0x0000000c381a78a4 */ /* 0x000fe2000f8e023f */
[C---:B--2---:R-:W-:Y:S01]  /*6860*/  IMAD R9, R31.reuse, 0x10, R5 ;  /* 0x000000101f097824 */ /* 0x044fe200078e0205 */
[----:B------:R0:W-:Y:S01]  /*6870*/  STL [R1+0x438], R28 ;  /* 0x0004381c01007387 */ /* 0x0001e20000100800 */
[----:B------:R-:W-:Y:S01]  /*6880*/  UIMAD UR27, UR56, 0xd, URZ ;  /* 0x0000000d381b78a4 */ /* 0x000fe2000f8e023f */
[----:B------:R-:W-:Y:S01]  /*6890*/  CS2R R36, SRZ ;  /* 0x0000000000247805 */ /* 0x000fe2000001ff00 */
[----:B------:R-:W-:Y:S01]  /*68a0*/  USHF.R.S32.HI UR44, URZ, 0x1f, UR26 ;  /* 0x0000001f3f2c7899 */ /* 0x000fe2000801141a */
[----:B------:R1:W-:Y:S01]  /*68b0*/  STL [R1+0x4fc], R12 ;  /* 0x0004fc0c01007387 */ /* 0x0003e20000100800 */
[----:B------:R-:W-:Y:S01]  /*68c0*/  UIMAD UR30, UR56, 0xe, URZ ;  /* 0x0000000e381e78a4 */ /* 0x000fe2000f8e023f */
[----:B------:R-:W-:Y:S01]  /*68d0*/  CS2R R38, SRZ ;  /* 0x0000000000267805 */ /* 0x000fe2000001ff00 */
[----:B------:R-:W-:Y:S01]  /*68e0*/  UIMAD UR31, UR56, 0xf, URZ ;  /* 0x0000000f381f78a4 */ /* 0x000fe2000f8e023f */
[----:B------:R2:W-:Y:S01]  /*68f0*/  STL [R1+0x458], R14 ;  /* 0x0004580e01007387 */ /* 0x0005e20000100800 */
[----:B------:R-:W-:Y:S01]  /*6900*/  USHF.L.U32 UR35, UR56, 0x4, URZ ;  /* 0x0000000438237899 */ /* 0x000fe2000800063f */
[----:B0-----:R-:W-:Y:S01]  /*6910*/  IADD3 R28, P1, R20, R27, RZ ;  /* 0x0000001b141c7210 */ /* 0x001fe20007f3e0ff */
[----:B------:R-:W-:Y:S01]  /*6920*/  UIMAD UR38, UR56, 0x11, URZ ;  /* 0x00000011382678a4 */ /* 0x000fe2000f8e023f */
[----:B------:R-:W-:Y:S01]  /*6930*/  CS2R R40, SRZ ;  /* 0x0000000000287805 */ /* 0x000fe2000001ff00 */
[----:B------:R-:W-:Y:S01]  /*6940*/  UIMAD UR39, UR56, 0x12, URZ ;  /* 0x00000012382778a4 */ /* 0x000fe2000f8e023f */
[----:B-1----:R-:W-:Y:S01]  /*6950*/  IMAD R12, R31, 0x8, R9 ;  /* 0x000000081f0c7824 */ /* 0x002fe200078e0209 */
[----:B------:R-:W-:Y:S01]  /*6960*/  STL [R1+0x51c], R28 ;  /* 0x00051c1c01007387 */ /* 0x000fe20000100800 */
[----:B------:R-:W-:Y:S01]  /*6970*/  UIMAD UR40, UR56, 0x13, URZ ;  /* 0x00000013382878a4 */ /* 0x000fe2000f8e023f */
[----:B------:R-:W-:-:S02]  /*6980*/  CS2R R42, SRZ ;  /* 0x00000000002a7805 */ /* 0x000fc4000001ff00 */
[----:B--2---:R-:W-:Y:S01]  /*6990*/  LEA.HI.X.SX32 R14, R15, R29, 0x1, P6 ;  /* 0x0000001d0f0e7211 */ /* 0x004fe200030f0eff */
[----:B------:R-:W-:Y:S01]  /*69a0*/  UIMAD UR41, UR56, 0x14, URZ ;  /* 0x00000014382978a4 */ /* 0x000fe2000f8e023f */
[-C--:B------:R-:W-:Y:S01]  /*69b0*/  IADD3 R15, P6, R21, R27.reuse, RZ ;  /* 0x0000001b150f7210 */ /* 0x080fe20007fde0ff */
[----:B------:R-:W-:Y:S01]  /*69c0*/  UIMAD UR42, UR56, 0x15, URZ ;  /* 0x00000015382a78a4 */ /* 0x000fe2000f8e023f */
[----:B------:R-:W-:Y:S01]  /*69d0*/  CS2R R44, SRZ ;  /* 0x00000000002c7805 */ /* 0x000fe2000001ff00 */
[----:B------:R0:W-:Y:S01]  /*69e0*/  STL [R1+0x478], R14 ;  /* 0x0004780e01007387 */ /* 0x0001e20000100800 */
[----:B------:R-:W-:Y:S01]  /*69f0*/  UIMAD UR43, UR56, 0x16, URZ ;  /* 0x00000016382b78a4 */ /* 0x000fe2000f8e023f */
[----:B------:R-:W-:Y:S01]  /*6a00*/  CS2R R46, SRZ ;  /* 0x00000000002e7805 */ /* 0x000fe2000001ff00 */
[----:B------:R-:W-:Y:S01]  /*6a10*/  UIMAD UR22, UR56, 0x17, URZ ;  /* 0x00000017381678a4 */ /* 0x000fe2000f8e023f */
[----:B------:R1:W-:Y:S01]  /*6a20*/  STL [R1+0x53c], R15 ;  /* 0x00053c0f01007387 */ /* 0x0003e20000100800 */
[----:B------:R-:W-:Y:S01]  /*6a30*/  UIMAD UR37, UR56, 0x18, URZ ;  /* 0x00000018382578a4 */ /* 0x000fe2000f8e023f */
[----:B------:R-:W-:Y:S01]  /*6a40*/  CS2R R48, SRZ ;  /* 0x0000000000307805 */ /* 0x000fe2000001ff00 */
[----:B------:R-:W-:Y:S01]  /*6a50*/  UIMAD UR8, UR56, 0x19, URZ ;  /* 0x00000019380878a4 */ /* 0x000fe2000f8e023f */
[----:B------:R2:W-:Y:S01]  /*6a60*/  STL [R1+0x498], R16 ;  /* 0x0004981001007387 */ /* 0x0005e20000100800 */
[----:B------:R-:W-:Y:S01]  /*6a70*/  UMOV UR9, URZ ;  /* 0x0000003f00097c82 */ /* 0x000fe20008000000 */
[----:B0-----:R-:W-:Y:S01]  /*6a80*/  IMAD R14, R31, 0x8, R12 ;  /* 0x000000081f0e7824 */ /* 0x001fe200078e020c */
[----:B------:R-:W-:Y:S01]  /*6a90*/  UIMAD UR10, UR56, 0x1b, URZ ;  /* 0x0000001b380a78a4 */ /* 0x000fe2000f8e023f */
[----:B------:R-:W-:Y:S01]  /*6aa0*/  IMAD.U32 R236, RZ, RZ, UR9 ;  /* 0x00000009ffec7e24 */ /* 0x000fe2000f8e00ff */
[----:B------:R-:W-:Y:S01]  /*6ab0*/  UIMAD UR9, UR56, 0x1a, URZ ;  /* 0x0000001a380978a4 */ /* 0x000fe2000f8e023f */
[----:B-1----:R-:W-:Y:S01]  /*6ac0*/  IADD3 R15, P5, R22, R27, RZ ;  /* 0x0000001b160f7210 */ /* 0x002fe20007fbe0ff */
[----:B------:R-:W-:Y:S01]  /*6ad0*/  UIMAD UR11, UR56, 0x1c, URZ ;  /* 0x0000001c380b78a4 */ /* 0x000fe2000f8e023f */
[----:B------:R-:W-:Y:S01]  /*6ae0*/  CS2R R50, SRZ ;  /* 0x0000000000327805 */ /* 0x000fe2000001ff00 */
[----:B------:R-:W-:Y:S01]  /*6af0*/  UIMAD UR12, UR56, 0x1d, URZ ;  /* 0x0000001d380c78a4 */ /* 0x000fe2000f8e023f */
[----:B--2---:R-:W-:Y:S01]  /*6b00*/  LEA.HI.X.SX32 R16, R17, R29, 0x1, P4 ;  /* 0x0000001d11107211 */ /* 0x004fe200020f0eff */
[----:B------:R0:W-:Y:S01]  /*6b10*/  STL [R1+0x55c], R15 ;  /* 0x00055c0f01007387 */ /* 0x0001e20000100800 */
[----:B------:R-:W-:Y:S01]  /*6b20*/  IADD3 R17, P4, R23, R27, RZ ;  /* 0x0000001b17117210 */ /* 0x000fe20007f9e0ff */
[----:B------:R-:W-:Y:S01]  /*6b30*/  UIMAD UR13, UR56, 0x1e, URZ ;  /* 0x0000001e380d78a4 */ /* 0x000fe2000f8e023f */
[----:B------:R-:W-:Y:S01]  /*6b40*/  CS2R R52, SRZ ;  /* 0x0000000000347805 */ /* 0x000fe2000001ff00 */
[----:B------:R1:W-:Y:S01]  /*6b50*/  STL [R1+0x4b8], R16 ;  /* 0x0004b81001007387 */ /* 0x0003e20000100800 */
[----:B------:R-:W-:Y:S01]  /*6b60*/  UIMAD UR16, UR56, 0x1f, URZ ;  /* 0x0000001f381078a4 */ /* 0x000fe2000f8e023f */
[----:B------:R-:W-:Y:S01]  /*6b70*/  CS2R R54, SRZ ;  /* 0x0000000000367805 */ /* 0x000fe2000001ff00 */
[----:B------:R-:W-:Y:S01]  /*6b80*/  UMOV UR54, URZ ;  /* 0x0000003f00367c82 */ /* 0x000fe20008000000 */
[----:B------:R2:W-:Y:S01]  /*6b90*/  STL [R1+0x57c], R17 ;  /* 0x00057c1101007387 */ /* 0x0005e20000100800 */
[----:B------:R-:W-:Y:S01]  /*6ba0*/  UMOV UR14, 0xfffffe00 ;  /* 0xfffffe00000e7882 */ /* 0x000fe20000000000 */
[----:B0-----:R-:W-:Y:S01]  /*6bb0*/  IMAD R15, R31, 0x10, R14 ;  /* 0x000000101f0f7824 */ /* 0x001fe200078e020e */
[----:B------:R-:W-:Y:S01]  /*6bc0*/  UMOV UR15, 0x3fffffef ;  /* 0x3fffffef000f7882 */ /* 0x000fe20000000000 */
[----:B------:R-:W-:Y:S01]  /*6bd0*/  UMOV UR59, URZ ;  /* 0x0000003f003b7c82 */ /* 0x000fe20008000000 */
[----:B------:R-:W-:Y:S01]  /*6be0*/  USHF.R.S32.HI UR17, URZ, 0x1f, UR56 ;  /* 0x0000001f3f117899 */ /* 0x000fe20008011438 */
[----:B-1----:R-:W-:-:S02]  /*6bf0*/  LEA.HI.X.SX32 R16, R18, R29, 0x1, P3 ;  /* 0x0000001d12107211 */ /* 0x002fc400018f0eff */
[----:B------:R-:W-:Y:S02]  /*6c00*/  CS2R R56, SRZ ;  /* 0x0000000000387805 */ /* 0x000fe4000001ff00 */
[----:B------:R-:W-:Y:S02]  /*6c10*/  LEA.HI.X.SX32 R18, R19, R29, 0x1, P2 ;  /* 0x0000001d13127211 */ /* 0x000fe400010f0eff */
[----:B------:R-:W-:Y:S02]  /*6c20*/  CS2R R58, SRZ ;  /* 0x00000000003a7805 */ /* 0x000fe4000001ff00 */
[----:B--2---:R-:W-:Y:S01]  /*6c30*/  IADD3 R17, P3, R24, R27, RZ ;  /* 0x0000001b18117210 */ /* 0x004fe20007f7e0ff */
[----:B------:R0:W-:Y:S01]  /*6c40*/  STL [R1+0x4d8], R16 ;  /* 0x0004d81001007387 */ /* 0x0001e20000100800 */
[----:B------:R-:W-:Y:S02]  /*6c50*/  CS2R R60, SRZ ;  /* 0x00000000003c7805 */ /* 0x000fe4000001ff00 */
[----:B------:R-:W-:-:S02]  /*6c60*/  CS2R R62, SRZ ;  /* 0x00000000003e7805 */ /* 0x000fc4000001ff00 */
[----:B------:R-:W-:Y:S01]  /*6c70*/  CS2R R64, SRZ ;  /* 0x0000000000407805 */ /* 0x000fe2000001ff00 */
[----:B------:R1:W-:Y:S01]  /*6c80*/  STL [R1+0x59c], R17 ;  /* 0x00059c1101007387 */ /* 0x0003e20000100800 */
[----:B------:R-:W-:Y:S02]  /*6c90*/  CS2R R66, SRZ ;  /* 0x0000000000427805 */ /* 0x000fe4000001ff00 */
[----:B------:R-:W-:Y:S02]  /*6ca0*/  CS2R R68, SRZ ;  /* 0x0000000000447805 */ /* 0x000fe4000001ff00 */
[----:B------:R-:W-:Y:S01]  /*6cb0*/  CS2R R70, SRZ ;  /* 0x0000000000467805 */ /* 0x000fe2000001ff00 */
[----:B------:R2:W-:Y:S01]  /*6cc0*/  STL [R1+0x4f8], R18 ;  /* 0x0004f81201007387 */ /* 0x0005e20000100800 */
[----:B------:R-:W-:Y:S01]  /*6cd0*/  CS2R R72, SRZ ;  /* 0x0000000000487805 */ /* 0x000fe2000001ff00 */
[----:B0-----:R-:W-:Y:S01]  /*6ce0*/  IMAD R16, R31, 0x8, R15 ;  /* 0x000000081f107824 */ /* 0x001fe200078e020f */
[----:B------:R-:W-:-:S02]  /*6cf0*/  CS2R R74, SRZ ;  /* 0x00000000004a7805 */ /* 0x000fc4000001ff00 */
[----:B------:R-:W-:Y:S02]  /*6d00*/  CS2R R76, SRZ ;  /* 0x00000000004c7805 */ /* 0x000fe4000001ff00 */
[----:B------:R-:W-:Y:S02]  /*6d10*/  CS2R R78, SRZ ;  /* 0x00000000004e7805 */ /* 0x000fe4000001ff00 */
[----:B-1----:R-:W-:Y:S02]  /*6d20*/  IADD3 R17, P2, R25, R27, RZ ;  /* 0x0000001b19117210 */ /* 0x002fe40007f5e0ff */
[----:B------:R-:W-:Y:S02]  /*6d30*/  CS2R R80, SRZ ;  /* 0x0000000000507805 */ /* 0x000fe4000001ff00 */
[----:B------:R-:W-:Y:S02]  /*6d40*/  CS2R R82, SRZ ;  /* 0x0000000000527805 */ /* 0x000fe4000001ff00 */
[----:B------:R-:W-:-:S02]  /*6d50*/  CS2R R84, SRZ ;  /* 0x0000000000547805 */ /* 0x000fc4000001ff00 */
[----:B--2---:R-:W-:Y:S01]  /*6d60*/  LEA.HI.X.SX32 R18, R20, R29, 0x1, P1 ;  /* 0x0000001d14127211 */ /* 0x004fe200008f0eff */
[----:B------:R0:W-:Y:S01]  /*6d70*/  STL [R1+0x5bc], R17 ;  /* 0x0005bc1101007387 */ /* 0x0001e20000100800 */
[----:B------:R-:W-:Y:S02]  /*6d80*/  IADD3 R19, P1, R26, R27, RZ ;  /* 0x0000001b1a137210 */ /* 0x000fe40007f3e0ff */
[----:B------:R-:W-:Y:S02]  /*6d90*/  CS2R R86, SRZ ;  /* 0x0000000000567805 */ /* 0x000fe4000001ff00 */
[----:B------:R-:W-:Y:S01]  /*6da0*/  LEA.HI.X.SX32 R20, R23, R29, 0x1, P4 ;  /* 0x0000001d17147211 */ /* 0x000fe200020f0eff */
[----:B------:R1:W-:Y:S01]  /*6db0*/  STL [R1+0x518], R18 ;  /* 0x0005181201007387 */ /* 0x0003e20000100800 */
[----:B------:R-:W-:Y:S02]  /*6dc0*/  CS2R R88, SRZ ;  /* 0x0000000000587805 */ /* 0x000fe4000001ff00 */
[----:B------:R-:W-:-:S02]  /*6dd0*/  CS2R R90, SRZ ;  /* 0x00000000005a7805 */ /* 0x000fc4000001ff00 */
[----:B------:R-:W-:Y:S01]  /*6de0*/  CS2R R92, SRZ ;  /* 0x00000000005c7805 */ /* 0x000fe2000001ff00 */
[----:B------:R2:W-:Y:S01]  /*6df0*/  STL [R1+0x5dc], R19 ;  /* 0x0005dc1301007387 */ /* 0x0005e20000100800 */
[----:B------:R-:W-:Y:S01]  /*6e00*/  CS2R R94, SRZ ;  /* 0x00000000005e7805 */ /* 0x000fe2000001ff00 */
[----:B0-----:R-:W-:Y:S01]  /*6e10*/  IMAD R17, R31, 0x8, R16 ;  /* 0x000000081f117824 */ /* 0x001fe200078e0210 */
[----:B------:R-:W-:Y:S02]  /*6e20*/  CS2R R96, SRZ ;  /* 0x0000000000607805 */ /* 0x000fe4000001ff00 */
[----:B------:R-:W-:Y:S02]  /*6e30*/  CS2R R98, SRZ ;  /* 0x0000000000627805 */ /* 0x000fe4000001ff00 */
[----:B------:R-:W-:Y:S02]  /*6e40*/  CS2R R100, SRZ ;  /* 0x0000000000647805 */ /* 0x000fe4000001ff00 */
[----:B-1----:R-:W-:-:S02]  /*6e50*/  LEA.HI.X.SX32 R18, R21, R29, 0x1, P6 ;  /* 0x0000001d15127211 */ /* 0x002fc400030f0eff */
[----:B------:R-:W-:Y:S02]  /*6e60*/  CS2R R102, SRZ ;  /* 0x0000000000667805 */ /* 0x000fe4000001ff00 */
[-C--:B------:R-:W-:Y:S02]  /*6e70*/  LEA.HI.X.SX32 R21, R26, R29.reuse, 0x1, P1 ;  /* 0x0000001d1a157211 */ /* 0x080fe400008f0eff */
[----:B------:R-:W-:Y:S02]  /*6e80*/  CS2R R104, SRZ ;  /* 0x0000000000687805 */ /* 0x000fe4000001ff00 */
[----:B--2---:R-:W-:Y:S01]  /*6e90*/  LEA.HI.X.SX32 R19, R22, R29, 0x1, P5 ;  /* 0x0000001d16137211 */ /* 0x004fe200028f0eff */
        /* <DEDUP_REMOVED lines=14> */
[----:B-1----:R-:W-:Y:S02]  /*6f80*/  LEA.HI.X.SX32 R19, R24, R29, 0x1, P3 ;  /* 0x0000001d18137211 */ /* 0x002fe400018f0eff */
[----:B------:R-:W-:Y:S02]  /*6f90*/  CS2R R126, SRZ ;  /* 0x00000000007e7805 */ /* 0x000fe4000001ff00 */
[----:B------:R-:W-:Y:S02]  /*6fa0*/  CS2R R128, SRZ ;  /* 0x0000000000807805 */ /* 0x000fe4000001ff00 */
[----:B------:R-:W-:-:S02]  /*6fb0*/  CS2R R130, SRZ ;  /* 0x0000000000827805 */ /* 0x000fc4000001ff00 */
[----:B--2---:R-:W-:Y:S01]  /*6fc0*/  LEA.HI.X.SX32 R20, R25, R29, 0x1, P2 ;  /* 0x0000001d19147211 */ /* 0x004fe200010f0eff */
[----:B------:R0:W-:Y:S01]  /*6fd0*/  STL [R1+0x598], R19 ;  /* 0x0005981301007387 */ /* 0x0001e20000100800 */
[C---:B------:R-:W-:Y:S02]  /*6fe0*/  IADD3 R22, P2, R6.reuse, R27, RZ ;  /* 0x0000001b06167210 */ /* 0x040fe40007f5e0ff */
[----:B------:R-:W-:Y:S02]  /*6ff0*/  CS2R R24, SRZ ;  /* 0x0000000000187805 */ /* 0x000fe4000001ff00 */
[----:B------:R-:W-:Y:S01]  /*7000*/  CS2R R132, SRZ ;  /* 0x0000000000847805 */ /* 0x000fe2000001ff00 */
[----:B------:R1:W-:Y:S01]  /*7010*/  STL [R1+0x5b8], R20 ;  /* 0x0005b81401007387 */ /* 0x0003e20000100800 */
[----:B------:R-:W-:Y:S02]  /*7020*/  LEA.HI.X.SX32 R6, R6, R29, 0x1, P2 ;  /* 0x0000001d06067211 */ /* 0x000fe400010f0eff */
        /* <DEDUP_REMOVED lines=8> */
[----:B-1----:R-:W-:-:S02]  /*70b0*/  IADD3 R20, P1, R3, R27, RZ ;  /* 0x0000001b03147210 */ /* 0x002fc40007f3e0ff */
[----:B------:R-:W-:Y:S02]  /*70c0*/  CS2R R146, SRZ ;  /* 0x0000000000927805 */ /* 0x000fe4000001ff00 */
[----:B------:R-:W-:Y:S02]  /*70d0*/  CS2R R148, SRZ ;  /* 0x0000000000947805 */ /* 0x000fe4000001ff00 */
[----:B------:R-:W-:Y:S02]  /*70e0*/  CS2R R150, SRZ ;  /* 0x0000000000967805 */ /* 0x000fe4000001ff00 */
[----:B--2---:R-:W-:Y:S01]  /*70f0*/  IADD3 R21, P3, R7, R27, RZ ;  /* 0x0000001b07157210 */ /* 0x004fe20007f7e0ff */
[----:B------:R0:W-:Y:S01]  /*7100*/  STL [R1+0x3f4], R20 ;  /* 0x0003f41401007387 */ /* 0x0001e20000100800 */
[-C--:B------:R-:W-:Y:S01]  /*7110*/  LEA.HI.X.SX32 R3, R3, R29.reuse, 0x1, P1 ;  /* 0x0000001d03037211 */ /* 0x080fe200008f0eff */
[----:B------:R-:W-:Y:S01]  /*7120*/  IMAD.U32 R240, RZ, RZ, UR58 ;  /* 0x0000003afff07e24 */ /* 0x000fe2000f8e00ff */
[----:B------:R-:W-:Y:S01]  /*7130*/  LEA.HI.X.SX32 R7, R7, R29, 0x1, P3 ;  /* 0x0000001d07077211 */ /* 0x000fe200018f0eff */
[----:B------:R-:W-:Y:S01]  /*7140*/  STL [R1+0x404], R22 ;  /* 0x0004041601007387 */ /* 0x000fe20000100800 */
[----:B------:R-:W-:Y:S01]  /*7150*/  IMAD.U32 R241, RZ, RZ, UR59 ;  /* 0x0000003bfff17e24 */ /* 0x000fe2000f8e00ff */
[----:B------:R-:W-:Y:S01]  /*7160*/  UMOV UR5, URZ ;  /* 0x0000003f00057c82 */ /* 0x000fe20008000000 */
[----:B------:R-:W-:Y:S01]  /*7170*/  UMOV UR4, URZ ;  /* 0x0000003f00047c82 */ /* 0x000fe20008000000 */
[----:B------:R1:W-:Y:S01]  /*7180*/  STL [R1+0x40c], R21 ;  /* 0x00040c1501007387 */ /* 0x0003e20000100800 */
[----:B------:R-:W-:Y:S01]  /*7190*/  ULDC UR61, c[0x0][0x238] ;  /* 0x00008e00003d7ab9 */ /* 0x000fe20000000800 */
[----:B0-----:R-:W-:-:S02]  /*71a0*/  IMAD R20, R31, 0x8, R19 ;  /* 0x000000081f147824 */ /* 0x001fc400078e0213 */
[----:B------:R0:W-:Y:S04]  /*71b0*/  STL [R1+0x3f0], R3 ;  /* 0x0003f00301007387 */ /* 0x0001e80000100800 */
[----:B------:R2:W-:Y:S01]  /*71c0*/  STL [R1+0x400], R6 ;  /* 0x0004000601007387 */ /* 0x0005e20000100800 */
[----:B-1----:R-:W-:-:S03]  /*71d0*/  IADD3 R21, P3, R11, R27, RZ ;  /* 0x0000001b0b157210 */ /* 0x002fc60007f7e0ff */
[----:B------:R1:W-:Y:S01]  /*71e0*/  STL [R1+0x408], R7 ;  /* 0x0004080701007387 */ /* 0x0003e20000100800 */
[----:B0-----:R-:W-:Y:S01]  /*71f0*/  IMAD R3, R31, 0x10, R20 ;  /* 0x000000101f037824 */ /* 0x001fe200078e0214 */
[-C--:B--2---:R-:W-:Y:S02]  /*7200*/  IADD3 R6, P1, R8, R27.reuse, RZ ;  /* 0x0000001b08067210 */ /* 0x084fe40007f3e0ff */
[----:B-1----:R-:W-:-:S03]  /*7210*/  IADD3 R7, P2, R10, R27, RZ ;  /* 0x0000001b0a077210 */ /* 0x002fc60007f5e0ff */
[----:B------:R0:W-:Y:S04]  /*7220*/  STL [R1+0x414], R6 ;  /* 0x0004140601007387 */ /* 0x0001e80000100800 */
[----:B------:R1:W-:Y:S04]  /*7230*/  STL [R1+0x424], R7 ;  /* 0x0004240701007387 */ /* 0x0003e80000100800 */
[----:B------:R-:W-:Y:S01]  /*7240*/  STL [R1+0x42c], R21 ;  /* 0x00042c1501007387 */ /* 0x000fe20000100800 */
[----:B0-----:R-:W-:Y:S01]  /*7250*/  IMAD R6, R31, 0x8, R3 ;  /* 0x000000081f067824 */ /* 0x001fe200078e0203 */
[----:B-1----:R-:W-:-:S02]  /*7260*/  LEA.HI.X.SX32 R7, R8, R29, 0x1, P1 ;  /* 0x0000001d08077211 */ /* 0x002fc400008f0eff */
[-C--:B------:R-:W-:Y:S02]  /*7270*/  LEA.HI.X.SX32 R8, R10, R29.reuse, 0x1, P2 ;  /* 0x0000001d0a087211 */ /* 0x080fe400010f0eff */
[----:B------:R-:W-:Y:S01]  /*7280*/  LEA.HI.X.SX32 R10, R11, R29, 0x1, P3 ;  /* 0x0000001d0b0a7211 */ /* 0x000fe200018f0eff */
[----:B------:R0:W-:Y:S01]  /*7290*/  STL [R1+0x410], R7 ;  /* 0x0004100701007387 */ /* 0x0001e20000100800 */
[----:B------:R-:W-:-:S03]  /*72a0*/  IADD3 R11, P2, R13, R27, RZ ;  /* 0x0000001b0d0b7210 */ /* 0x000fc60007f5e0ff */
[----:B------:R1:W-:Y:S04]  /*72b0*/  STL [R1+0x420], R8 ;  /* 0x0004200801007387 */ /* 0x0003e80000100800 */
[----:B------:R2:W-:Y:S01]  /*72c0*/  STL [R1+0x428], R10 ;  /* 0x0004280a01007387 */ /* 0x0005e20000100800 */
[----:B0-----:R-:W-:Y:S01]  /*72d0*/  IMAD R7, R31, 0x8, R6 ;  /* 0x000000081f077824 */ /* 0x001fe200078e0206 */
[-C--:B-1----:R-:W-:Y:S02]  /*72e0*/  IADD3 R8, P1, R0, R27.reuse, RZ ;  /* 0x0000001b00087210 */ /* 0x082fe40007f3e0ff */
[----:B--2---:R-:W-:-:S03]  /*72f0*/  IADD3 R10, P3, R2, R27, RZ ;  /* 0x0000001b020a7210 */ /* 0x004fc60007f7e0ff */
[----:B------:R0:W-:Y:S01]  /*7300*/  STL [R1+0x434], R8 ;  /* 0x0004340801007387 */ /* 0x0001e20000100800 */
[----:B------:R-:W-:-:S03]  /*7310*/  LEA.HI.X.SX32 R0, R0, R29, 0x1, P1 ;  /* 0x0000001d00007211 */ /* 0x000fc600008f0eff */
[----:B------:R1:W-:Y:S04]  /*7320*/  STL [R1+0x444], R11 ;  /* 0x0004440b01007387 */ /* 0x0003e80000100800 */
[----:B------:R2:W-:Y:S01]  /*7330*/  STL [R1+0x44c], R10 ;  /* 0x00044c0a01007387 */ /* 0x0005e20000100800 */
[----:B0-----:R-:W-:-:S03]  /*7340*/  IMAD R8, R31, 0x10, R7 ;  /* 0x000000101f087824 */ /* 0x001fc600078e0207 */
[----:B------:R0:W-:Y:S01]  /*7350*/  STL [R1+0x430], R0 ;  /* 0x0004300001007387 */ /* 0x0001e20000100800 */
[-C--:B-1----:R-:W-:Y:S02]  /*7360*/  LEA.HI.X.SX32 R11, R13, R29.reuse, 0x1, P2 ;  /* 0x0000001d0d0b7211 */ /* 0x082fe400010f0eff */
[----:B--2---:R-:W-:-:S03]  /*7370*/  LEA.HI.X.SX32 R10, R2, R29, 0x1, P3 ;  /* 0x0000001d020a7211 */ /* 0x004fc600018f0eff */
[----:B------:R1:W-:Y:S01]  /*7380*/  STL [R1+0x440], R11 ;  /* 0x0004400b01007387 */ /* 0x0003e20000100800 */
[----:B------:R-:W-:Y:S01]  /*7390*/  IADD3 R2, P1, R5, R27, RZ ;  /* 0x0000001b05027210 */ /* 0x000fe20007f3e0ff */
[----:B0-----:R-:W-:Y:S02]  /*73a0*/  IMAD R0, R31, 0x8, R8 ;  /* 0x000000081f007824 */ /* 0x001fe400078e0208 */
[----:B------:R0:W-:Y:S01]  /*73b0*/  STL [R1+0x448], R10 ;  /* 0x0004480a01007387 */ /* 0x0001e20000100800 */
[----:B------:R-:W-:-:S03]  /*73c0*/  LEA.HI.X.SX32 R5, R5, R29, 0x1, P1 ;  /* 0x0000001d05057211 */ /* 0x000fc600008f0eff */
[----:B------:R2:W-:Y:S01]  /*73d0*/  STL [R1+0x454], R2 ;  /* 0x0004540201007387 */ /* 0x0005e20000100800 */
[-C--:B-1----:R-:W-:Y:S02]  /*73e0*/  IADD3 R11, P2, R9, R27.reuse, RZ ;  /* 0x0000001b090b7210 */ /* 0x082fe40007f5e0ff */
[----:B0-----:R-:W-:-:S03]  /*73f0*/  IADD3 R10, P3, R12, R27, RZ ;  /* 0x0000001b0c0a7210 */ /* 0x001fc60007f7e0ff */
[----:B------:R-:W-:Y:S01]  /*7400*/  STL [R1+0x464], R11 ;  /* 0x0004640b01007387 */ /* 0x000fe20000100800 */
[-C--:B------:R-:W-:Y:S01]  /*7410*/  LEA.HI.X.SX32 R9, R9, R29.reuse, 0x1, P2 ;  /* 0x0000001d09097211 */ /* 0x080fe200010f0eff */
[----:B--2---:R-:W-:Y:S02]  /*7420*/  IMAD R2, R31, 0x8, R0 ;  /* 0x000000081f027824 */ /* 0x004fe400078e0200 */
[----:B------:R0:W-:Y:S04]  /*7430*/  STL [R1+0x46c], R10 ;  /* 0x00046c0a01007387 */ /* 0x0001e80000100800 */
[----:B------:R1:W-:Y:S04]  /*7440*/  STL [R1+0x450], R5 ;  /* 0x0004500501007387 */ /* 0x0003e80000100800 */
[----:B------:R2:W-:Y:S01]  /*7450*/  STL [R1+0x460], R9 ;  /* 0x0004600901007387 */ /* 0x0005e20000100800 */
[----:B0-----:R-:W-:-:S02]  /*7460*/  LEA.HI.X.SX32 R10, R12, R29, 0x1, P3 ;  /* 0x0000001d0c0a7211 */ /* 0x001fc400018f0eff */
[C---:B------:R-:W-:Y:S01]  /*7470*/  IADD3 R11, P3, R16.reuse, R27, RZ ;  /* 0x0000001b100b7210 */ /* 0x040fe20007f7e0ff */
[----:B-1----:R-:W-:Y:S02]  /*7480*/  IMAD R5, R31, 0x10, R2 ;  /* 0x000000101f057824 */ /* 0x002fe400078e0202 */
[----:B------:R0:W-:Y:S01]  /*7490*/  STL [R1+0x468], R10 ;  /* 0x0004680a01007387 */ /* 0x0001e20000100800 */
[----:B------:R-:W-:Y:S02]  /*74a0*/  LEA.HI.X.SX32 R12, R16, R29, 0x1, P3 ;  /* 0x0000001d100c7211 */ /* 0x000fe400018f0eff */
[-C--:B--2---:R-:W-:Y:S02]  /*74b0*/  IADD3 R9, P1, R14, R27.reuse, RZ ;  /* 0x0000001b0e097210 */ /* 0x084fe40007f3e0ff */
[----:B------:R-:W-:-:S03]  /*74c0*/  IADD3 R13, P3, R19, R27, RZ ;  /* 0x0000001b130d7210 */ /* 0x000fc60007f7e0ff */
[----:B------:R1:W-:Y:S01]  /*74d0*/  STL [R1+0x474], R9 ;  /* 0x0004740901007387 */ /* 0x0003e20000100800 */
[----:B0-----:R-:W-:-:S05]  /*74e0*/  IADD3 R10, P2, R15, R27, RZ ;  /* 0x0000001b0f0a7210 */ /* 0x001fca0007f5e0ff */
[----:B------:R0:W-:Y:S01]  /*74f0*/  STL [R1+0x484], R10 ;  /* 0x0004840a01007387 */ /* 0x0001e20000100800 */
[----:B-1----:R-:W-:-:S03]  /*7500*/  IMAD R9, R31, 0x8, R5 ;  /* 0x000000081f097824 */ /* 0x002fc600078e0205 */
[----:B------:R1:W-:Y:S01]  /*7510*/  STL [R1+0x48c], R11 ;  /* 0x00048c0b01007387 */ /* 0x0003e20000100800 */
[-C--:B0-----:R-:W-:Y:S02]  /*7520*/  LEA.HI.X.SX32 R10, R14, R29.reuse, 0x1, P1 ;  /* 0x0000001d0e0a7211 */ /* 0x081fe400008f0eff */
[-C--:B------:R-:W-:Y:S02]  /*7530*/  LEA.HI.X.SX32 R14, R19, R29.reuse, 0x1, P3 ;  /* 0x0000001d130e7211 */ /* 0x080fe400018f0eff */
[----:B-1----:R-:W-:Y:S01]  /*7540*/  LEA.HI.X.SX32 R11, R15, R29, 0x1, P2 ;  /* 0x0000001d0f0b7211 */ /* 0x002fe200010f0eff */
[----:B------:R0:W-:Y:S04]  /*7550*/  STL [R1+0x470], R10 ;  /* 0x0004700a01007387 */ /* 0x0001e80000100800 */
[----:B------:R1:W-:Y:S04]  /*7560*/  STL [R1+0x480], R11 ;  /* 0x0004800b01007387 */ /* 0x0003e80000100800 */
[----:B------:R2:W-:Y:S01]  /*7570*/  STL [R1+0x488], R12 ;  /* 0x0004880c01007387 */ /* 0x0005e20000100800 */
[----:B0-----:R-:W-:Y:S01]  /*7580*/  IMAD R10, R31, 0x8, R9 ;  /* 0x000000081f0a7824 */ /* 0x001fe200078e0209 */
[----:B-1----:R-:W-:-:S02]  /*7590*/  IADD3 R11, P1, R17, R27, RZ ;  /* 0x0000001b110b7210 */ /* 0x002fc40007f3e0ff */
[----:B--2---:R-:W-:-:S03]  /*75a0*/  IADD3 R12, P2, R18, R27, RZ ;  /* 0x0000001b120c7210 */ /* 0x004fc60007f5e0ff */
[----:B------:R0:W-:Y:S04]  /*75b0*/  STL [R1+0x494], R11 ;  /* 0x0004940b01007387 */ /* 0x0001e80000100800 */
[----:B------:R1:W-:Y:S04]  /*75c0*/  STL [R1+0x4a4], R12 ;  /* 0x0004a40c01007387 */ /* 0x0003e80000100800 */
[----:B------:R2:W-:Y:S01]  /*75d0*/  STL [R1+0x4ac], R13 ;  /* 0x0004ac0d01007387 */ /* 0x0005e20000100800 */
[----:B0-----:R-:W-:Y:S01]  /*75e0*/  IMAD R11, R31, 0x10, R10 ;  /* 0x000000101f0b7824 */ /* 0x001fe200078e020a */
[----:B-1----:R-:W-:-:S02]  /*75f0*/  LEA.HI.X.SX32 R12, R17, R29, 0x1, P1 ;  /* 0x0000001d110c7211 */ /* 0x002fc400008f0eff */
[----:B--2---:R-:W-:-:S03]  /*7600*/  LEA.HI.X.SX32 R13, R18, R29, 0x1, P2 ;  /* 0x0000001d120d7211 */ /* 0x004fc600010f0eff */
        /* <DEDUP_REMOVED lines=12> */
[----:B------:R-:W-:Y:S01]  /*76d0*/  STL [R1+0x4b0], R16 ;  /* 0x0004b01001007387 */ /* 0x000fe20000100800 */
[-C--:B-1----:R-:W-:Y:S01]  /*76e0*/  LEA.HI.X.SX32 R15, R3, R29.reuse, 0x1, P2 ;  /* 0x0000001d030f7211 */ /* 0x082fe200010f0eff */
[----:B------:R-:W-:Y:S01]  /*76f0*/  IMAD R3, R31, 0x10, R13 ;  /* 0x000000101f037824 */ /* 0x000fe200078e020d */
[----:B--2---:R-:W-:-:S03]  /*7700*/  LEA.HI.X.SX32 R14, R6, R29, 0x1, P3 ;  /* 0x0000001d060e7211 */ /* 0x004fc600018f0eff */
[----:B------:R0:W-:Y:S01]  /*7710*/  STL [R1+0x4c0], R15 ;  /* 0x0004c00f01007387 */ /* 0x0001e20000100800 */
[----:B------:R-:W-:-:S03]  /*7720*/  IADD3 R6, P1, R7, R27, RZ ;  /* 0x0000001b07067210 */ /* 0x000fc60007f3e0ff */
[----:B------:R1:W-:Y:S04]  /*7730*/  STL [R1+0x4c8], R14 ;  /* 0x0004c80e01007387 */ /* 0x0003e80000100800 */
[----:B------:R2:W-:Y:S01]  /*7740*/  STL [R1+0x4d4], R6 ;  /* 0x0004d40601007387 */ /* 0x0005e20000100800 */
[-C--:B0-----:R-:W-:Y:S02]  /*7750*/  IADD3 R15, P3, R0, R27.reuse, RZ ;  /* 0x0000001b000f7210 */ /* 0x081fe40007f7e0ff */
[----:B-1----:R-:W-:Y:S01]  /*7760*/  IADD3 R14, P2, R8, R27, RZ ;  /* 0x0000001b080e7210 */ /* 0x002fe20007f5e0ff */
[----:B--2---:R-:W-:-:S04]  /*7770*/  IMAD R6, R31, 0x8, R3 ;  /* 0x000000081f067824 */ /* 0x004fc800078e0203 */
[----:B------:R0:W-:Y:S04]  /*7780*/  STL [R1+0x4e4], R14 ;  /* 0x0004e40e01007387 */ /* 0x0001e80000100800 */
[----:B------:R-:W-:Y:S01]  /*7790*/  STL [R1+0x4ec], R15 ;  /* 0x0004ec0f01007387 */ /* 0x000fe20000100800 */
[-C--:B0-----:R-:W-:Y:S02]  /*77a0*/  LEA.HI.X.SX32 R14, R7, R29.reuse, 0x1, P1 ;  /* 0x0000001d070e7211 */ /* 0x081fe400008f0eff */
[-C--:B------:R-:W-:Y:S02]  /*77b0*/  LEA.HI.X.SX32 R7, R8, R29.reuse, 0x1, P2 ;  /* 0x0000001d08077211 */ /* 0x080fe400010f0eff */
[----:B------:R-:W-:Y:S01]  /*77c0*/  LEA.HI.X.SX32 R8, R0, R29, 0x1, P3 ;  /* 0x0000001d00087211 */ /* 0x000fe200018f0eff */
[----:B------:R0:W-:Y:S01]  /*77d0*/  STL [R1+0x4d0], R14 ;  /* 0x0004d00e01007387 */ /* 0x0001e20000100800 */
[----:B------:R-:W-:-:S03]  /*77e0*/  IMAD R0, R31, 0x8, R6 ;  /* 0x000000081f007824 */ /* 0x000fc600078e0206 */
[----:B------:R1:W-:Y:S04]  /*77f0*/  STL [R1+0x4e0], R7 ;  /* 0x0004e00701007387 */ /* 0x0003e80000100800 */
[----:B------:R2:W-:Y:S01]  /*7800*/  STL [R1+0x4e8], R8 ;  /* 0x0004e80801007387 */ /* 0x0005e20000100800 */
[CC--:B0-----:R-:W-:Y:S02]  /*7810*/  IADD3 R14, P2, R5.reuse, R27.reuse, RZ ;  /* 0x0000001b050e7210 */ /* 0x0c1fe40007f5e0ff */
[C---:B-1----:R-:W-:Y:S02]  /*7820*/  IADD3 R7, P1, R2.reuse, R27, RZ ;  /* 0x0000001b02077210 */ /* 0x042fe40007f3e0ff */
[----:B------:R-:W-:Y:S02]  /*7830*/  LEA.HI.X.SX32 R5, R5, R29, 0x1, P2 ;  /* 0x0000001d05057211 */ /* 0x000fe400010f0eff */
[----:B--2---:R-:W-:Y:S01]  /*7840*/  IADD3 R8, P3, R9, R27, RZ ;  /* 0x0000001b09087210 */ /* 0x004fe20007f7e0ff */
[----:B------:R0:W-:Y:S01]  /*7850*/  STL [R1+0x4f4], R7 ;  /* 0x0004f40701007387 */ /* 0x0001e20000100800 */
[----:B------:R-:W-:-:S03]  /*7860*/  LEA.HI.X.SX32 R2, R2, R29, 0x1, P1 ;  /* 0x0000001d02027211 */ /* 0x000fc600008f0eff */
[----:B------:R-:W-:Y:S04]  /*7870*/  STL [R1+0x504], R14 ;  /* 0x0005040e01007387 */ /* 0x000fe80000100800 */
[----:B------:R1:W-:Y:S01]  /*7880*/  STL [R1+0x50c], R8 ;  /* 0x00050c0801007387 */ /* 0x0003e20000100800 */
[----:B0-----:R-:W-:-:S03]  /*7890*/  IMAD R7, R31, 0x10, R0 ;  /* 0x000000101f077824 */ /* 0x001fc600078e0200 */
[----:B------:R0:W-:Y:S04]  /*78a0*/  STL [R1+0x4f0], R2 ;  /* 0x0004f00201007387 */ /* 0x0001e80000100800 */
[----:B------:R2:W-:Y:S01]  /*78b0*/  STL [R1+0x500], R5 ;  /* 0x0005000501007387 */ /* 0x0005e20000100800 */
[----:B-1----:R-:W-:Y:S02]  /*78c0*/  LEA.HI.X.SX32 R8, R9, R29, 0x1, P3 ;  /* 0x0000001d09087211 */ /* 0x002fe400018f0eff */
[-C--:B------:R-:W-:Y:S01]  /*78d0*/  IADD3 R9, P3, R12, R27.reuse, RZ ;  /* 0x0000001b0c097210 */ /* 0x080fe20007f7e0ff */
[----:B0-----:R-:W-:Y:S02]  /*78e0*/  IMAD R2, R31, 0x8, R7 ;  /* 0x000000081f027824 */ /* 0x001fe400078e0207 */
[----:B------:R0:W-:Y:S01]  /*78f0*/  STL [R1+0x508], R8 ;  /* 0x0005080801007387 */ /* 0x0001e20000100800 */
[----:B--2---:R-:W-:-:S05]  /*7900*/  IADD3 R5, P1, R10, R27, RZ ;  /* 0x0000001b0a057210 */ /* 0x004fca0007f3e0ff */
        /* <DEDUP_REMOVED lines=26> */
[----:B------:R1:W-:Y:S01]  /*7ab0*/  STL [R1+0x548], R10 ;  /* 0x0005480a01007387 */ /* 0x0003e20000100800 */
[----:B------:R-:W-:-:S03]  /*7ac0*/  LEA.HI.X.SX32 R0, R0, R29, 0x1, P1 ;  /* 0x0000001d00007211 */ /* 0x000fc600008f0eff */
[----:B------:R2:W-:Y:S01]  /*7ad0*/  STL [R1+0x554], R6 ;  /* 0x0005540601007387 */ /* 0x0005e20000100800 */
[-C--:B0-----:R-:W-:Y:S02]  /*7ae0*/  IADD3 R11, P2, R7, R27.reuse, RZ ;  /* 0x0000001b070b7210 */ /* 0x081fe40007f5e0ff */
[----:B-1----:R-:W-:-:S03]  /*7af0*/  IADD3 R10, P3, R2, R27, RZ ;  /* 0x0000001b020a7210 */ /* 0x002fc60007f7e0ff */
[----:B------:R-:W-:Y:S01]  /*7b00*/  STL [R1+0x564], R11 ;  /* 0x0005640b01007387 */ /* 0x000fe20000100800 */
[----:B--2---:R-:W-:-:S03]  /*7b10*/  IMAD R6, R31, 0x10, R3 ;  /* 0x000000101f067824 */ /* 0x004fc600078e0203 */
[----:B------:R0:W-:Y:S04]  /*7b20*/  STL [R1+0x56c], R10 ;  /* 0x00056c0a01007387 */ /* 0x0001e80000100800 */
[----:B------:R1:W-:Y:S01]  /*7b30*/  STL [R1+0x550], R0 ;  /* 0x0005500001007387 */ /* 0x0003e20000100800 */
[-C--:B0-----:R-:W-:Y:S02]  /*7b40*/  LEA.HI.X.SX32 R10, R7, R29.reuse, 0x1, P2 ;  /* 0x0000001d070a7211 */ /* 0x081fe400010f0eff */
[----:B------:R-:W-:Y:S02]  /*7b50*/  LEA.HI.X.SX32 R7, R2, R29, 0x1, P3 ;  /* 0x0000001d02077211 */ /* 0x000fe400018f0eff */
[----:B------:R-:W-:Y:S01]  /*7b60*/  IADD3 R2, P1, R5, R27, RZ ;  /* 0x0000001b05027210 */ /* 0x000fe20007f3e0ff */
[----:B------:R0:W-:Y:S01]  /*7b70*/  STL [R1+0x560], R10 ;  /* 0x0005600a01007387 */ /* 0x0001e20000100800 */
[----:B-1----:R-:W-:-:S02]  /*7b80*/  IMAD R0, R31, 0x8, R6 ;  /* 0x000000081f007824 */ /* 0x002fc400078e0206 */
[----:B------:R-:W-:Y:S01]  /*7b90*/  LEA.HI.X.SX32 R5, R5, R29, 0x1, P1 ;  /* 0x0000001d05057211 */ /* 0x000fe200008f0eff */
[----:B------:R1:W-:Y:S04]  /*7ba0*/  STL [R1+0x568], R7 ;  /* 0x0005680701007387 */ /* 0x0003e80000100800 */
        /* <DEDUP_REMOVED lines=11> */
[----:B-1----:R-:W-:-:S03]  /*7c60*/  IMAD R5, R31, 0x10, R2 ;  /* 0x000000101f057824 */ /* 0x002fc600078e0202 */
[----:B------:R1:W-:Y:S01]  /*7c70*/  STL [R1+0x588], R8 ;  /* 0x0005880801007387 */ /* 0x0003e20000100800 */
[-C--:B0-----:R-:W-:Y:S02]  /*7c80*/  IADD3 R7, P1, R3, R27.reuse, RZ ;  /* 0x0000001b03077210 */ /* 0x081fe40007f3e0ff */
[----:B-1----:R-:W-:-:S03]  /*7c90*/  IADD3 R8, P2, R6, R27, RZ ;  /* 0x0000001b06087210 */ /* 0x002fc60007f5e0ff */
[----:B------:R0:W-:Y:S01]  /*7ca0*/  STL [R1+0x594], R7 ;  /* 0x0005940701007387 */ /* 0x0001e20000100800 */
[----:B------:R-:W-:-:S03]  /*7cb0*/  LEA.HI.X.SX32 R6, R6, R29, 0x1, P2 ;  /* 0x0000001d06067211 */ /* 0x000fc600010f0eff */
[----:B------:R1:W-:Y:S04]  /*7cc0*/  STL [R1+0x5a4], R8 ;  /* 0x0005a40801007387 */ /* 0x0003e80000100800 */
[----:B------:R-:W-:Y:S01]  /*7cd0*/  STL [R1+0x5ac], R9 ;  /* 0x0005ac0901007387 */ /* 0x000fe20000100800 */
[----:B0-----:R-:W-:Y:S01]  /*7ce0*/  IMAD R7, R31, 0x8, R5 ;  /* 0x000000081f077824 */ /* 0x001fe200078e0205 */
[-C--:B-1----:R-:W-:Y:S02]  /*7cf0*/  LEA.HI.X.SX32 R8, R3, R29.reuse, 0x1, P1 ;  /* 0x0000001d03087211 */ /* 0x082fe400008f0eff */
[----:B------:R-:W-:Y:S01]  /*7d00*/  LEA.HI.X.SX32 R3, R0, R29, 0x1, P3 ;  /* 0x0000001d00037211 */ /* 0x000fe200018f0eff */
[----:B------:R-:W-:Y:S01]  /*7d10*/  IMAD R0, R31, 0x8, R7 ;  /* 0x000000081f007824 */ /* 0x000fe200078e0207 */
[----:B------:R-:W-:Y:S01]  /*7d20*/  CS2R R30, SRZ ;  /* 0x00000000001e7805 */ /* 0x000fe2000001ff00 */
[----:B------:R0:W-:Y:S04]  /*7d30*/  STL [R1+0x590], R8 ;  /* 0x0005900801007387 */ /* 0x0001e80000100800 */
[----:B------:R1:W-:Y:S04]  /*7d40*/  STL [R1+0x5a0], R6 ;  /* 0x0005a00601007387 */ /* 0x0003e80000100800 */
[----:B------:R2:W-:Y:S01]  /*7d50*/  STL [R1+0x5a8], R3 ;  /* 0x0005a80301007387 */ /* 0x0005e20000100800 */
[----:B0-----:R-:W-:-:S02]  /*7d60*/  IADD3 R8, P1, R2, R27, RZ ;  /* 0x0000001b02087210 */ /* 0x001fc40007f3e0ff */
[----:B-1----:R-:W-:-:S03]  /*7d70*/  IADD3 R6, P2, R5, R27, RZ ;  /* 0x0000001b05067210 */ /* 0x002fc60007f5e0ff */
[----:B------:R0:W-:Y:S01]  /*7d80*/  STL [R1+0x5b4], R8 ;  /* 0x0005b40801007387 */ /* 0x0001e20000100800 */
[----:B--2---:R-:W-:-:S03]  /*7d90*/  IADD3 R3, P3, R7, R27, RZ ;  /* 0x0000001b07037210 */ /* 0x004fc60007f7e0ff */
[----:B------:R1:W-:Y:S04]  /*7da0*/  STL [R1+0x5c4], R6 ;  /* 0x0005c40601007387 */ /* 0x0003e80000100800 */
[----:B------:R2:W-:Y:S01]  /*7db0*/  STL [R1+0x5cc], R3 ;  /* 0x0005cc0301007387 */ /* 0x0005e20000100800 */
[----:B0-----:R-:W-:Y:S02]  /*7dc0*/  IADD3 R8, P4, R0, R27, RZ ;  /* 0x0000001b00087210 */ /* 0x001fe40007f9e0ff */
[----:B------:R-:W-:Y:S02]  /*7dd0*/  CS2R R26, SRZ ;  /* 0x00000000001a7805 */ /* 0x000fe4000001ff00 */
[-C--:B-1----:R-:W-:Y:S01]  /*7de0*/  LEA.HI.X.SX32 R6, R2, R29.reuse, 0x1, P1 ;  /* 0x0000001d02067211 */ /* 0x082fe200008f0eff */
[----:B------:R-:W-:Y:S01]  /*7df0*/  STL [R1+0x5d4], R8 ;  /* 0x0005d40801007387 */ /* 0x000fe20000100800 */
[----:B------:R-:W-:-:S02]  /*7e00*/  LEA.HI.X.SX32 R2, R7, R29, 0x1, P3 ;  /* 0x0000001d07027211 */ /* 0x000fc400018f0eff */
[-C--:B--2---:R-:W-:Y:S01]  /*7e10*/  LEA.HI.X.SX32 R3, R5, R29.reuse, 0x1, P2 ;  /* 0x0000001d05037211 */ /* 0x084fe200010f0eff */
[----:B------:R-:W-:Y:S01]  /*7e20*/  STL [R1+0x5b0], R6 ;  /* 0x0005b00601007387 */ /* 0x000fe20000100800 */
[----:B------:R-:W-:Y:S02]  /*7e30*/  LEA.HI.X.SX32 R0, R0, R29, 0x1, P4 ;  /* 0x0000001d00007211 */ /* 0x000fe400020f0eff */
[----:B------:R-:W-:Y:S02]  /*7e40*/  CS2R R28, SRZ ;  /* 0x00000000001c7805 */ /* 0x000fe4000001ff00 */
[----:B------:R-:W-:Y:S01]  /*7e50*/  IADD3 R211, P3, R210, UR45, RZ ;  /* 0x0000002dd2d37c10 */ /* 0x000fe2000ff7e0ff */
[----:B------:R-:W-:Y:S01]  /*7e60*/  STL [R1+0x5c0], R3 ;  /* 0x0005c00301007387 */ /* 0x000fe20000100800 */
[----:B------:R-:W-:Y:S01]  /*7e70*/  IADD3 R213, P4, R212, UR45, RZ ;  /* 0x0000002dd4d57c10 */ /* 0x000fe2000ff9e0ff */
[----:B------:R-:W-:Y:S01]  /*7e80*/  USHF.R.S32.HI UR45, URZ, 0x1f, UR27 ;  /* 0x0000001f3f2d7899 */ /* 0x000fe2000801141b */
[----:B------:R-:W-:Y:S01]  /*7e90*/  LEA.HI.X.SX32 R210, R210, UR46, 0x1, P3 ;  /* 0x0000002ed2d27c11 */ /* 0x000fe200098f0eff */
[----:B------:R0:W-:Y:S01]  /*7ea0*/  STL [R1+0x5c8], R2 ;  /* 0x0005c80201007387 */ /* 0x0001e20000100800 */
[----:B------:R-:W-:Y:S01]  /*7eb0*/  LEA.HI.X.SX32 R212, R212, UR46, 0x1, P4 ;  /* 0x0000002ed4d47c11 */ /* 0x000fe2000a0f0eff */
[----:B------:R-:W-:Y:S01]  /*7ec0*/  USHF.R.S32.HI UR46, URZ, 0x1f, UR30 ;  /* 0x0000001f3f2e7899 */ /* 0x000fe2000801141e */
[----:B------:R-:W-:Y:S01]  /*7ed0*/  LOP3.LUT P2, RZ, R252, 0x2, RZ, 0xc0, !PT ;  /* 0x00000002fcff7812 */ /* 0x000fe2000784c0ff */
[----:B------:R1:W-:Y:S01]  /*7ee0*/  STL [R1+0x5d0], R0 ;  /* 0x0005d00001007387 */ /* 0x0003e20000100800 */
[----:B------:R-:W-:-:S02]  /*7ef0*/  LOP3.LUT R5, R4, 0x20, RZ, 0x3c, !PT ;  /* 0x0000002004057812 */ /* 0x000fc400078e3cff */
[----:B------:R-:W-:Y:S01]  /*7f00*/  SEL R238, R238, 0x1054, !P2 ;  /* 0x00001054eeee7807 */ /* 0x000fe20005000000 */
[----:B------:R-:W-:Y:S01]  /*7f10*/  STL [R1], RZ ;  /* 0x000000ff01007387 */ /* 0x000fe20000100800 */
[----:B------:R-:W-:Y:S02]  /*7f20*/  SEL R237, R237, 0x3276, !P2 ;  /* 0x00003276eded7807 */ /* 0x000fe40005000000 */
[----:B0-----:R-:W-:Y:S01]  /*7f30*/  IADD3 R2, P3, R211, UR47, RZ ;  /* 0x0000002fd3027c10 */ /* 0x001fe2000ff7e0ff */
[----:B------:R-:W-:Y:S01]  /*7f40*/  STL [R1+0x4], RZ ;  /* 0x000004ff01007387 */ /* 0x000fe20000100800 */
[----:B------:R-:W-:Y:S02]  /*7f50*/  LOP3.LUT R5, R4, 0x50, RZ, 0x3c, !PT ;  /* 0x0000005004057812 */ /* 0x000fe400078e3cff */
[C---:B-1----:R-:W-:Y:S01]  /*7f60*/  IADD3 R0, P4, R213.reuse, UR47, RZ ;  /* 0x0000002fd5007c10 */ /* 0x042fe2000ff9e0ff */
[----:B------:R-:W-:Y:S01]  /*7f70*/  STL [R1+0x8], RZ ;  /* 0x000008ff01007387 */ /* 0x000fe20000100800 */
[----:B------:R-:W-:Y:S01]  /*7f80*/  IADD3 R5, P5, R213, UR19, RZ ;  /* 0x00000013d5057c10 */ /* 0x000fe2000ffbe0ff */
[----:B------:R-:W-:Y:S01]  /*7f90*/  USHF.R.S32.HI UR47, URZ, 0x1f, UR31 ;  /* 0x0000001f3f2f7899 */ /* 0x000fe2000801141f */
[----:B------:R-:W-:Y:S01]  /*7fa0*/  SEL R3, RZ, 0x90, !P0 ;  /* 0x00000090ff037807 */ /* 0x000fe20004000000 */
[----:B------:R-:W-:Y:S01]  /*7fb0*/  STL [R1+0xc], RZ ;  /* 0x00000cff01007387 */ /* 0x000fe20000100800 */
[----:B------:R-:W-:-:S02]  /*7fc0*/  LOP3.LUT P1, RZ, R252, 0x1, RZ, 0xc0, !PT ;  /* 0x00000001fcff7812 */ /* 0x000fc4000782c0ff */
[----:B------:R-:W-:Y:S01]  /*7fd0*/  LOP3.LUT R3, R3, 0x7f, R252, 0x78, !PT ;  /* 0x0000007f03037812 */ /* 0x000fe200078e78fc */
        /* <DEDUP_REMOVED lines=124> */
[----:B------:R0:W-:Y:S04]  /*87a0*/  STL [R1+0x204], R2 ;  /* 0x0002040201007387 */ /* 0x0001e80000100800 */
[----:B------:R1:W-:Y:S01]  /*87b0*/  STL [R1+0x20c], R0 ;  /* 0x00020c0001007387 */ /* 0x0003e20000100800 */
[----:B0-----:R-:W-:-:S02]  /*87c0*/  IADD3.X R2, R210, UR48, RZ, P3, !PT ;  /* 0x00000030d2027c10 */ /* 0x001fc40009ffe4ff */
[----:B-1----:R-:W-:-:S03]  /*87d0*/  IADD3.X R0, R212, UR48, RZ, P4, !PT ;  /* 0x00000030d4007c10 */ /* 0x002fc6000a7fe4ff */
[----:B------:R0:W-:Y:S01]  /*87e0*/  STL [R1+0x200], R2 ;  /* 0x0002000201007387 */ /* 0x0001e20000100800 */
[----:B------:R-:W-:-:S03]  /*87f0*/  USHF.R.S32.HI UR48, URZ, 0x1f, UR35 ;  /* 0x0000001f3f307899 */ /* 0x000fc60008011423 */
[----:B------:R1:W-:Y:S01]  /*8800*/  STL [R1+0x208], R0 ;  /* 0x0002080001007387 */ /* 0x0003e20000100800 */
[----:B0-----:R-:W-:Y:S02]  /*8810*/  IADD3 R2, P3, R211, UR49, RZ ;  /* 0x00000031d3027c10 */ /* 0x001fe4000ff7e0ff */
[----:B-1----:R-:W-:-:S03]  /*8820*/  IADD3 R0, P4, R213, UR49, RZ ;  /* 0x00000031d5007c10 */ /* 0x002fc6000ff9e0ff */
[----:B------:R0:W-:Y:S01]  /*8830*/  STL [R1+0x214], R2 ;  /* 0x0002140201007387 */ /* 0x0001e20000100800 */
[----:B------:R-:W-:-:S03]  /*8840*/  USHF.R.S32.HI UR49, URZ, 0x1f, UR38 ;  /* 0x0000001f3f317899 */ /* 0x000fc60008011426 */
[----:B------:R1:W-:Y:S01]  /*8850*/  STL [R1+0x21c], R0 ;  /* 0x00021c0001007387 */ /* 0x0003e20000100800 */
[----:B0-----:R-:W-:Y:S02]  /*8860*/  IADD3.X R2, R210, UR50, RZ, P3, !PT ;  /* 0x00000032d2027c10 */ /* 0x001fe40009ffe4ff */
        /* <DEDUP_REMOVED lines=60> */
[----:B-1----:R-:W-:Y:S01]  /*8c30*/  IADD3.X R0, R210, UR29, RZ, P2, !PT ;  /* 0x0000001dd2007c10 */ /* 0x002fe200097fe4ff */
[----:B------:R-:W-:-:S04]  /*8c40*/  USHF.R.S32.HI UR29, URZ, 0x1f, UR13 ;  /* 0x0000001f3f1d7899 */ /* 0x000fc8000801140d */
[----:B------:R0:W-:Y:S04]  /*8c50*/  STL [R1+0x270], R0 ;  /* 0x0002700001007387 */ /* 0x0001e80000100800 */
[----:B------:R1:W-:Y:S01]  /*8c60*/  STL [R1+0x278], R2 ;  /* 0x0002780201007387 */ /* 0x0003e20000100800 */
[----:B0-----:R-:W-:Y:S02]  /*8c70*/  IADD3 R0, P2, R211, UR32, RZ ;  /* 0x00000020d3007c10 */ /* 0x001fe4000ff5e0ff */
[----:B-1----:R-:W-:-:S03]  /*8c80*/  IADD3 R2, P3, R213, UR32, RZ ;  /* 0x00000020d5027c10 */ /* 0x002fc6000ff7e0ff */
[----:B------:R0:W-:Y:S01]  /*8c90*/  STL [R1+0x284], R0 ;  /* 0x0002840001007387 */ /* 0x0001e20000100800 */
[----:B------:R-:W-:-:S03]  /*8ca0*/  USHF.R.S32.HI UR32, URZ, 0x1f, UR16 ;  /* 0x0000001f3f207899 */ /* 0x000fc60008011410 */
[----:B------:R1:W-:Y:S01]  /*8cb0*/  STL [R1+0x28c], R2 ;  /* 0x00028c0201007387 */ /* 0x0003e20000100800 */
[C---:B0-----:R-:W-:Y:S02]  /*8cc0*/  LOP3.LUT R0, R4.reuse, 0x10, RZ, 0x3c, !PT ;  /* 0x0000001004007812 */ /* 0x041fe400078e3cff */
[C---:B------:R-:W-:Y:S02]  /*8cd0*/  LOP3.LUT R0, R4.reuse, 0x40, RZ, 0x3c, !PT ;  /* 0x0000004004007812 */ /* 0x040fe400078e3cff */
[----:B------:R-:W-:Y:S01]  /*8ce0*/  IADD3 R0, P4, R211, UR19, RZ ;  /* 0x00000013d3007c10 */ /* 0x000fe2000ff9e0ff */
[----:B------:R-:W-:Y:S01]  /*8cf0*/  UIADD3 UR19, UP0, UR58, 0x2, URZ ;  /* 0x000000023a137890 */ /* 0x000fe2000ff1e03f */
[C---:B-1----:R-:W-:Y:S02]  /*8d00*/  LOP3.LUT R2, R4.reuse, 0x30, RZ, 0x3c, !PT ;  /* 0x0000003004027812 */ /* 0x042fe400078e3cff */
[----:B------:R-:W-:Y:S01]  /*8d10*/  LOP3.LUT R2, R4, 0x60, RZ, 0x3c, !PT ;  /* 0x0000006004027812 */ /* 0x000fe200078e3cff */
[----:B------:R0:W-:Y:S01]  /*8d20*/  STL [R1+0x294], R0 ;  /* 0x0002940001007387 */ /* 0x0001e20000100800 */
[----:B------:R-:W-:-:S03]  /*8d30*/  IADD3.X R2, R210, UR53, RZ, P2, !PT ;  /* 0x00000035d2027c10 */ /* 0x000fc600097fe4ff */
[----:B------:R-:W-:Y:S04]  /*8d40*/  STL [R1+0x29c], R5 ;  /* 0x00029c0501007387 */ /* 0x000fe80000100800 */
[----:B------:R1:W-:Y:S01]  /*8d50*/  STL [R1+0x280], R2 ;  /* 0x0002800201007387 */ /* 0x0003e20000100800 */
[----:B0-----:R-:W-:-:S05]  /*8d60*/  IADD3.X R0, R212, UR53, RZ, P3, !PT ;  /* 0x00000035d4007c10 */ /* 0x001fca0009ffe4ff */
[----:B------:R0:W-:Y:S01]  /*8d70*/  STL [R1+0x288], R0 ;  /* 0x0002880001007387 */ /* 0x0001e20000100800 */
[----:B-1----:R-:W-:-:S05]  /*8d80*/  IADD3.X R2, R210, UR23, RZ, P4, !PT ;  /* 0x00000017d2027c10 */ /* 0x002fca000a7fe4ff */
[----:B------:R1:W-:Y:S01]  /*8d90*/  STL [R1+0x290], R2 ;  /* 0x0002900201007387 */ /* 0x0003e20000100800 */
[----:B0-----:R-:W-:Y:S01]  /*8da0*/  IADD3.X R0, R212, UR23, RZ, P5, !PT ;  /* 0x00000017d4007c10 */ /* 0x001fe2000affe4ff */
[----:B------:R-:W-:-:S04]  /*8db0*/  UIADD3.X UR23, UR54, 0x40000040, URZ, UP0, !UPT ;  /* 0x4000004036177890 */ /* 0x000fc800087fe43f */
[----:B------:R0:W-:Y:S01]  /*8dc0*/  STL [R1+0x298], R0 ;  /* 0x0002980001007387 */ /* 0x0001e20000100800 */
[----:B-1----:R-:W-:-:S04]  /*8dd0*/  IADD3 R2, P2, R211, UR26, RZ ;  /* 0x0000001ad3027c10 */ /* 0x002fc8000ff5e0ff */
[----:B------:R-:W-:Y:S01]  /*8de0*/  IADD3.X R5, R210, UR44, RZ, P2, !PT ;  /* 0x0000002cd2057c10 */ /* 0x000fe200097fe4ff */
[----:B------:R1:W-:Y:S01]  /*8df0*/  STL [R1+0x2a4], R2 ;  /* 0x0002a40201007387 */ /* 0x0003e20000100800 */
[----:B0-----:R-:W-:-:S05]  /*8e00*/  IADD3 R0, P3, R213, UR26, RZ ;  /* 0x0000001ad5007c10 */ /* 0x001fca000ff7e0ff */
[----:B------:R0:W-:Y:S01]  /*8e10*/  STL [R1+0x2ac], R0 ;  /* 0x0002ac0001007387 */ /* 0x0001e20000100800 */
[----:B-1----:R-:W-:-:S05]  /*8e20*/  IADD3 R2, P4, R211, UR27, RZ ;  /* 0x0000001bd3027c10 */ /* 0x002fca000ff9e0ff */
[----:B------:R1:W-:Y:S01]  /*8e30*/  STL [R1+0x2b4], R2 ;  /* 0x0002b40201007387 */ /* 0x0003e20000100800 */
[----:B0-----:R-:W-:-:S05]  /*8e40*/  IADD3 R0, P5, R213, UR27, RZ ;  /* 0x0000001bd5007c10 */ /* 0x001fca000ffbe0ff */
[----:B------:R0:W-:Y:S01]  /*8e50*/  STL [R1+0x2bc], R0 ;  /* 0x0002bc0001007387 */ /* 0x0001e20000100800 */
[----:B-1----:R-:W-:-:S03]  /*8e60*/  IADD3 R2, P2, R211, UR30, RZ ;  /* 0x0000001ed3027c10 */ /* 0x002fc6000ff5e0ff */
[----:B------:R1:W-:Y:S04]  /*8e70*/  STL [R1+0x2a0], R5 ;  /* 0x0002a00501007387 */ /* 0x0003e80000100800 */
[----:B------:R2:W-:Y:S01]  /*8e80*/  STL [R1+0x2c4], R2 ;  /* 0x0002c40201007387 */ /* 0x0005e20000100800 */
[----:B0-----:R-:W-:Y:S02]  /*8e90*/  IADD3.X R0, R212, UR44, RZ, P3, !PT ;  /* 0x0000002cd4007c10 */ /* 0x001fe40009ffe4ff */
[----:B-1----:R-:W-:-:S03]  /*8ea0*/  IADD3 R5, P3, R213, UR30, RZ ;  /* 0x0000001ed5057c10 */ /* 0x002fc6000ff7e0ff */
[----:B------:R0:W-:Y:S01]  /*8eb0*/  STL [R1+0x2a8], R0 ;  /* 0x0002a80001007387 */ /* 0x0001e20000100800 */
[----:B--2---:R-:W-:-:S03]  /*8ec0*/  IADD3.X R2, R210, UR45, RZ, P4, !PT ;  /* 0x0000002dd2027c10 */ /* 0x004fc6000a7fe4ff */
[----:B------:R1:W-:Y:S04]  /*8ed0*/  STL [R1+0x2cc], R5 ;  /* 0x0002cc0501007387 */ /* 0x0003e80000100800 */
[----:B------:R2:W-:Y:S01]  /*8ee0*/  STL [R1+0x2b0], R2 ;  /* 0x0002b00201007387 */ /* 0x0005e20000100800 */
[----:B0-----:R-:W-:Y:S02]  /*8ef0*/  IADD3 R0, P4, R211, UR31, RZ ;  /* 0x0000001fd3007c10 */ /* 0x001fe4000ff9e0ff */
[----:B-1----:R-:W-:-:S03]  /*8f00*/  IADD3.X R5, R212, UR45, RZ, P5, !PT ;  /* 0x0000002dd4057c10 */ /* 0x002fc6000affe4ff */
[----:B------:R0:W-:Y:S01]  /*8f10*/  STL [R1+0x2d4], R0 ;  /* 0x0002d40001007387 */ /* 0x0001e20000100800 */
[----:B--2---:R-:W-:-:S03]  /*8f20*/  IADD3 R2, P5, R213, UR31, RZ ;  /* 0x0000001fd5027c10 */ /* 0x004fc6000ffbe0ff */
[----:B------:R1:W-:Y:S01]  /*8f30*/  STL [R1+0x2b8], R5 ;  /* 0x0002b80501007387 */ /* 0x0003e20000100800 */
[----:B------:R-:W-:-:S03]  /*8f40*/  UIADD3.64 UR30, UR58, -UR14, URZ ;  /* 0x8000000e3a1e7297 */ /* 0x000fc6000fffe03f */
[----:B------:R2:W-:Y:S01]  /*8f50*/  STL [R1+0x2dc], R2 ;  /* 0x0002dc0201007387 */ /* 0x0005e20000100800 */
[----:B------:R-:W-:Y:S01]  /*8f60*/  UMOV UR14, UR19 ;  /* 0x00000013000e7c82 */ /* 0x000fe20008000000 */
[----:B0-----:R-:W-:Y:S01]  /*8f70*/  IADD3.X R0, R210, UR46, RZ, P2, !PT ;  /* 0x0000002ed2007c10 */ /* 0x001fe200097fe4ff */
[----:B------:R-:W-:Y:S01]  /*8f80*/  UMOV UR15, UR23 ;  /* 0x00000017000f7c82 */ /* 0x000fe20008000000 */
[----:B------:R-:W-:Y:S01]  /*8f90*/  IMAD.U32 R242, RZ, RZ, UR30 ;  /* 0x0000001efff27e24 */ /* 0x000fe2000f8e00ff */
[----:B------:R-:W-:Y:S01]  /*8fa0*/  UIADD3.64 UR26, UR14, 0x2, URZ ;  /* 0x000000020e1a7897 */ /* 0x000fe2000fffe03f */
[----:B-1----:R-:W-:Y:S01]  /*8fb0*/  IADD3 R5, P2, R211, UR35, RZ ;  /* 0x00000023d3057c10 */ /* 0x002fe2000ff5e0ff */
[----:B------:R0:W-:Y:S01]  /*8fc0*/  STL [R1+0x2c0], R0 ;  /* 0x0002c00001007387 */ /* 0x0001e20000100800 */
[----:B------:R-:W-:Y:S01]  /*8fd0*/  IMAD.U32 R243, RZ, RZ, UR31 ;  /* 0x0000001ffff37e24 */ /* 0x000fe2000f8e00ff */
[----:B------:R-:W-:Y:S01]  /*8fe0*/  UIADD3.64 UR30, UR14, 0x4, URZ ;  /* 0x000000040e1e7897 */ /* 0x000fe2000fffe03f */
[----:B--2---:R-:W-:Y:S01]  /*8ff0*/  IADD3.X R2, R212, UR46, RZ, P3, !PT ;  /* 0x0000002ed4027c10 */ /* 0x004fe20009ffe4ff */
[----:B------:R1:W-:Y:S01]  /*9000*/  STL [R1+0x2e4], R5 ;  /* 0x0002e40501007387 */ /* 0x0003e20000100800 */
[----:B------:R-:W-:Y:S01]  /*9010*/  IMAD.U32 R248, RZ, RZ, UR26 ;  /* 0x0000001afff87e24 */ /* 0x000fe2000f8e00ff */
[----:B------:R-:W-:Y:S01]  /*9020*/  UIADD3.64 UR54, UR14, 0x302, URZ ;  /* 0x000003020e367897 */ /* 0x000fe2000fffe03f */
[----:B------:R-:W-:Y:S01]  /*9030*/  IMAD.U32 R249, RZ, RZ, UR27 ;  /* 0x0000001bfff97e24 */ /* 0x000fe2000f8e00ff */
[----:B------:R2:W-:Y:S01]  /*9040*/  STL [R1+0x2c8], R2 ;  /* 0x0002c80201007387 */ /* 0x0005e20000100800 */
[----:B------:R-:W-:Y:S01]  /*9050*/  UIADD3.64 UR26, UR14, 0xfe, URZ ;  /* 0x000000fe0e1a7897 */ /* 0x000fe2000fffe03f */
[----:B0-----:R-:W-:Y:S01]  /*9060*/  IADD3 R0, P3, R213, UR35, RZ ;  /* 0x00000023d5007c10 */ /* 0x001fe2000ff7e0ff */
[----:B------:R-:W-:Y:S01]  /*9070*/  IMAD.U32 R246, RZ, RZ, UR30 ;  /* 0x0000001efff67e24 */ /* 0x000fe2000f8e00ff */
[----:B------:R-:W-:Y:S01]  /*9080*/  UIADD3.64 UR58, UR14, 0x304, URZ ;  /* 0x000003040e3a7897 */ /* 0x000fe2000fffe03f */
[----:B------:R-:W-:Y:S01]  /*9090*/  IMAD.U32 R247, RZ, RZ, UR31 ;  /* 0x0000001ffff77e24 */ /* 0x000fe2000f8e00ff */
[----:B-1----:R-:W-:Y:S01]  /*90a0*/  IADD3.X R5, R210, UR47, RZ, P4, !PT ;  /* 0x0000002fd2057c10 */ /* 0x002fe2000a7fe4ff */
[----:B------:R0:W-:Y:S01]  /*90b0*/  STL [R1+0x2ec], R0 ;  /* 0x0002ec0001007387 */ /* 0x0001e20000100800 */
[----:B------:R-:W-:Y:S01]  /*90c0*/  IMAD.U32 R244, RZ, RZ, UR26 ;  /* 0x0000001afff47e24 */ /* 0x000fe2000f8e00ff */
[----:B------:R-:W-:Y:S01]  /*90d0*/  UIADD3.64 UR30, UR14, 0x1fe, URZ ;  /* 0x000001fe0e1e7897 */ /* 0x000fe2000fffe03f */
[----:B--2---:R-:W-:Y:S01]  /*90e0*/  IADD3 R2, P4, R211, UR38, RZ ;  /* 0x00000026d3027c10 */ /* 0x004fe2000ff9e0ff */
[----:B------:R1:W-:Y:S01]  /*90f0*/  STL [R1+0x2d0], R5 ;  /* 0x0002d00501007387 */ /* 0x0003e20000100800 */
[----:B------:R-:W-:Y:S01]  /*9100*/  IMAD.U32 R245, RZ, RZ, UR27 ;  /* 0x0000001bfff57e24 */ /* 0x000fe2000f8e00ff */
[----:B------:R-:W-:-:S02]  /*9110*/  UIADD3.64 UR26, UR14, 0x104, URZ ;  /* 0x000001040e1a7897 */ /* 0x000fc4000fffe03f */
[----:B------:R2:W-:Y:S01]  /*9120*/  STL [R1+0x2f4], R2 ;  /* 0x0002f40201007387 */ /* 0x0005e20000100800 */
[----:B0-----:R-:W-:Y:S01]  /*9130*/  IADD3.X R0, R212, UR47, RZ, P5, !PT ;  /* 0x0000002fd4007c10 */ /* 0x001fe2000affe4ff */
[----:B------:R-:W-:Y:S01]  /*9140*/  UIADD3.64 UR46, UR14, 0x2fe, URZ ;  /* 0x000002fe0e2e7897 */ /* 0x000fe2000fffe03f */
        /* <DEDUP_REMOVED lines=10> */
[----:B------:R-:W-:-:S03]  /*91f0*/  UIADD3.64 UR38, UR14, 0x202, URZ ;  /* 0x000002020e267897 */ /* 0x000fc6000fffe03f */
        /* <DEDUP_REMOVED lines=22> */
[----:B------:R-:W-:Y:S01]  /*9360*/  UIADD3.64 UR50, UR14, 0x300, URZ ;  /* 0x000003000e327897 */ /* 0x000fe2000fffe03f */
[----:B--2---:R-:W-:Y:S02]  /*9370*/  IADD3 R2, P5, R213, UR42, RZ ;  /* 0x0000002ad5027c10 */ /* 0x004fe4000ffbe0ff */
[----:B------:R1:W-:Y:S04]  /*9380*/  STL [R1+0x318], R5 ;  /* 0x0003180501007387 */ /* 0x0003e80000100800 */
[----:B------:R2:W-:Y:S01]  /*9390*/  STL [R1+0x33c], R2 ;  /* 0x00033c0201007387 */ /* 0x0005e20000100800 */
[----:B0-----:R-:W-:Y:S02]  /*93a0*/  IADD3.X R0, R210, UR52, RZ, P2, !PT ;  /* 0x00000034d2007c10 */ /* 0x001fe400097fe4ff */
[----:B-1----:R-:W-:-:S03]  /*93b0*/  IADD3 R5, P2, R211, UR43, RZ ;  /* 0x0000002bd3057c10 */ /* 0x002fc6000ff5e0ff */
[----:B------:R0:W-:Y:S01]  /*93c0*/  STL [R1+0x320], R0 ;  /* 0x0003200001007387 */ /* 0x0001e20000100800 */
[----:B--2---:R-:W-:-:S03]  /*93d0*/  IADD3.X R2, R212, UR52, RZ, P3, !PT ;  /* 0x00000034d4027c10 */ /* 0x004fc60009ffe4ff */
[----:B------:R-:W-:Y:S04]  /*93e0*/  STL [R1+0x344], R5 ;  /* 0x0003440501007387 */ /* 0x000fe80000100800 */
[----:B------:R-:W-:Y:S01]  /*93f0*/  STL [R1+0x328], R2 ;  /* 0x0003280201007387 */ /* 0x000fe20000100800 */
[----:B0-----:R-:W-:Y:S01]  /*9400*/  IADD3 R0, P3, R213, UR43, RZ ;  /* 0x0000002bd5007c10 */ /* 0x001fe2000ff7e0ff */
[----:B------:R-:W-:-:S04]  /*9410*/  UIADD3.64 UR42, UR14, 0x204, URZ ;  /* 0x000002040e2a7897 */ /* 0x000fc8000fffe03f */
[----:B------:R0:W-:Y:S02]  /*9420*/  STL [R1+0x34c], R0 ;  /* 0x00034c0001007387 */ /* 0x0001e40000100800 */
[----:B0-----:R-:W-:-:S05]  /*9430*/  IADD3.X R0, R210, UR18, RZ, P4, !PT ;  /* 0x00000012d2007c10 */ /* 0x001fca000a7fe4ff */
[----:B------:R0:W-:Y:S02]  /*9440*/  STL [R1+0x330], R0 ;  /* 0x0003300001007387 */ /* 0x0001e40000100800 */
[----:B0-----:R-:W-:-:S05]  /*9450*/  IADD3 R0, P4, R211, UR22, RZ ;  /* 0x00000016d3007c10 */ /* 0x001fca000ff9e0ff */
[----:B------:R0:W-:Y:S02]  /*9460*/  STL [R1+0x354], R0 ;  /* 0x0003540001007387 */ /* 0x0001e40000100800 */
[----:B0-----:R-:W-:Y:S01]  /*9470*/  IADD3.X R0, R212, UR18, RZ, P5, !PT ;  /* 0x00000012d4007c10 */ /* 0x001fe2000affe4ff */
[----:B------:R-:W-:Y:S01]  /*9480*/  UIADD3.64 UR18, UR14, 0x100, URZ ;  /* 0x000001000e127897 */ /* 0x000fe2000fffe03f */
[----:B------:R-:W-:Y:S01]  /*9490*/  IADD3 R2, P5, R213, UR22, RZ ;  /* 0x00000016d5027c10 */ /* 0x000fe2000ffbe0ff */
[----:B------:R-:W-:Y:S02]  /*94a0*/  UIADD3.64 UR22, UR14, 0x102, URZ ;  /* 0x000001020e167897 */ /* 0x000fe4000fffe03f */
[----:B------:R0:W-:Y:S04]  /*94b0*/  STL [R1+0x338], R0 ;  /* 0x0003380001007387 */ /* 0x0001e80000100800 */
[----:B------:R1:W-:Y:S01]  /*94c0*/  STL [R1+0x35c], R2 ;  /* 0x00035c0201007387 */ /* 0x0003e20000100800 */
[----:B0-----:R-:W-:-:S02]  /*94d0*/  IADD3.X R0, R210, UR34, RZ, P2, !PT ;  /* 0x00000022d2007c10 */ /* 0x001fc400097fe4ff */
[----:B-1----:R-:W-:-:S03]  /*94e0*/  IADD3 R2, P2, R211, UR37, RZ ;  /* 0x00000025d3027c10 */ /* 0x002fc6000ff5e0ff */
[----:B------:R0:W-:Y:S04]  /*94f0*/  STL [R1+0x340], R0 ;  /* 0x0003400001007387 */ /* 0x0001e80000100800 */
[----:B------:R1:W-:Y:S01]  /*9500*/  STL [R1+0x364], R2 ;  /* 0x0003640201007387 */ /* 0x0003e20000100800 */
[----:B0-----:R-:W-:Y:S01]  /*9510*/  IADD3.X R0, R212, UR34, RZ, P3, !PT ;  /* 0x00000022d4007c10 */ /* 0x001fe20009ffe4ff */
[----:B------:R-:W-:Y:S01]  /*9520*/  UIADD3.64 UR34, UR14, 0x200, URZ ;  /* 0x000002000e227897 */ /* 0x000fe2000fffe03f */
[----:B-1----:R-:W-:-:S03]  /*9530*/  IADD3 R2, P6, R213, UR37, RZ ;  /* 0x00000025d5027c10 */ /* 0x002fc6000ffde0ff */
[----:B------:R0:W-:Y:S04]  /*9540*/  STL [R1+0x348], R0 ;  /* 0x0003480001007387 */ /* 0x0001e80000100800 */
[----:B------:R1:W-:Y:S01]  /*9550*/  STL [R1+0x36c], R2 ;  /* 0x00036c0201007387 */ /* 0x0003e20000100800 */
[----:B0-----:R-:W-:Y:S02]  /*9560*/  IADD3.X R0, R210, UR36, RZ, P4, !PT ;  /* 0x00000024d2007c10 */ /* 0x001fe4000a7fe4ff */
[----:B------:R-:W-:Y:S02]  /*9570*/  IADD3 R5, P4, R213, UR8, RZ ;  /* 0x00000008d5057c10 */ /* 0x000fe4000ff9e0ff */
[----:B-1----:R-:W-:Y:S01]  /*9580*/  IADD3 R2, P3, R211, UR8, RZ ;  /* 0x00000008d3027c10 */ /* 0x002fe2000ff7e0ff */
[----:B------:R0:W-:Y:S04]  /*9590*/  STL [R1+0x350], R0 ;  /* 0x0003500001007387 */ /* 0x0001e80000100800 */
[----:B------:R1:W-:Y:S01]  /*95a0*/  STL [R1+0x374], R2 ;  /* 0x0003740201007387 */ /* 0x0003e20000100800 */
[----:B0-----:R-:W-:-:S02]  /*95b0*/  IADD3.X R0, R212, UR36, RZ, P5, !PT ;  /* 0x00000024d4007c10 */ /* 0x001fc4000affe4ff */
[----:B-1----:R-:W-:-:S03]  /*95c0*/  IADD3.X R2, R210, UR33, RZ, P2, !PT ;  /* 0x00000021d2027c10 */ /* 0x002fc600097fe4ff */
[----:B------:R0:W-:Y:S04]  /*95d0*/  STL [R1+0x358], R0 ;  /* 0x0003580001007387 */ /* 0x0001e80000100800 */
[----:B------:R1:W-:Y:S01]  /*95e0*/  STL [R1+0x360], R2 ;  /* 0x0003600201007387 */ /* 0x0003e20000100800 */
[----:B0-----:R-:W-:Y:S02]  /*95f0*/  IADD3.X R0, R212, UR33, RZ, P6, !PT ;  /* 0x00000021d4007c10 */ /* 0x001fe4000b7fe4ff */
[----:B-1----:R-:W-:-:S03]  /*9600*/  IADD3 R2, P5, R211, UR9, RZ ;  /* 0x00000009d3027c10 */ /* 0x002fc6000ffbe0ff */
[----:B------:R0:W-:Y:S04]  /*9610*/  STL [R1+0x368], R0 ;  /* 0x0003680001007387 */ /* 0x0001e80000100800 */
        /* <DEDUP_REMOVED lines=45> */
[----:B------:R-:W-:Y:S02]  /*98f0*/  IADD3 R250, P5, R211, UR56, RZ ;  /* 0x00000038d3fa7c10 */ /* 0x000fe4000ffbe0ff */
[----:B-1----:R-:W-:Y:S01]  /*9900*/  LOP3.LUT R5, R224, 0x1, RZ, 0x3c, !PT ;  /* 0x00000001e0057812 */ /* 0x002fe200078e3cff */
[----:B------:R0:W-:Y:S01]  /*9910*/  STL [R1+0x3c0], R0 ;  /* 0x0003c00001007387 */ /* 0x0001e20000100800 */
[----:B------:R-:W-:-:S02]  /*9920*/  IADD3.X R239, R210, UR17, RZ, P5, !PT ;  /* 0x00000011d2ef7c10 */ /* 0x000fc4000affe4ff */
[----:B--2---:R-:W-:Y:S02]  /*9930*/  IADD3.X R2, R212, UR29, RZ, P3, !PT ;  /* 0x0000001dd4027c10 */ /* 0x004fe40009ffe4ff */
[----:B------:R-:W-:-:S03]  /*9940*/  IADD3 R252, P3, R213, UR56, RZ ;  /* 0x00000038d5fc7c10 */ /* 0x000fc6000ff7e0ff */
[----:B------:R1:W-:Y:S01]  /*9950*/  STL [R1+0x3c8], R2 ;  /* 0x0003c80201007387 */ /* 0x0003e20000100800 */
[----:B------:R-:W-:Y:S02]  /*9960*/  IADD3.X R251, R212, UR17, RZ, P3, !PT ;  /* 0x00000011d4fb7c10 */ /* 0x000fe40009ffe4ff */
[----:B0-----:R-:W-:Y:S02]  /*9970*/  LOP3.LUT R0, R4, 0x70, RZ, 0x3c, !PT ;  /* 0x0000007004007812 */ /* 0x001fe400078e3cff */
[----:B------:R-:W-:Y:S02]  /*9980*/  IADD3.X R0, R212, UR32, RZ, P4, !PT ;  /* 0x00000020d4007c10 */ /* 0x000fe4000a7fe4ff */
[----:B-1----:R-:W-:-:S05]  /*9990*/  IADD3.X R2, R210, UR32, RZ, P2, !PT ;  /* 0x00000020d2027c10 */ /* 0x002fca00097fe4ff */
[----:B------:R0:W-:Y:S04]  /*99a0*/  STL [R1+0x3d0], R2 ;  /* 0x0003d00201007387 */ /* 0x0001e80000100800 */
[----:B------:R0:W-:Y:S02]  /*99b0*/  STL [R1+0x3d8], R0 ;  /* 0x0003d80001007387 */ /* 0x0001e40000100800 */
.L_x_1:
[----:B------:R-:W2:Y:S04]  /*99c0*/  LDL R14, [R1+0x204] ;  /* 0x00020400010e7983 */ /* 0x000ea80000100800 */
[----:B------:R-:W3:Y:S04]  /*99d0*/  LDL R21, [R1+0x20c] ;  /* 0x00020c0001157983 */ /* 0x000ee80000100800 */
[----:B------:R-:W4:Y:S04]  /*99e0*/  LDL R15, [R1+0x200] ;  /* 0x00020000010f7983 */ /* 0x000f280000100800 */
[----:B------:R-:W4:Y:S04]  /*99f0*/  LDL R20, [R1+0x214] ;  /* 0x0002140001147983 */ /* 0x000f280000100800 */
[----:B------:R-:W4:Y:S04]  /*9a00*/  LDL R19, [R1+0x208] ;  /* 0x0002080001137983 */ /* 0x000f280000100800 */
[----:B------:R-:W4:Y:S04]  /*9a10*/  LDL R5, [R1+0x21c] ;  /* 0x00021c0001057983 */ /* 0x000f280000100800 */
[----:B0-----:R-:W4:Y:S04]  /*9a20*/  LDL R2, [R1+0x210] ;  /* 0x0002100001027983 */ /* 0x001f280000100800 */
[----:B------:R-:W4:Y:S01]  /*9a30*/  LDL R0, [R1+0x224] ;  /* 0x0002240001007983 */ /* 0x000f220000100800 */
[----:B------:R-:W-:-:S02]  /*9a40*/  USHF.R.S32.HI UR8, URZ, 0x1f, UR5 ;  /* 0x0000001f3f087899 */ /* 0x000fc40008011405 */
[----:B-----5:R-:W-:Y:S01]  /*9a50*/  IADD3 R6, P2, R211, UR5, RZ ;  /* 0x00000005d3067c10 */ /* 0x020fe2000ff5e0ff */
[----:B------:R-:W4:Y:S01]  /*9a60*/  LDL R13, [R1+0x218] ;  /* 0x00021800010d7983 */ /* 0x000f220000100800 */
[----:B------:R-:W-:-:S03]  /*9a70*/  IADD3 R8, P3, R213, UR5, RZ ;  /* 0x00000005d5087c10 */ /* 0x000fc6000ff7e0ff */
[----:B------:R-:W4:Y:S04]  /*9a80*/  LDL R12, [R1+0x22c] ;  /* 0x00022c00010c7983 */ /* 0x000f280000100800 */
[----:B------:R-:W4:Y:S01]  /*9a90*/  LDL R18, [R1+0x220] ;  /* 0x0002200001127983 */ /* 0x000f220000100800 */
[----:B------:R-:W-:Y:S02]  /*9aa0*/  IADD3.X R7, R210, UR8, RZ, P2, !PT ;  /* 0x00000008d2077c10 */ /* 0x000fe400097fe4ff */
[----:B------:R-:W-:Y:S01]  /*9ab0*/  IADD3.X R9, R212, UR8, RZ, P3, !PT ;  /* 0x00000008d4097c10 */ /* 0x000fe20009ffe4ff */
[----:B------:R-:W-:Y:S01]  /*9ac0*/  STL [R1+0x8e8], R101 ;  /* 0x0008e86501007387 */ /* 0x000fe20000100800 */
[----:B------:R-:W-:Y:S02]  /*9ad0*/  IADD3 R10, P2, R250, UR5, RZ ;  /* 0x00000005fa0a7c10 */ /* 0x000fe4000ff5e0ff */
[----:B------:R-:W-:Y:S01]  /*9ae0*/  MOV R201, UR55 ;  /* 0x0000003700c97c02 */ /* 0x000fe20008000f00 */
[----:B------:R0:W-:Y:S01]  /*9af0*/  STL [R1+0x8e4], R97 ;  /* 0x0008e46101007387 */ /* 0x0001e20000100800 */
[----:B------:R-:W-:-:S02]  /*9b00*/  MOV R200, UR54 ;  /* 0x0000003600c87c02 */ /* 0x000fc40008000f00 */
[----:B------:R-:W-:Y:S01]  /*9b10*/  MOV R199, UR59 ;  /* 0x0000003b00c77c02 */ /* 0x000fe20008000f00 */
[----:B------:R-:W-:Y:S01]  /*9b20*/  STL [R1+0x818], R236 ;  /* 0x000818ec01007387 */ /* 0x000fe20000100800 */
[----:B------:R-:W-:-:S03]  /*9b30*/  MOV R198, UR58 ;  /* 0x0000003a00c67c02 */ /* 0x000fc60008000f00 */
[----:B------:R-:W-:Y:S04]  /*9b40*/  STL [R1+0x814], R235 ;  /* 0x000814eb01007387 */ /* 0x000fe80000100800 */
[----:B------:R-:W-:Y:S04]  /*9b50*/  STL [R1+0x810], R234 ;  /* 0x000810ea01007387 */ /* 0x000fe80000100800 */
[----:B------:R-:W-:Y:S04]  /*9b60*/  STL [R1+0x81c], R211 ;  /* 0x00081cd301007387 */ /* 0x000fe80000100800 */
[----:B------:R-:W-:Y:S01]  /*9b70*/  STL [R1+0x820], R213 ;  /* 0x000820d501007387 */ /* 0x000fe20000100800 */
[----:B------:R-:W-:-:S03]  /*9b80*/  IADD3.X R11, R239, UR8, RZ, P2, !PT ;  /* 0x00000008ef0b7c10 */ /* 0x000fc600097fe4ff */
[----:B------:R1:W-:Y:S04]  /*9b90*/  STL [R1+0x824], R210 ;  /* 0x000824d201007387 */ /* 0x0003e80000100800 */
[----:B------:R-:W-:Y:S04]  /*9ba0*/  STL [R1+0x828], R250 ;  /* 0x000828fa01007387 */ /* 0x000fe80000100800 */
[----:B------:R-:W-:Y:S04]  /*9bb0*/  STL [R1+0x82c], R212 ;  /* 0x00082cd401007387 */ /* 0x000fe80000100800 */
[----:B------:R-:W-:Y:S04]  /*9bc0*/  STL [R1+0x830], R252 ;  /* 0x000830fc01007387 */ /* 0x000fe80000100800 */
[----:B------:R-:W4:Y:S04]  /*9bd0*/  LDG.E.U8 R194, desc[UR6][R8.64] ;  /* 0x0000000608c27981 */ /* 0x000f28000c1e1100 */
[----:B------:R-:W-:Y:S04]  /*9be0*/  STL [R1+0x834], R239 ;  /* 0x000834ef01007387 */ /* 0x000fe80000100800 */
[----:B------:R0:W4:Y:S04]  /*9bf0*/  LDG.E.U8 R195, desc[UR6][R6.64] ;  /* 0x0000000606c37981 */ /* 0x000128000c1e1100 */
[----:B------:R-:W4:Y:S04]  /*9c00*/  LDL R17, [R1+0x228] ;  /* 0x0002280001117983 */ /* 0x000f280000100800 */
[----:B------:R-:W4:Y:S01]  /*9c10*/  LDL R16, [R1+0x23c] ;  /* 0x00023c0001107983 */ /* 0x000f220000100800 */
[----:B0-----:R-:W-:-:S03]  /*9c20*/  IADD3 R6, P3, R252, UR5, RZ ;  /* 0x00000005fc067c10 */ /* 0x001fc6000ff7e0ff */
[----:B------:R3:W4:Y:S01]  /*9c30*/  LDG.E.U8 R193, desc[UR6][R10.64] ;  /* 0x000000060ac17981 */ /* 0x000722000c1e1100 */
[----:B------:R-:W-:-:S05]  /*9c40*/  IADD3.X R7, R251, UR8, RZ, P3, !PT ;  /* 0x00000008fb077c10 */ /* 0x000fca0009ffe4ff */
[----:B------:R0:W4:Y:S01]  /*9c50*/  LDG.E.U8 R192, desc[UR6][R6.64] ;  /* 0x0000000606c07981 */ /* 0x000122000c1e1100 */
[----:B--2---:R-:W-:-:S03]  /*9c60*/  IADD3 R8, P2, R14, UR5, RZ ;  /* 0x000000050e087c10 */ /* 0x004fc6000ff5e0ff */
[----:B------:R-:W2:Y:S01]  /*9c70*/  LDL R14, [R1+0x234] ;  /* 0x00023400010e7983 */ /* 0x000ea20000100800 */
[----:B---3--:R-:W-:-:S03]  /*9c80*/  IADD3 R10, P3, R21, UR5, RZ ;  /* 0x00000005150a7c10 */ /* 0x008fc6000ff7e0ff */
[----:B------:R-:W-:Y:S01]  /*9c90*/  STL [R1+0x838], R251 ;  /* 0x000838fb01007387 */ /* 0x000fe20000100800 */
[----:B----4-:R-:W-:-:S03]  /*9ca0*/  IADD3.X R9, R15, UR8, RZ, P2, !PT ;  /* 0x000000080f097c10 */ /* 0x010fc600097fe4ff */
[----:B------:R-:W3:Y:S04]  /*9cb0*/  LDL R21, [R1+0x230] ;  /* 0x0002300001157983 */ /* 0x000ee80000100800 */
[----:B------:R-:W4:Y:S01]  /*9cc0*/  LDL R15, [R1+0x244] ;  /* 0x00024400010f7983 */ /* 0x000f220000100800 */
[----:B0-----:R-:W-:Y:S02]  /*9cd0*/  IADD3 R6, P2, R20, UR5, RZ ;  /* 0x0000000514067c10 */ /* 0x001fe4000ff5e0ff */
[----:B------:R-:W-:Y:S01]  /*9ce0*/  IADD3.X R11, R19, UR8, RZ, P3, !PT ;  /* 0x00000008130b7c10 */ /* 0x000fe20009ffe4ff */
[----:B------:R-:W4:Y:S04]  /*9cf0*/  LDL R20, [R1+0x238] ;  /* 0x0002380001147983 */ /* 0x000f280000100800 */
[----:B------:R0:W4:Y:S04]  /*9d00*/  LDG.E.U8 R191, desc[UR6][R8.64] ;  /* 0x0000000608bf7981 */ /* 0x000128000c1e1100 */
[----:B------:R-:W4:Y:S01]  /*9d10*/  LDL R19, [R1+0x24c] ;  /* 0x00024c0001137983 */ /* 0x000f220000100800 */
[----:B------:R-:W-:-:S03]  /*9d20*/  IADD3.X R7, R2, UR8, RZ, P2, !PT ;  /* 0x0000000802077c10 */ /* 0x000fc600097fe4ff */
[----:B------:R-:W4:Y:S01]  /*9d30*/  LDL R2, [R1+0x254] ;  /* 0x0002540001027983 */ /* 0x000f220000100800 */
[----:B0-----:R-:W-:-:S03]  /*9d40*/  IADD3 R8, P3, R5, UR5, RZ ;  /* 0x0000000505087c10 */ /* 0x001fc6000ff7e0ff */
[----:B------:R-:W4:Y:S04]  /*9d50*/  LDL R5, [R1+0x240] ;  /* 0x0002400001057983 */ /* 0x000f280000100800 */
[----:B------:R0:W4:Y:S04]  /*9d60*/  LDG.E.U8 R190, desc[UR6][R10.64] ;  /* 0x000000060abe7981 */ /* 0x000128000c1e1100 */
[----:B------:R1:W4:Y:S04]  /*9d70*/  LDG.E.U8 R189, desc[UR6][R6.64] ;  /* 0x0000000606bd7981 */ /* 0x000328000c1e1100 */
[----:B------:R-:W4:Y:S01]  /*9d80*/  LDL R22, [R1+0x2e4] ;  /* 0x0002e40001167983 */ /* 0x000f220000100800 */
[----:B0-----:R-:W-:-:S03]  /*9d90*/  IADD3 R10, P2, R0, UR5, RZ ;  /* 0x00000005000a7c10 */ /* 0x001fc6000ff5e0ff */
[----:B------:R-:W4:Y:S01]  /*9da0*/  LDL R0, [R1+0x248] ;  /* 0x0002480001007983 */ /* 0x000f220000100800 */
[----:B------:R-:W-:-:S03]  /*9db0*/  IADD3.X R9, R13, UR8, RZ, P3, !PT ;  /* 0x000000080d097c10 */ /* 0x000fc60009ffe4ff */
[----:B------:R-:W4:Y:S01]  /*9dc0*/  LDL R13, [R1+0x25c] ;  /* 0x00025c00010d7983 */ /* 0x000f220000100800 */
[----:B-1----:R-:W-:Y:S02]  /*9dd0*/  IADD3 R6, P3, R12, UR5, RZ ;  /* 0x000000050c067c10 */ /* 0x002fe4000ff7e0ff */
[----:B------:R-:W-:Y:S01]  /*9de0*/  IADD3.X R11, R18, UR8, RZ, P2, !PT ;  /* 0x00000008120b7c10 */ /* 0x000fe200097fe4ff */
[----:B------:R-:W4:Y:S04]  /*9df0*/  LDL R12, [R1+0x250] ;  /* 0x00025000010c7983 */ /* 0x000f280000100800 */
[----:B------:R-:W4:Y:S04]  /*9e00*/  LDL R18, [R1+0x264] ;  /* 0x0002640001127983 */ /* 0x000f280000100800 */
[----:B------:R-:W4:Y:S04]  /*9e10*/  LDG.E.U8 R188, desc[UR6][R8.64] ;  /* 0x0000000608bc7981 */ /* 0x000f28000c1e1100 */
[----:B------:R0:W4:Y:S04]  /*9e20*/  LDG.E.U8 R187, desc[UR6][R10.64] ;  /* 0x000000060abb7981 */ /* 0x000128000c1e1100 */
[----:B------:R-:W4:Y:S04]  /*9e30*/  LDL R97, [R1+0x32c] ;  /* 0x00032c0001617983 */ /* 0x000f280000100800 */
[----:B------:R-:W4:Y:S04]  /*9e40*/  LDL R101, [R1+0x344] ;  /* 0x0003440001657983 */ /* 0x000f280000100800 */
[----:B------:R-:W4:Y:S04]  /*9e50*/  LDL R23, [R1+0x338] ;  /* 0x0003380001177983 */ /* 0x000f280000100800 */
[----:B------:R-:W4:Y:S04]  /*9e60*/  LDL R210, [R1+0x394] ;  /* 0x0003940001d27983 */ /* 0x000f280000100800 */
[----:B------:R-:W4:Y:S04]  /*9e70*/  LDL R209, [R1+0x39c] ;  /* 0x00039c0001d17983 */ /* 0x000f280000100800 */
[----:B------:R-:W4:Y:S04]  /*9e80*/  LDL R208, [R1+0x3a4] ;  /* 0x0003a40001d07983 */ /* 0x000f280000100800 */
[----:B------:R-:W4:Y:S01]  /*9e90*/  LDL R207, [R1+0x3ac] ;  /* 0x0003ac0001cf7983 */ /* 0x000f220000100800 */
[----:B------:R-:W-:-:S03]  /*9ea0*/  IADD3.X R7, R17, UR8, RZ, P3, !PT ;  /* 0x0000000811077c10 */ /* 0x000fc60009ffe4ff */
[----:B------:R-:W4:Y:S01]  /*9eb0*/  LDL R17, [R1+0x26c] ;  /* 0x00026c0001117983 */ /* 0x000f220000100800 */
[----:B0-----:R-:W-:-:S03]  /*9ec0*/  IADD3 R10, P3, R16, UR5, RZ ;  /* 0x00000005100a7c10 */ /* 0x001fc6000ff7e0ff */
[----:B------:R-:W4:Y:S04]  /*9ed0*/  LDL R16, [R1+0x260] ;  /* 0x0002600001107983 */ /* 0x000f280000100800 */
[----:B------:R4:W4:Y:S04]  /*9ee0*/  LDG.E.U8 R186, desc[UR6][R6.64] ;  /* 0x0000000606ba7981 */ /* 0x000928000c1e1100 */
[----:B------:R-:W4:Y:S04]  /*9ef0*/  LDL R206, [R1+0x3b4] ;  /* 0x0003b40001ce7983 */ /* 0x000f280000100800 */
[----:B------:R-:W4:Y:S04]  /*9f00*/  LDL R205, [R1+0x3bc] ;  /* 0x0003bc0001cd7983 */ /* 0x000f280000100800 */
[----:B------:R-:W4:Y:S04]  /*9f10*/  LDL R204, [R1+0x3c4] ;  /* 0x0003c40001cc7983 */ /* 0x000f280000100800 */
[----:B------:R-:W4:Y:S04]  /*9f20*/  LDL R203, [R1+0x3cc] ;  /* 0x0003cc0001cb7983 */ /* 0x000f280000100800 */
[----:B------:R-:W4:Y:S01]  /*9f30*/  LDL R202, [R1+0x3d4] ;  /* 0x0003d40001ca7983 */ /* 0x000f220000100800 */
[----:B--2---:R-:W-:-:S03]  /*9f40*/  IADD3 R8, P2, R14, UR5, RZ ;  /* 0x000000050e087c10 */ /* 0x004fc6000ff5e0ff */
[----:B------:R-:W2:Y:S01]  /*9f50*/  LDL R14, [R1+0x258] ;  /* 0x00025800010e7983 */ /* 0x000ea20000100800 */
[----:B---3--:R-:W-:-:S03]  /*9f60*/  IADD3.X R9, R21, UR8, RZ, P2, !PT ;  /* 0x0000000815097c10 */ /* 0x008fc600097fe4ff */
[----:B------:R-:W3:Y:S01]  /*9f70*/  LDL R21, [R1+0x274] ;  /* 0x0002740001157983 */ /* 0x000ee20000100800 */
[----:B----4-:R-:W-:-:S03]  /*9f80*/  IADD3 R6, P2, R15, UR5, RZ ;  /* 0x000000050f067c10 */ /* 0x010fc6000ff5e0ff */
[----:B------:R-:W4:Y:S01]  /*9f90*/  LDL R15, [R1+0x268] ;  /* 0x00026800010f7983 */ /* 0x000f220000100800 */
[----:B------:R-:W-:-:S03]  /*9fa0*/  IADD3.X R11, R20, UR8, RZ, P3, !PT ;  /* 0x00000008140b7c10 */ /* 0x000fc60009ffe4ff */
[----:B------:R0:W3:Y:S04]  /*9fb0*/  LDG.E.U8 R185, desc[UR6][R8.64] ;  /* 0x0000000608b97981 */ /* 0x0000e8000c1e1100 */
[----:B------:R-:W3:Y:S04]  /*9fc0*/  LDL R20, [R1+0x27c] ;  /* 0x00027c0001147983 */ /* 0x000ee80000100800 */
[----:B------:R1:W3:Y:S01]  /*9fd0*/  LDG.E.U8 R184, desc[UR6][R10.64] ;  /* 0x000000060ab87981 */ /* 0x0002e2000c1e1100 */
[----:B0-----:R-:W-:-:S03]  /*9fe0*/  IADD3 R8, P3, R19, UR5, RZ ;  /* 0x0000000513087c10 */ /* 0x001fc6000ff7e0ff */
[----:B------:R-:W3:Y:S01]  /*9ff0*/  LDL R19, [R1+0x270] ;  /* 0x0002700001137983 */ /* 0x000ee20000100800 */
[----:B------:R-:W-:-:S03]  /*a000*/  IADD3.X R7, R5, UR8, RZ, P2, !PT ;  /* 0x0000000805077c10 */ /* 0x000fc600097fe4ff */
[----:B------:R-:W3:Y:S01]  /*a010*/  LDL R5, [R1+0x284] ;  /* 0x0002840001057983 */ /* 0x000ee20000100800 */
[----:B-1----:R-:W-:-:S03]  /*a020*/  IADD3 R10, P2, R2, UR5, RZ ;  /* 0x00000005020a7c10 */ /* 0x002fc6000ff5e0ff */
[----:B------:R-:W3:Y:S04]  /*a030*/  LDL R2, [R1+0x278] ;  /* 0x0002780001027983 */ /* 0x000ee80000100800 */
[----:B------:R0:W3:Y:S01]  /*a040*/  LDG.E.U8 R183, desc[UR6][R6.64] ;  /* 0x0000000606b77981 */ /* 0x0000e2000c1e1100 */
[----:B------:R-:W-:-:S03]  /*a050*/  IADD3.X R9, R0, UR8, RZ, P3, !PT ;  /* 0x0000000800097c10 */ /* 0x000fc60009ffe4ff */
[----:B------:R-:W3:Y:S01]  /*a060*/  LDL R0, [R1+0x28c] ;  /* 0x00028c0001007983 */ /* 0x000ee20000100800 */
[----:B0-----:R-:W-:-:S03]  /*a070*/  IADD3 R6, P3, R13, UR5, RZ ;  /* 0x000000050d067c10 */ /* 0x001fc6000ff7e0ff */
[----:B------:R-:W3:Y:S01]  /*a080*/  LDL R13, [R1+0x280] ;  /* 0x00028000010d7983 */ /* 0x000ee20000100800 */
[----:B------:R-:W-:-:S03]  /*a090*/  IADD3.X R11, R12, UR8, RZ, P2, !PT ;  /* 0x000000080c0b7c10 */ /* 0x000fc600097fe4ff */
[----:B------:R0:W3:Y:S04]  /*a0a0*/  LDG.E.U8 R182, desc[UR6][R8.64] ;  /* 0x0000000608b67981 */ /* 0x0000e8000c1e1100 */
[----:B------:R-:W3:Y:S04]  /*a0b0*/  LDL R12, [R1+0x294] ;  /* 0x00029400010c7983 */ /* 0x000ee80000100800 */
[----:B------:R1:W3:Y:S01]  /*a0c0*/  LDG.E.U8 R181, desc[UR6][R10.64] ;  /* 0x000000060ab57981 */ /* 0x0002e2000c1e1100 */
[----:B0-----:R-:W-:-:S03]  /*a0d0*/  IADD3 R8, P2, R18, UR5, RZ ;  /* 0x0000000512087c10 */ /* 0x001fc6000ff5e0ff */
[----:B------:R-:W3:Y:S01]  /*a0e0*/  LDL R18, [R1+0x288] ;  /* 0x0002880001127983 */ /* 0x000ee20000100800 */
[----:B------:R-:W-:-:S03]  /*a0f0*/  IADD3.X R9, R16, UR8, RZ, P2, !PT ;  /* 0x0000000810097c10 */ /* 0x000fc600097fe4ff */
[----:B------:R-:W3:Y:S04]  /*a100*/  LDL R16, [R1+0x2a4] ;  /* 0x0002a40001107983 */ /* 0x000ee80000100800 */
[----:B------:R-:W3:Y:S01]  /*a110*/  LDG.E.U8 R179, desc[UR6][R8.64] ;  /* 0x0000000608b37981 */ /* 0x000ee2000c1e1100 */
[----:B--2---:R-:W-:-:S03]  /*a120*/  IADD3.X R7, R14, UR8, RZ, P3, !PT ;  /* 0x000000080e077c10 */ /* 0x004fc60009ffe4ff */
[----:B------:R-:W2:Y:S01]  /*a130*/  LDL R14, [R1+0x29c] ;  /* 0x00029c00010e7983 */ /* 0x000ea20000100800 */
[----:B-1----:R-:W-:-:S03]  /*a140*/  IADD3 R10, P3, R17, UR5, RZ ;  /* 0x00000005110a7c10 */ /* 0x002fc6000ff7e0ff */
[----:B------:R-:W2:Y:S04]  /*a150*/  LDL R17, [R1+0x290] ;  /* 0x0002900001117983 */ /* 0x000ea80000100800 */
[----:B------:R3:W2:Y:S01]  /*a160*/  LDG.E.U8 R180, desc[UR6][R6.64] ;  /* 0x0000000606b47981 */ /* 0x0006a2000c1e1100 */
[----:B----4-:R-:W-:-:S03]  /*a170*/  IADD3.X R11, R15, UR8, RZ, P3, !PT ;  /* 0x000000080f0b7c10 */ /* 0x010fc60009ffe4ff */
[----:B------:R-:W4:Y:S04]  /*a180*/  LDL R15, [R1+0x2ac] ;  /* 0x0002ac00010f7983 */ /* 0x000f280000100800 */
[----:B------:R0:W4:Y:S01]  /*a190*/  LDG.E.U8 R178, desc[UR6][R10.64] ;  /* 0x000000060ab27981 */ /* 0x000122000c1e1100 */
[----:B---3--:R-:W-:-:S03]  /*a1a0*/  IADD3 R6, P2, R21, UR5, RZ ;  /* 0x0000000515067c10 */ /* 0x008fc6000ff5e0ff */
[----:B------:R-:W3:Y:S01]  /*a1b0*/  LDL R21, [R1+0x298] ;  /* 0x0002980001157983 */ /* 0x000ee20000100800 */
[----:B------:R-:W-:-:S03]  /*a1c0*/  IADD3 R8, P3, R20, UR5, RZ ;  /* 0x0000000514087c10 */ /* 0x000fc6000ff7e0ff */
[----:B------:R-:W4:Y:S01]  /*a1d0*/  LDL R20, [R1+0x2a0] ;  /* 0x0002a00001147983 */ /* 0x000f220000100800 */
[----:B------:R-:W-:-:S03]  /*a1e0*/  IADD3.X R7, R19, UR8, RZ, P2, !PT ;  /* 0x0000000813077c10 */ /* 0x000fc600097fe4ff */
[----:B------:R-:W4:Y:S01]  /*a1f0*/  LDL R19, [R1+0x2b4] ;  /* 0x0002b40001137983 */ /* 0x000f220000100800 */
[----:B0-----:R-:W-:-:S03]  /*a200*/  IADD3 R10, P2, R5, UR5, RZ ;  /* 0x00000005050a7c10 */ /* 0x001fc6000ff5e0ff */
[----:B------:R-:W4:Y:S01]  /*a210*/  LDL R5, [R1+0x2a8] ;  /* 0x0002a80001057983 */ /* 0x000f220000100800 */
[----:B------:R-:W-:-:S03]  /*a220*/  IADD3.X R9, R2, UR8, RZ, P3, !PT ;  /* 0x0000000802097c10 */ /* 0x000fc60009ffe4ff */
[----:B------:R-:W4:Y:S04]  /*a230*/  LDL R2, [R1+0x2bc] ;  /* 0x0002bc0001027983 */ /* 0x000f280000100800 */
[----:B------:R0:W4:Y:S04]  /*a240*/  LDG.E.U8 R177, desc[UR6][R6.64] ;  /* 0x0000000606b17981 */ /* 0x000128000c1e1100 */
[----:B------:R1:W4:Y:S01]  /*a250*/  LDG.E.U8 R176, desc[UR6][R8.64] ;  /* 0x0000000608b07981 */ /* 0x000322000c1e1100 */
[----:B0-----:R-:W-:-:S03]  /*a260*/  IADD3 R6, P3, R0, UR5, RZ ;  /* 0x0000000500067c10 */ /* 0x001fc6000ff7e0ff */
[----:B------:R-:W4:Y:S01]  /*a270*/  LDL R0, [R1+0x2b0] ;  /* 0x0002b00001007983 */ /* 0x000f220000100800 */
[----:B------:R-:W-:-:S03]  /*a280*/  IADD3.X R11, R13, UR8, RZ, P2, !PT ;  /* 0x000000080d0b7c10 */ /* 0x000fc600097fe4ff */
[----:B------:R-:W4:Y:S01]  /*a290*/  LDL R13, [R1+0x2c4] ;  /* 0x0002c400010d7983 */ /* 0x000f220000100800 */
[----:B-1----:R-:W-:-:S03]  /*a2a0*/  IADD3 R8, P2, R12, UR5, RZ ;  /* 0x000000050c087c10 */ /* 0x002fc6000ff5e0ff */
[----:B------:R-:W4:Y:S04]  /*a2b0*/  LDL R12, [R1+0x2b8] ;  /* 0x0002b800010c7983 */ /* 0x000f280000100800 */
[----:B------:R2:W4:Y:S01]  /*a2c0*/  LDG.E.U8 R175, desc[UR6][R10.64] ;  /* 0x000000060aaf7981 */ /* 0x000522000c1e1100 */
[----:B------:R-:W-:-:S03]  /*a2d0*/  IADD3.X R7, R18, UR8, RZ, P3, !PT ;  /* 0x0000000812077c10 */ /* 0x000fc60009ffe4ff */
[----:B------:R-:W4:Y:S04]  /*a2e0*/  LDL R18, [R1+0x2cc] ;  /* 0x0002cc0001127983 */ /* 0x000f280000100800 */
[----:B------:R0:W4:Y:S01]  /*a2f0*/  LDG.E.U8 R174, desc[UR6][R6.64] ;  /* 0x0000000606ae7981 */ /* 0x000122000c1e1100 */
[----:B--2---:R-:W-:-:S03]  /*a300*/  IADD3 R10, P3, R14, UR5, RZ ;  /* 0x000000050e0a7c10 */ /* 0x004fc6000ff7e0ff */
[----:B------:R-:W2:Y:S01]  /*a310*/  LDL R14, [R1+0x2c0] ;  /* 0x0002c000010e7983 */ /* 0x000ea20000100800 */
[----:B------:R-:W-:-:S03]  /*a320*/  IADD3.X R9, R17, UR8, RZ, P2, !PT ;  /* 0x0000000811097c10 */ /* 0x000fc600097fe4ff */
[----:B------:R-:W2:Y:S01]  /*a330*/  LDL R17, [R1+0x2d4] ;  /* 0x0002d40001117983 */ /* 0x000ea20000100800 */
[----:B0-----:R-:W-:-:S03]  /*a340*/  IADD3 R6, P2, R16, UR5, RZ ;  /* 0x0000000510067c10 */ /* 0x001fc6000ff5e0ff */
[----:B------:R-:W2:Y:S04]  /*a350*/  LDL R16, [R1+0x2c8] ;  /* 0x0002c80001107983 */ /* 0x000ea80000100800 */
[----:B------:R4:W2:Y:S01]  /*a360*/  LDG.E.U8 R173, desc[UR6][R8.64] ;  /* 0x0000000608ad7981 */ /* 0x0008a2000c1e1100 */
[----:B---3--:R-:W-:-:S03]  /*a370*/  IADD3.X R11, R21, UR8, RZ, P3, !PT ;  /* 0x00000008150b7c10 */ /* 0x008fc60009ffe4ff */
[----:B------:R-:W3:Y:S01]  /*a380*/  LDL R21, [R1+0x2dc] ;  /* 0x0002dc0001157983 */ /* 0x000ee20000100800 */
[----:B----4-:R-:W-:-:S03]  /*a390*/  IADD3 R8, P3, R15, UR5, RZ ;  /* 0x000000050f087c10 */ /* 0x010fc6000ff7e0ff */
[----:B------:R-:W4:Y:S01]  /*a3a0*/  LDL R15, [R1+0x2d0] ;  /* 0x0002d000010f7983 */ /* 0x000f220000100800 */
[----:B------:R-:W-:-:S03]  /*a3b0*/  IADD3.X R7, R20, UR8, RZ, P2, !PT ;  /* 0x0000000814077c10 */ /* 0x000fc600097fe4ff */
[----:B------:R-:W3:Y:S01]  /*a3c0*/  LDL R20, [R1+0x2d8] ;  /* 0x0002d80001147983 */ /* 0x000ee20000100800 */
[----:B------:R-:W-:-:S03]  /*a3d0*/  IADD3.X R9, R5, UR8, RZ, P3, !PT ;  /* 0x0000000805097c10 */ /* 0x000fc60009ffe4ff */
[----:B------:R-:W3:Y:S04]  /*a3e0*/  LDL R5, [R1+0x2ec] ;  /* 0x0002ec0001057983 */ /* 0x000ee80000100800 */
[----:B------:R0:W3:Y:S04]  /*a3f0*/  LDG.E.U8 R171, desc[UR6][R6.64] ;  /* 0x0000000606ab7981 */ /* 0x0000e8000c1e1100 */
[----:B------:R1:W3:Y:S04]  /*a400*/  LDG.E.U8 R172, desc[UR6][R10.64] ;  /* 0x000000060aac7981 */ /* 0x0002e8000c1e1100 */
[----:B------:R1:W3:Y:S01]  /*a410*/  LDG.E.U8 R170, desc[UR6][R8.64] ;  /* 0x0000000608aa7981 */ /* 0x0002e2000c1e1100 */
[----:B0-----:R-:W-:-:S03]  /*a420*/  IADD3 R6, P3, R2, UR5, RZ ;  /* 0x0000000502067c10 */ /* 0x001fc6000ff7e0ff */
[----:B------:R-:W3:Y:S01]  /*a430*/  LDL R2, [R1+0x2e0] ;  /* 0x0002e00001027983 */ /* 0x000ee20000100800 */
[----:B-1----:R-:W-:-:S03]  /*a440*/  IADD3 R10, P2, R19, UR5, RZ ;  /* 0x00000005130a7c10 */ /* 0x002fc6000ff5e0ff */
[----:B------:R-:W3:Y:S01]  /*a450*/  LDL R19, [R1+0x2f0] ;  /* 0x0002f00001137983 */ /* 0x000ee20000100800 */
[----:B------:R-:W-:-:S03]  /*a460*/  IADD3.X R11, R0, UR8, RZ, P2, !PT ;  /* 0x00000008000b7c10 */ /* 0x000fc600097fe4ff */
[----:B------:R-:W3:Y:S01]  /*a470*/  LDL R0, [R1+0x2f4] ;  /* 0x0002f40001007983 */ /* 0x000ee20000100800 */
[----:B------:R-:W-:-:S03]  /*a480*/  IADD3 R8, P2, R13, UR5, RZ ;  /* 0x000000050d087c10 */ /* 0x000fc6000ff5e0ff */
[----:B------:R-:W3:Y:S01]  /*a490*/  LDL R13, [R1+0x2e8] ;  /* 0x0002e800010d7983 */ /* 0x000ee20000100800 */
[----:B------:R-:W-:-:S03]  /*a4a0*/  IADD3.X R7, R12, UR8, RZ, P3, !PT ;  /* 0x000000080c077c10 */ /* 0x000fc60009ffe4ff */
[----:B------:R0:W3:Y:S04]  /*a4b0*/  LDG.E.U8 R169, desc[UR6][R10.64] ;  /* 0x000000060aa97981 */ /* 0x0000e8000c1e1100 */
[----:B------:R-:W3:Y:S04]  /*a4c0*/  LDL R12, [R1+0x2fc] ;  /* 0x0002fc00010c7983 */ /* 0x000ee80000100800 */
[----:B------:R1:W3:Y:S01]  /*a4d0*/  LDG.E.U8 R168, desc[UR6][R6.64] ;  /* 0x0000000606a87981 */ /* 0x0002e2000c1e1100 */
[----:B0-----:R-:W-:-:S03]  /*a4e0*/  IADD3 R10, P3, R18, UR5, RZ ;  /* 0x00000005120a7c10 */ /* 0x001fc6000ff7e0ff */
[----:B------:R-:W3:Y:S01]  /*a4f0*/  LDL R18, [R1+0x304] ;  /* 0x0003040001127983 */ /* 0x000ee20000100800 */
[----:B--2---:R-:W-:-:S03]  /*a500*/  IADD3.X R9, R14, UR8, RZ, P2, !PT ;  /* 0x000000080e097c10 */ /* 0x004fc600097fe4ff */
[----:B------:R-:W2:Y:S01]  /*a510*/  LDL R14, [R1+0x2f8] ;  /* 0x0002f800010e7983 */ /* 0x000ea20000100800 */
[----:B-1----:R-:W-:-:S03]  /*a520*/  IADD3 R6, P2, R17, UR5, RZ ;  /* 0x0000000511067c10 */ /* 0x002fc6000ff5e0ff */
[----:B------:R-:W2:Y:S01]  /*a530*/  LDL R17, [R1+0x30c] ;  /* 0x00030c0001117983 */ /* 0x000ea20000100800 */
[----:B------:R-:W-:-:S03]  /*a540*/  IADD3.X R11, R16, UR8, RZ, P3, !PT ;  /* 0x00000008100b7c10 */ /* 0x000fc60009ffe4ff */
[----:B------:R-:W2:Y:S04]  /*a550*/  LDL R16, [R1+0x300] ;  /* 0x0003000001107983 */ /* 0x000ea80000100800 */
[----:B------:R3:W2:Y:S04]  /*a560*/  LDG.E.U8 R167, desc[UR6][R8.64] ;  /* 0x0000000608a77981 */ /* 0x0006a8000c1e1100 */
[----:B------:R0:W2:Y:S01]  /*a570*/  LDG.E.U8 R166, desc[UR6][R10.64] ;  /* 0x000000060aa67981 */ /* 0x0000a2000c1e1100 */
[----:B----4-:R-:W-:Y:S02]  /*a580*/  IADD3.X R7, R15, UR8, RZ, P2, !PT ;  /* 0x000000080f077c10 */ /* 0x010fe400097fe4ff */
[----:B---3--:R-:W-:Y:S01]  /*a590*/  IADD3 R8, P3, R21, UR5, RZ ;  /* 0x0000000515087c10 */ /* 0x008fe2000ff7e0ff */
[----:B------:R-:W3:Y:S04]  /*a5a0*/  LDL R15, [R1+0x308] ;  /* 0x00030800010f7983 */ /* 0x000ee80000100800 */
[----:B------:R-:W4:Y:S01]  /*a5b0*/  LDL R21, [R1+0x314] ;  /* 0x0003140001157983 */ /* 0x000f220000100800 */
[----:B------:R-:W-:-:S03]  /*a5c0*/  IADD3.X R9, R20, UR8, RZ, P3, !PT ;  /* 0x0000000814097c10 */ /* 0x000fc60009ffe4ff */
[----:B------:R1:W4:Y:S01]  /*a5d0*/  LDG.E.U8 R165, desc[UR6][R6.64] ;  /* 0x0000000606a57981 */ /* 0x000322000c1e1100 */
[----:B0-----:R-:W-:-:S03]  /*a5e0*/  IADD3 R10, P2, R22, UR5, RZ ;  /* 0x00000005160a7c10 */ /* 0x001fc6000ff5e0ff */
[----:B------:R-:W4:Y:S04]  /*a5f0*/  LDL R20, [R1+0x31c] ;  /* 0x00031c0001147983 */ /* 0x000f280000100800 */
[----:B------:R0:W4:Y:S01]  /*a600*/  LDG.E.U8 R164, desc[UR6][R8.64] ;  /* 0x0000000608a47981 */ /* 0x000122000c1e1100 */
[----:B-1----:R-:W-:-:S03]  /*a610*/  IADD3 R6, P3, R5, UR5, RZ ;  /* 0x0000000505067c10 */ /* 0x002fc6000ff7e0ff */
[----:B------:R-:W4:Y:S01]  /*a620*/  LDL R5, [R1+0x310] ;  /* 0x0003100001057983 */ /* 0x000f220000100800 */
[----:B------:R-:W-:-:S03]  /*a630*/  IADD3.X R11, R2, UR8, RZ, P2, !PT ;  /* 0x00000008020b7c10 */ /* 0x000fc600097fe4ff */
[----:B------:R-:W4:Y:S04]  /*a640*/  LDL R2, [R1+0x324] ;  /* 0x0003240001027983 */ /* 0x000f280000100800 */
[----:B------:R-:W4:Y:S01]  /*a650*/  LDG.E.U8 R163, desc[UR6][R10.64] ;  /* 0x000000060aa37981 */ /* 0x000f22000c1e1100 */
[----:B0-----:R-:W-:-:S03]  /*a660*/  IADD3 R8, P2, R0, UR5, RZ ;  /* 0x0000000500087c10 */ /* 0x001fc6000ff5e0ff */
[----:B------:R-:W4:Y:S01]  /*a670*/  LDL R0, [R1+0x318] ;  /* 0x0003180001007983 */ /* 0x000f220000100800 */
[----:B------:R-:W-:Y:S02]  /*a680*/  IADD3.X R7, R13, UR8, RZ, P3, !PT ;  /* 0x000000080d077c10 */ /* 0x000fe40009ffe4ff */
[----:B------:R-:W-:Y:S01]  /*a690*/  IADD3.X R9, R19, UR8, RZ, P2, !PT ;  /* 0x0000000813097c10 */ /* 0x000fe200097fe4ff */
[----:B------:R-:W4:Y:S04]  /*a6a0*/  LDL R22, [R1+0x34c] ;  /* 0x00034c0001167983 */ /* 0x000f280000100800 */
[----:B------:R-:W4:Y:S01]  /*a6b0*/  LDL R19, [R1+0x320] ;  /* 0x0003200001137983 */ /* 0x000f220000100800 */
[----:B------:R-:W-:-:S03]  /*a6c0*/  IADD3 R12, P3, R12, UR5, RZ ;  /* 0x000000050c0c7c10 */ /* 0x000fc6000ff7e0ff */
[----:B------:R0:W4:Y:S04]  /*a6d0*/  LDG.E.U8 R162, desc[UR6][R6.64] ;  /* 0x0000000606a27981 */ /* 0x000128000c1e1100 */
[----:B------:R-:W4:Y:S01]  /*a6e0*/  LDG.E.U8 R161, desc[UR6][R8.64] ;  /* 0x0000000608a17981 */ /* 0x000f22000c1e1100 */
[----:B0-----:R-:W-:-:S03]  /*a6f0*/  IADD3 R6, P2, R18, UR5, RZ ;  /* 0x0000000512067c10 */ /* 0x001fc6000ff5e0ff */
[----:B------:R-:W4:Y:S01]  /*a700*/  LDL R18, [R1+0x334] ;  /* 0x0003340001127983 */ /* 0x000f220000100800 */
[----:B--2---:R-:W-:-:S03]  /*a710*/  IADD3.X R13, R14, UR8, RZ, P3, !PT ;  /* 0x000000080e0d7c10 */ /* 0x004fc60009ffe4ff */
[----:B------:R-:W2:Y:S01]  /*a720*/  LDL R14, [R1+0x328] ;  /* 0x00032800010e7983 */ /* 0x000ea20000100800 */
[----:B------:R-:W-:-:S03]  /*a730*/  IADD3 R10, P3, R17, UR5, RZ ;  /* 0x00000005110a7c10 */ /* 0x000fc6000ff7e0ff */
[----:B------:R-:W2:Y:S01]  /*a740*/  LDL R17, [R1+0x33c] ;  /* 0x00033c0001117983 */ /* 0x000ea20000100800 */
[----:B------:R-:W-:-:S03]  /*a750*/  IADD3.X R7, R16, UR8, RZ, P2, !PT ;  /* 0x0000000810077c10 */ /* 0x000fc600097fe4ff */
[----:B------:R-:W2:Y:S04]  /*a760*/  LDL R16, [R1+0x330] ;  /* 0x0003300001107983 */ /* 0x000ea80000100800 */
[----:B------:R4:W2:Y:S04]  /*a770*/  LDG.E.U8 R160, desc[UR6][R12.64] ;  /* 0x000000060ca07981 */ /* 0x0008a8000c1e1100 */
[----:B------:R0:W2:Y:S01]  /*a780*/  LDG.E.U8 R159, desc[UR6][R6.64] ;  /* 0x00000006069f7981 */ /* 0x0000a2000c1e1100 */
[----:B---3--:R-:W-:-:S03]  /*a790*/  IADD3.X R11, R15, UR8, RZ, P3, !PT ;  /* 0x000000080f0b7c10 */ /* 0x008fc60009ffe4ff */
[----:B------:R-:W3:Y:S01]  /*a7a0*/  LDL R15, [R1+0x340] ;  /* 0x00034000010f7983 */ /* 0x000ee20000100800 */
[----:B----4-:R-:W-:-:S03]  /*a7b0*/  IADD3 R12, P2, R21, UR5, RZ ;  /* 0x00000005150c7c10 */ /* 0x010fc6000ff5e0ff */
[----:B------:R-:W4:Y:S04]  /*a7c0*/  LDL R21, [R1+0x354] ;  /* 0x0003540001157983 */ /* 0x000f280000100800 */
[----:B------:R-:W4:Y:S01]  /*a7d0*/  LDG.E.U8 R158, desc[UR6][R10.64] ;  /* 0x000000060a9e7981 */ /* 0x000f22000c1e1100 */
[----:B------:R-:W-:-:S03]  /*a7e0*/  IADD3.X R13, R5, UR8, RZ, P2, !PT ;  /* 0x00000008050d7c10 */ /* 0x000fc600097fe4ff */
[----:B------:R-:W4:Y:S01]  /*a7f0*/  LDL R5, [R1+0x348] ;  /* 0x0003480001057983 */ /* 0x000f220000100800 */
[----:B0-----:R-:W-:-:S03]  /*a800*/  IADD3 R6, P2, R2, UR5, RZ ;  /* 0x0000000502067c10 */ /* 0x001fc6000ff5e0ff */
[----:B------:R-:W4:Y:S01]  /*a810*/  LDL R2, [R1+0x350] ;  /* 0x0003500001027983 */ /* 0x000f220000100800 */
[----:B------:R-:W-:-:S03]  /*a820*/  IADD3 R8, P3, R20, UR5, RZ ;  /* 0x0000000514087c10 */ /* 0x000fc6000ff7e0ff */
[----:B------:R-:W4:Y:S01]  /*a830*/  LDL R20, [R1+0x35c] ;  /* 0x00035c0001147983 */ /* 0x000f220000100800 */
[----:B------:R-:W-:-:S03]  /*a840*/  IADD3.X R9, R0, UR8, RZ, P3, !PT ;  /* 0x0000000800097c10 */ /* 0x000fc60009ffe4ff */
[----:B------:R-:W4:Y:S04]  /*a850*/  LDL R0, [R1+0x358] ;  /* 0x0003580001007983 */ /* 0x000f280000100800 */
[----:B------:R0:W4:Y:S01]  /*a860*/  LDG.E.U8 R157, desc[UR6][R12.64] ;  /* 0x000000060c9d7981 */ /* 0x000122000c1e1100 */
[----:B------:R-:W-:-:S03]  /*a870*/  IADD3.X R7, R19, UR8, RZ, P2, !PT ;  /* 0x0000000813077c10 */ /* 0x000fc600097fe4ff */
[----:B------:R-:W4:Y:S04]  /*a880*/  LDL R19, [R1+0x360] ;  /* 0x0003600001137983 */ /* 0x000f280000100800 */
[----:B------:R1:W4:Y:S01]  /*a890*/  LDG.E.U8 R156, desc[UR6][R8.64] ;  /* 0x00000006089c7981 */ /* 0x000322000c1e1100 */
[----:B0-----:R-:W-:-:S03]  /*a8a0*/  IADD3 R12, P3, R97, UR5, RZ ;  /* 0x00000005610c7c10 */ /* 0x001fc6000ff7e0ff */
[----:B------:R-:W4:Y:S04]  /*a8b0*/  LDL R97, [R1+0x364] ;  /* 0x0003640001617983 */ /* 0x000f280000100800 */
[----:B------:R0:W4:Y:S01]  /*a8c0*/  LDG.E.U8 R155, desc[UR6][R6.64] ;  /* 0x00000006069b7981 */ /* 0x000122000c1e1100 */
[----:B------:R-:W-:-:S03]  /*a8d0*/  IADD3 R10, P2, R18, UR5, RZ ;  /* 0x00000005120a7c10 */ /* 0x000fc6000ff5e0ff */
[----:B------:R-:W4:Y:S01]  /*a8e0*/  LDL R18, [R1+0x36c] ;  /* 0x00036c0001127983 */ /* 0x000f220000100800 */
[----:B--2---:R-:W-:-:S03]  /*a8f0*/  IADD3.X R13, R14, UR8, RZ, P3, !PT ;  /* 0x000000080e0d7c10 */ /* 0x004fc60009ffe4ff */
[----:B------:R-:W2:Y:S01]  /*a900*/  LDL R14, [R1+0x368] ;  /* 0x00036800010e7983 */ /* 0x000ea20000100800 */
[----:B-1----:R-:W-:-:S03]  /*a910*/  IADD3 R8, P3, R17, UR5, RZ ;  /* 0x0000000511087c10 */ /* 0x002fc6000ff7e0ff */
[----:B------:R-:W2:Y:S01]  /*a920*/  LDL R17, [R1+0x374] ;  /* 0x0003740001117983 */ /* 0x000ea20000100800 */
[----:B------:R-:W-:-:S03]  /*a930*/  IADD3.X R11, R16, UR8, RZ, P2, !PT ;  /* 0x00000008100b7c10 */ /* 0x000fc600097fe4ff */
[----:B------:R-:W2:Y:S01]  /*a940*/  LDL R16, [R1+0x370] ;  /* 0x0003700001107983 */ /* 0x000ea20000100800 */
[----:B0-----:R-:W-:Y:S02]  /*a950*/  IADD3 R6, P2, R101, UR5, RZ ;  /* 0x0000000565067c10 */ /* 0x001fe4000ff5e0ff */
[----:B------:R-:W-:Y:S01]  /*a960*/  IADD3.X R9, R23, UR8, RZ, P3, !PT ;  /* 0x0000000817097c10 */ /* 0x000fe20009ffe4ff */
[----:B------:R0:W2:Y:S04]  /*a970*/  LDG.E.U8 R153, desc[UR6][R10.64] ;  /* 0x000000060a997981 */ /* 0x0000a8000c1e1100 */
[----:B------:R4:W2:Y:S04]  /*a980*/  LDG.E.U8 R152, desc[UR6][R8.64] ;  /* 0x0000000608987981 */ /* 0x0008a8000c1e1100 */
[----:B------:R-:W2:Y:S01]  /*a990*/  LDG.E.U8 R154, desc[UR6][R12.64] ;  /* 0x000000060c9a7981 */ /* 0x000ea2000c1e1100 */
[----:B0-----:R-:W-:-:S02]  /*a9a0*/  IADD3 R10, P3, R22, UR5, RZ ;  /* 0x00000005160a7c10 */ /* 0x001fc4000ff7e0ff */
[----:B---3--:R-:W-:Y:S01]  /*a9b0*/  IADD3.X R7, R15, UR8, RZ, P2, !PT ;  /* 0x000000080f077c10 */ /* 0x008fe200097fe4ff */
[----:B------:R-:W3:Y:S04]  /*a9c0*/  LDL R101, [R1+0x3dc] ;  /* 0x0003dc0001657983 */ /* 0x000ee80000100800 */
[----:B------:R-:W3:Y:S01]  /*a9d0*/  LDL R15, [R1+0x37c] ;  /* 0x00037c00010f7983 */ /* 0x000ee20000100800 */
[----:B----4-:R-:W-:-:S03]  /*a9e0*/  IADD3 R8, P2, R21, UR5, RZ ;  /* 0x0000000515087c10 */ /* 0x010fc6000ff5e0ff */
[----:B------:R0:W4:Y:S04]  /*a9f0*/  LDG.E.U8 R23, desc[UR6][R6.64] ;  /* 0x0000000606177981 */ /* 0x000128000c1e1100 */
[----:B------:R-:W4:Y:S04]  /*aa00*/  LDL R13, [R1+0x390] ;  /* 0x00039000010d7983 */ /* 0x000f280000100800 */
[----:B------:R-:W4:Y:S01]  /*aa10*/  LDL R12, [R1+0x398] ;  /* 0x00039800010c7983 */ /* 0x000f220000100800 */
[----:B------:R-:W-:-:S03]  /*aa20*/  IADD3.X R11, R5, UR8, RZ, P3, !PT ;  /* 0x00000008050b7c10 */ /* 0x000fc60009ffe4ff */
[----:B------:R-:W4:Y:S01]  /*aa30*/  LDL R5, [R1+0x378] ;  /* 0x0003780001057983 */ /* 0x000f220000100800 */
[----:B------:R-:W-:-:S03]  /*aa40*/  IADD3.X R9, R2, UR8, RZ, P2, !PT ;  /* 0x0000000802097c10 */ /* 0x000fc600097fe4ff */
[----:B------:R-:W4:Y:S01]  /*aa50*/  LDL R2, [R1+0x384] ;  /* 0x0003840001027983 */ /* 0x000f220000100800 */
[----:B0-----:R-:W-:-:S03]  /*aa60*/  IADD3 R6, P3, R20, UR5, RZ ;  /* 0x0000000514067c10 */ /* 0x001fc6000ff7e0ff */
[----:B------:R-:W4:Y:S01]  /*aa70*/  LDG.E.U8 R22, desc[UR6][R10.64] ;  /* 0x000000060a167981 */ /* 0x000f22000c1e1100 */
[----:B------:R-:W-:-:S03]  /*aa80*/  IADD3.X R7, R0, UR8, RZ, P3, !PT ;  /* 0x0000000800077c10 */ /* 0x000fc60009ffe4ff */
[----:B------:R-:W4:Y:S04]  /*aa90*/  LDL R0, [R1+0x380] ;  /* 0x0003800001007983 */ /* 0x000f280000100800 */
[----:B------:R0:W4:Y:S04]  /*aaa0*/  LDG.E.U8 R20, desc[UR6][R6.64] ;  /* 0x0000000606147981 */ /* 0x000128000c1e1100 */
[----:B------:R-:W4:Y:S04]  /*aab0*/  LDL R11, [R1+0x3a0] ;  /* 0x0003a000010b7983 */ /* 0x000f280000100800 */
[----:B------:R-:W4:Y:S01]  /*aac0*/  LDL R10, [R1+0x3a8] ;  /* 0x0003a800010a7983 */ /* 0x000f220000100800 */
[----:B0-----:R-:W-:-:S03]  /*aad0*/  IADD3 R6, P2, R97, UR5, RZ ;  /* 0x0000000561067c10 */ /* 0x001fc6000ff5e0ff */
[----:B------:R-:W4:Y:S01]  /*aae0*/  LDL R97, [R1+0x38c] ;  /* 0x00038c0001617983 */ /* 0x000f220000100800 */
[----:B------:R-:W-:-:S03]  /*aaf0*/  IADD3.X R7, R19, UR8, RZ, P2, !PT ;  /* 0x0000000813077c10 */ /* 0x000fc600097fe4ff */
[----:B------:R-:W4:Y:S04]  /*ab00*/  LDG.E.U8 R21, desc[UR6][R8.64] ;  /* 0x0000000608157981 */ /* 0x000f28000c1e1100 */
[----:B------:R0:W4:Y:S04]  /*ab10*/  LDG.E.U8 R19, desc[UR6][R6.64] ;  /* 0x0000000606137981 */ /* 0x000128000c1e1100 */
[----:B------:R-:W4:Y:S01]  /*ab20*/  LDL R9, [R1+0x3b0] ;  /* 0x0003b00001097983 */ /* 0x000f220000100800 */
[----:B0-----:R-:W-:-:S03]  /*ab30*/  IADD3 R6, P2, R18, UR5, RZ ;  /* 0x0000000512067c10 */ /* 0x001fc6000ff5e0ff */
[----:B------:R-:W4:Y:S01]  /*ab40*/  LDL R8, [R1+0x3b8] ;  /* 0x0003b80001087983 */ /* 0x000f220000100800 */
[----:B--2---:R-:W-:-:S03]  /*ab50*/  IADD3.X R7, R14, UR8, RZ, P2, !PT ;  /* 0x000000080e077c10 */ /* 0x004fc600097fe4ff */
[----:B------:R-:W2:Y:S04]  /*ab60*/  LDL R14, [R1+0x388] ;  /* 0x00038800010e7983 */ /* 0x000ea80000100800 */
[----:B------:R0:W2:Y:S02]  /*ab70*/  LDG.E.U8 R18, desc[UR6][R6.64] ;  /* 0x0000000606127981 */ /* 0x0000a4000c1e1100 */
[----:B0-----:R-:W-:-:S04]  /*ab80*/  IADD3 R6, P2, R17, UR5, RZ ;  /* 0x0000000511067c10 */ /* 0x001fc8000ff5e0ff */
[----:B------:R-:W-:-:S05]  /*ab90*/  IADD3.X R7, R16, UR8, RZ, P2, !PT ;  /* 0x0000000810077c10 */ /* 0x000fca00097fe4ff */
[----:B------:R3:W2:Y:S02]  /*aba0*/  LDG.E.U8 R17, desc[UR6][R6.64] ;  /* 0x0000000606117981 */ /* 0x0006a4000c1e1100 */
[----:B---3--:R-:W-:-:S04]  /*abb0*/  IADD3 R6, P2, R15, UR5, RZ ;  /* 0x000000050f067c10 */ /* 0x008fc8000ff5e0ff */
[----:B----4-:R-:W-:Y:S02]  /*abc0*/  IADD3.X R7, R5, UR8, RZ, P2, !PT ;  /* 0x0000000805077c10 */ /* 0x010fe400097fe4ff */
[----:B------:R-:W3:Y:S04]  /*abd0*/  LDL R5, [R1+0x3c0] ;  /* 0x0003c00001057983 */ /* 0x000ee80000100800 */
[----:B------:R0:W4:Y:S02]  /*abe0*/  LDG.E.U8 R16, desc[UR6][R6.64] ;  /* 0x0000000606107981 */ /* 0x000124000c1e1100 */
[----:B0-----:R-:W-:Y:S02]  /*abf0*/  IADD3 R6, P2, R2, UR5, RZ ;  /* 0x0000000502067c10 */ /* 0x001fe4000ff5e0ff */
[----:B------:R-:W4:Y:S02]  /*ac00*/  LDL R2, [R1+0x3c8] ;  /* 0x0003c80001027983 */ /* 0x000f240000100800 */
[----:B------:R-:W-:-:S02]  /*ac10*/  IADD3.X R7, R0, UR8, RZ, P2, !PT ;  /* 0x0000000800077c10 */ /* 0x000fc400097fe4ff */
[----:B------:R-:W4:Y:S04]  /*ac20*/  LDL R0, [R1+0x3d0] ;  /* 0x0003d00001007983 */ /* 0x000f280000100800 */
[----:B------:R0:W4:Y:S02]  /*ac30*/  LDG.E.U8 R15, desc[UR6][R6.64] ;  /* 0x00000006060f7981 */ /* 0x000124000c1e1100 */
[----:B0-----:R-:W-:Y:S02]  /*ac40*/  IADD3 R6, P2, R97, UR5, RZ ;  /* 0x0000000561067c10 */ /* 0x001fe4000ff5e0ff */
[----:B------:R-:W4:Y:S02]  /*ac50*/  LDL R97, [R1+0x3d8] ;  /* 0x0003d80001617983 */ /* 0x000f240000100800 */
[----:B--2---:R-:W-:-:S05]  /*ac60*/  IADD3.X R7, R14, UR8, RZ, P2, !PT ;  /* 0x000000080e077c10 */ /* 0x004fca00097fe4ff */
[----:B------:R0:W2:Y:S02]  /*ac70*/  LDG.E.U8 R14, desc[UR6][R6.64] ;  /* 0x00000006060e7981 */ /* 0x0000a4000c1e1100 */
[----:B0-----:R-:W-:-:S04]  /*ac80*/  IADD3 R6, P2, R210, UR5, RZ ;  /* 0x00000005d2067c10 */ /* 0x001fc8000ff5e0ff */
[----:B------:R-:W-:-:S05]  /*ac90*/  IADD3.X R7, R13, UR8, RZ, P2, !PT ;  /* 0x000000080d077c10 */ /* 0x000fca00097fe4ff */
        /* <DEDUP_REMOVED lines=17> */
[----:B---3--:R-:W-:-:S05]  /*adb0*/  IADD3.X R7, R5, UR8, RZ, P2, !PT ;  /* 0x0000000805077c10 */ /* 0x008fca00097fe4ff */
[----:B------:R0:W3:Y:S02]  /*adc0*/  LDG.E.U8 R5, desc[UR6][R6.64] ;  /* 0x0000000606057981 */ /* 0x0000e4000c1e1100 */
[----:B0-----:R-:W-:-:S04]  /*add0*/  IADD3 R6, P2, R203, UR5, RZ ;  /* 0x00000005cb067c10 */ /* 0x001fc8000ff5e0ff */
[----:B----4-:R-:W-:-:S05]  /*ade0*/  IADD3.X R7, R2, UR8, RZ, P2, !PT ;  /* 0x0000000802077c10 */ /* 0x010fca00097fe4ff */
[----:B------:R0:W4:Y:S02]  /*adf0*/  LDG.E.U8 R2, desc[UR6][R6.64] ;  /* 0x0000000606027981 */ /* 0x000124000c1e1100 */
[----:B0-----:R-:W-:-:S04]  /*ae00*/  IADD3 R6, P2, R202, UR5, RZ ;  /* 0x00000005ca067c10 */ /* 0x001fc8000ff5e0ff */
[----:B------:R-:W-:-:S05]  /*ae10*/  IADD3.X R7, R0, UR8, RZ, P2, !PT ;  /* 0x0000000800077c10 */ /* 0x000fca00097fe4ff */
[----:B------:R0:W4:Y:S02]  /*ae20*/  LDG.E.U8 R0, desc[UR6][R6.64] ;  /* 0x0000000606007981 */ /* 0x000124000c1e1100 */
[----:B0-----:R-:W-:-:S04]  /*ae30*/  IADD3 R6, P2, R101, UR5, RZ ;  /* 0x0000000565067c10 */ /* 0x001fc8000ff5e0ff */
[----:B------:R-:W-:-:S05]  /*ae40*/  IADD3.X R7, R97, UR8, RZ, P2, !PT ;  /* 0x0000000861077c10 */ /* 0x000fca00097fe4ff */
[----:B------:R0:W4:Y:S01]  /*ae50*/  LDG.E.U8 R6, desc[UR6][R6.64] ;  /* 0x0000000606067981 */ /* 0x000122000c1e1100 */
[----:B------:R-:W1:Y:S01]  /*ae60*/  S2R R202, SR_TID.X ;  /* 0x0000000000ca7919 */ /* 0x000e620000002100 */
[----:B------:R-:W-:Y:S01]  /*ae70*/  BAR.SYNC.DEFER_BLOCKING 0x0 ;  /* 0x0000000000007b1d */ /* 0x000fe20000010000 */
[----:B------:R-:W-:-:S05]  /*ae80*/  LOP3.LUT R97, R4, 0x10, RZ, 0x3c, !PT ;  /* 0x0000001004617812 */ /* 0x000fca00078e3cff */
[----:B------:R-:W-:Y:S04]  /*ae90*/  STS.U8 [R4+UR60+0x10000], R195 ;  /* 0x010000c304007988 */ /* 0x000fe8000800003c */
[----:B------:R-:W-:Y:S01]  /*aea0*/  STS.U8 [R4+UR60+0x12000], R194 ;  /* 0x012000c204007988 */ /* 0x000fe2000800003c */
[C---:B-1----:R-:W-:Y:S02]  /*aeb0*/  LOP3.LUT R203, R202.reuse, 0x7f, RZ, 0xc0, !PT ;  /* 0x0000007fcacb7812 */ /* 0x042fe400078ec0ff */
[----:B------:R-:W-:Y:S01]  /*aec0*/  LOP3.LUT R101, R202, 0x80, RZ, 0xc0, !PT ;  /* 0x00000080ca657812 */ /* 0x000fe200078ec0ff */
        /* <DEDUP_REMOVED lines=8> */
[----:B------:R-:W-:-:S03]  /*af50*/  IMAD R101, R101, 0x20, R203 ;  /* 0x0000002065657824 */ /* 0x000fc600078e02cb */
[----:B------:R-:W-:Y:S04]  /*af60*/  STS.U8 [R97+UR60+0x10480], R177 ;  /* 0x010480b161007988 */ /* 0x000fe8000800003c */
[----:B------:R-:W-:Y:S04]  /*af70*/  STS.U8 [R97+UR60+0x12480], R176 ;  /* 0x012480b061007988 */ /* 0x000fe8000800003c */
[----:B------:R-:W-:Y:S04]  /*af80*/  STS.U8 [R97+UR60+0x10880], R161 ;  /* 0x010880a161007988 */ /* 0x000fe8000800003c */
[----:B------:R-:W-:Y:S04]  /*af90*/  STS.U8 [R97+UR60+0x12880], R160 ;  /* 0x012880a061007988 */ /* 0x000fe8000800003c */
[----:B------:R-:W-:Y:S01]  /*afa0*/  STS.U8 [R97+UR60+0x10c80], R17 ;  /* 0x010c801161007988 */ /* 0x000fe2000800003c */
[----:B------:R-:W-:-:S03]  /*afb0*/  LOP3.LUT R101, R101, 0x20, RZ, 0x3c, !PT ;  /* 0x0000002065657812 */ /* 0x000fc600078e3cff */
[----:B------:R1:W-:Y:S02]  /*afc0*/  STS.U8 [R97+UR60+0x12c80], R16 ;  /* 0x012c801061007988 */ /* 0x0003e4000800003c */
[----:B-1----:R-:W-:Y:S02]  /*afd0*/  LOP3.LUT R97, R202, 0x80, RZ, 0xc0, !PT ;  /* 0x00000080ca617812 */ /* 0x002fe400078ec0ff */
[----:B------:R-:W-:Y:S03]  /*afe0*/  STS.U8 [R101+UR60+0x10100], R191 ;  /* 0x010100bf65007988 */ /* 0x000fe6000800003c */
[----:B------:R-:W-:Y:S01]  /*aff0*/  IMAD R97, R97, 0x20, R203 ;  /* 0x0000002061617824 */ /* 0x000fe200078e02cb */
[----:B------:R-:W-:Y:S04]  /*b000*/  STS.U8 [R101+UR60+0x12100], R190 ;  /* 0x012100be65007988 */ /* 0x000fe8000800003c */
[----:B------:R-:W-:Y:S01]  /*b010*/  STS.U8 [R101+UR60+0x10500], R175 ;  /* 0x010500af65007988 */ /* 0x000fe2000800003c */
[----:B------:R-:W-:-:S03]  /*b020*/  LOP3.LUT R97, R97, 0x30, RZ, 0x3c, !PT ;  /* 0x0000003061617812 */ /* 0x000fc600078e3cff */
[----:B------:R-:W-:Y:S04]  /*b030*/  STS.U8 [R101+UR60+0x12500], R174 ;  /* 0x012500ae65007988 */ /* 0x000fe8000800003c */
[----:B------:R-:W-:Y:S04]  /*b040*/  STS.U8 [R101+UR60+0x10900], R159 ;  /* 0x0109009f65007988 */ /* 0x000fe8000800003c */
[----:B------:R-:W-:Y:S04]  /*b050*/  STS.U8 [R101+UR60+0x12900], R158 ;  /* 0x0129009e65007988 */ /* 0x000fe8000800003c */
[----:B------:R-:W-:Y:S04]  /*b060*/  STS.U8 [R101+UR60+0x10d00], R15 ;  /* 0x010d000f65007988 */ /* 0x000fe8000800003c */
[----:B--2---:R1:W-:Y:S04]  /*b070*/  STS.U8 [R101+UR60+0x12d00], R14 ;  /* 0x012d000e65007988 */ /* 0x0043e8000800003c */
[----:B------:R-:W-:Y:S04]  /*b080*/  STS.U8 [R97+UR60+0x10180], R189 ;  /* 0x010180bd61007988 */ /* 0x000fe8000800003c */
[----:B------:R-:W-:Y:S04]  /*b090*/  STS.U8 [R97+UR60+0x12180], R188 ;  /* 0x012180bc61007988 */ /* 0x000fe8000800003c */
[----:B------:R-:W-:Y:S04]  /*b0a0*/  STS.U8 [R97+UR60+0x10580], R173 ;  /* 0x010580ad61007988 */ /* 0x000fe8000800003c */
[----:B------:R-:W-:Y:S04]  /*b0b0*/  STS.U8 [R97+UR60+0x12580], R172 ;  /* 0x012580ac61007988 */ /* 0x000fe8000800003c */
[----:B------:R-:W-:Y:S01]  /*b0c0*/  STS.U8 [R97+UR60+0x10980], R157 ;  /* 0x0109809d61007988 */ /* 0x000fe2000800003c */
[----:B-1----:R-:W-:-:S03]  /*b0d0*/  LOP3.LUT R101, R202, 0x80, RZ, 0xc0, !PT ;  /* 0x00000080ca657812 */ /* 0x002fc600078ec0ff */
[----:B------:R-:W-:Y:S04]  /*b0e0*/  STS.U8 [R97+UR60+0x12980], R156 ;  /* 0x0129809c61007988 */ /* 0x000fe8000800003c */
[----:B------:R-:W-:Y:S04]  /*b0f0*/  STS.U8 [R97+UR60+0x10d80], R13 ;  /* 0x010d800d61007988 */ /* 0x000fe8000800003c */
[----:B------:R1:W-:Y:S01]  /*b100*/  STS.U8 [R97+UR60+0x12d80], R12 ;  /* 0x012d800c61007988 */ /* 0x0003e2000800003c */
[----:B------:R-:W-:Y:S01]  /*b110*/  IMAD R101, R101, 0x20, R203 ;  /* 0x0000002065657824 */ /* 0x000fe200078e02cb */
[----:B-1----:R-:W-:-:S05]  /*b120*/  LOP3.LUT R97, R202, 0x80, RZ, 0xc0, !PT ;  /* 0x00000080ca617812 */ /* 0x002fca00078ec0ff */
[----:B------:R-:W-:Y:S02]  /*b130*/  IMAD R97, R97, 0x20, R203 ;  /* 0x0000002061617824 */ /* 0x000fe400078e02cb */
[----:B------:R-:W1:Y:S01]  /*b140*/  S2R R203, SR_TID.X ;  /* 0x0000000000cb7919 */ /* 0x000e620000002100 */
[----:B------:R-:W-:Y:S01]  /*b150*/  LOP3.LUT R101, R101, 0x40, RZ, 0x3c, !PT ;  /* 0x0000004065657812 */ /* 0x000fe200078e3cff */
[----:B------:R2:W-:Y:S01]  /*b160*/  STL [R1+0x83c], R4 ;  /* 0x00083c0401007387 */ /* 0x0005e20000100800 */
[----:B------:R-:W-:-:S03]  /*b170*/  LOP3.LUT R97, R97, 0x50, RZ, 0x3c, !PT ;  /* 0x0000005061617812 */ /* 0x000fc600078e3cff */
[----:B------:R-:W-:Y:S04]  /*b180*/  STS.U8 [R101+UR60+0x10200], R187 ;  /* 0x010200bb65007988 */ /* 0x000fe8000800003c */
[----:B------:R-:W-:Y:S01]  /*b190*/  STS.U8 [R101+UR60+0x12200], R186 ;  /* 0x012200ba65007988 */ /* 0x000fe2000800003c */
[----:B--2---:R-:W-:-:S03]  /*b1a0*/  SHF.R.U32.HI R4, RZ, 0x5, R202 ;  /* 0x00000005ff047819 */ /* 0x004fc600000116ca */
[----:B------:R-:W-:Y:S04]  /*b1b0*/  STS.U8 [R101+UR60+0x10600], R171 ;  /* 0x010600ab65007988 */ /* 0x000fe8000800003c */
[----:B------:R-:W-:Y:S04]  /*b1c0*/  STS.U8 [R101+UR60+0x12600], R170 ;  /* 0x012600aa65007988 */ /* 0x000fe8000800003c */
[----:B------:R-:W-:Y:S01]  /*b1d0*/  STS.U8 [R101+UR60+0x10a00], R155 ;  /* 0x010a009b65007988 */ /* 0x000fe2000800003c */
[----:B------:R-:W-:-:S03]  /*b1e0*/  R2UR UR9, R4 ;  /* 0x00000000040972ca */ /* 0x000fc600000e0000 */
[----:B------:R-:W-:Y:S01]  /*b1f0*/  STS.U8 [R101+UR60+0x12a00], R154 ;  /* 0x012a009a65007988 */ /* 0x000fe2000800003c */
[C---:B-1----:R-:W-:Y:S02]  /*b200*/  LOP3.LUT R202, R203.reuse, 0x7f, RZ, 0xc0, !PT ;  /* 0x0000007fcbca7812 */ /* 0x042fe400078ec0ff */
[C---:B0-----:R-:W-:Y:S01]  /*b210*/  LOP3.LUT R7, R203.reuse, 0x80, RZ, 0xc0, !PT ;  /* 0x00000080cb077812 */ /* 0x041fe200078ec0ff */
[----:B------:R-:W-:Y:S01]  /*b220*/  STS.U8 [R101+UR60+0x10e00], R11 ;  /* 0x010e000b65007988 */ /* 0x000fe2000800003c */
[----:B------:R-:W-:-:S03]  /*b230*/  LOP3.LUT R4, R203, 0x80, RZ, 0xc0, !PT ;  /* 0x00000080cb047812 */ /* 0x000fc600078ec0ff */
[----:B------:R-:W-:Y:S01]  /*b240*/  IMAD R7, R7, 0x20, R202 ;  /* 0x0000002007077824 */ /* 0x000fe200078e02ca */
[----:B------:R-:W-:Y:S04]  /*b250*/  STS.U8 [R101+UR60+0x12e00], R10 ;  /* 0x012e000a65007988 */ /* 0x000fe8000800003c */
[----:B------:R-:W-:Y:S01]  /*b260*/  STS.U8 [R97+UR60+0x10280], R185 ;  /* 0x010280b961007988 */ /* 0x000fe2000800003c */
[----:B------:R-:W-:-:S03]  /*b270*/  LOP3.LUT R7, R7, 0x60, RZ, 0x3c, !PT ;  /* 0x0000006007077812 */ /* 0x000fc600078e3cff */
        /* <DEDUP_REMOVED lines=9> */
[----:B------:R-:W-:Y:S04]  /*b310*/  STS.U8 [R7+UR60+0x10300], R183 ;  /* 0x010300b707007988 */ /* 0x000fe8000800003c */
[----:B------:R-:W-:Y:S04]  /*b320*/  STS.U8 [R7+UR60+0x12300], R182 ;  /* 0x012300b607007988 */ /* 0x000fe8000800003c */
[----:B------:R-:W-:Y:S04]  /*b330*/  STS.U8 [R7+UR60+0x10700], R167 ;  /* 0x010700a707007988 */ /* 0x000fe8000800003c */
[----:B------:R-:W-:Y:S04]  /*b340*/  STS.U8 [R7+UR60+0x12700], R166 ;  /* 0x012700a607007988 */ /* 0x000fe8000800003c */
[----:B------:R-:W-:Y:S04]  /*b350*/  STS.U8 [R7+UR60+0x10b00], R23 ;  /* 0x010b001707007988 */ /* 0x000fe8000800003c */
[----:B------:R-:W-:Y:S04]  /*b360*/  STS.U8 [R7+UR60+0x12b00], R22 ;  /* 0x012b001607007988 */ /* 0x000fe8000800003c */
[----:B---3--:R-:W-:Y:S04]  /*b370*/  STS.U8 [R7+UR60+0x10f00], R5 ;  /* 0x010f000507007988 */ /* 0x008fe8000800003c */
[----:B----4-:R0:W-:Y:S04]  /*b380*/  STS.U8 [R7+UR60+0x12f00], R2 ;  /* 0x012f000207007988 */ /* 0x0101e8000800003c */
[----:B------:R-:W-:Y:S04]  /*b390*/  STS.U8 [R4+UR60+0x10380], R181 ;  /* 0x010380b504007988 */ /* 0x000fe8000800003c */
[----:B------:R-:W-:Y:S04]  /*b3a0*/  STS.U8 [R4+UR60+0x12380], R180 ;  /* 0x012380b404007988 */ /* 0x000fe8000800003c */
[----:B------:R-:W-:Y:S04]  /*b3b0*/  STS.U8 [R4+UR60+0x10780], R165 ;  /* 0x010780a504007988 */ /* 0x000fe8000800003c */
[----:B------:R-:W-:Y:S04]  /*b3c0*/  STS.U8 [R4+UR60+0x12780], R164 ;  /* 0x012780a404007988 */ /* 0x000fe8000800003c */
[----:B------:R-:W-:Y:S04]  /*b3d0*/  STS.U8 [R4+UR60+0x10b80], R21 ;  /* 0x010b801504007988 */ /* 0x000fe8000800003c */
[----:B------:R-:W-:Y:S04]  /*b3e0*/  STS.U8 [R4+UR60+0x12b80], R20 ;  /* 0x012b801404007988 */ /* 0x000fe8000800003c */
[----:B------:R-:W-:Y:S04]  /*b3f0*/  STS.U8 [R4+UR60+0x10f80], R0 ;  /* 0x010f800004007988 */ /* 0x000fe8000800003c */
[----:B------:R1:W-:Y:S01]  /*b400*/  STS.U8 [R4+UR60+0x12f80], R6 ;  /* 0x012f800604007988 */ /* 0x0003e2000800003c */
[----:B------:R2:W-:Y:S06]  /*b410*/  MEMBAR.ALL.CTA ;  /* 0x0000000000007992 */ /* 0x0005ec0000008000 */
[----:B--2---:R-:W2:Y:S04]  /*b420*/  FENCE.VIEW.ASYNC.S ;  /* 0x00000000000073c6 */ /* 0x004ea80000000000 */
[----:B------:R-:W-:Y:S04]  /*b430*/  STL [R1+0x844], R248 ;  /* 0x000844f801007387 */ /* 0x000fe80000100800 */
[----:B------:R-:W-:Y:S04]  /*b440*/  STL [R1+0x840], R249 ;  /* 0x000840f901007387 */ /* 0x000fe80000100800 */
[----:B------:R-:W-:Y:S04]  /*b450*/  STL [R1+0x84c], R246 ;  /* 0x00084cf601007387 */ /* 0x000fe80000100800 */
[----:B------:R-:W-:Y:S04]  /*b460*/  STL [R1+0x848], R247 ;  /* 0x000848f701007387 */ /* 0x000fe80000100800 */
[----:B------:R-:W-:Y:S04]  /*b470*/  STL [R1+0x854], R240 ;  /* 0x000854f001007387 */ /* 0x000fe80000100800 */
[----:B------:R-:W-:Y:S01]  /*b480*/  STL [R1+0x850], R241 ;  /* 0x000850f101007387 */ /* 0x000fe20000100800 */
[----:B--2---:R-:W-:Y:S06]  /*b490*/  BAR.SYNC.DEFER_BLOCKING 0x0 ;  /* 0x0000000000007b1d */ /* 0x004fec0000010000 */
[----:B0-----:R-:W2:Y:S04]  /*b4a0*/  LDL R7, [R1+0x3e4] ;  /* 0x0003e40001077983 */ /* 0x001ea80000100800 */
[----:B------:R-:W3:Y:S01]  /*b4b0*/  LDL R11, [R1+0x3e0] ;  /* 0x0003e000010b7983 */ /* 0x000ee20000100800 */
[----:B------:R-:W-:-:S03]  /*b4c0*/  USHF.L.U32 UR8, UR9, 0x7, URZ ;  /* 0x0000000709087899 */ /* 0x000fc6000800063f */
[----:B------:R-:W4:Y:S04]  /*b4d0*/  LDL R8, [R1+0x3ec] ;  /* 0x0003ec0001087983 */ /* 0x000f280000100800 */
[----:B------:R-:W3:Y:S01]  /*b4e0*/  LDL R10, [R1+0x3f4] ;  /* 0x0003f400010a7983 */ /* 0x000ee20000100800 */
[----:B------:R-:W-:-:S03]  /*b4f0*/  ULOP3.LUT UR8, UR8, 0x200, URZ, 0xc0, !UPT ;  /* 0x0000020008087892 */ /* 0x000fc6000f8ec03f */
[----:B------:R-:W3:Y:S04]  /*b500*/  LDL R17, [R1+0x3e8] ;  /* 0x0003e80001117983 */ /* 0x000ee80000100800 */
[----:B------:R-:W3:Y:S01]  /*b510*/  LDL R16, [R1+0x3fc] ;  /* 0x0003fc0001107983 */ /* 0x000ee20000100800 */
[----:B------:R-:W-:-:S03]  /*b520*/  R2UR UR16, R240 ;  /* 0x00000000f01072ca */ /* 0x000fc600000e0000 */
[----:B------:R-:W3:Y:S01]  /*b530*/  LDL R5, [R1+0x3f0] ;  /* 0x0003f00001057983 */ /* 0x000ee20000100800 */
[----:B------:R-:W-:-:S03]  /*b540*/  ULEA.HI UR8, UR60, UR8, URZ, 0x1c ;  /* 0x000000083c087291 */ /* 0x000fc6000f8fe03f */
[----:B-1----:R-:W3:Y:S01]  /*b550*/  LDL R4, [R1+0x404] ;  /* 0x0004040001047983 */ /* 0x002ee20000100800 */
[----:B------:R-:W-:Y:S01]  /*b560*/  ULOP3.LUT UR8, UR8, 0x3fff, URZ, 0xc0, !UPT ;  /* 0x00003fff08087892 */ /* 0x000fe2000f8ec03f */
[----:B------:R-:W-:Y:S01]  /*b570*/  WARPGROUP.ARRIVE ;  /* 0x00000000000079c5 */ /* 0x000fe20000000000 */
[----:B------:R-:W-:Y:S01]  /*b580*/  UMOV UR11, 0x40000040 ;  /* 0x40000040000b7882 */ /* 0x000fe20000000000 */
[----:B------:R-:W3:Y:S01]  /*b590*/  LDL R2, [R1+0x3f8] ;  /* 0x0003f80001027983 */ /* 0x000ee20000100800 */
[----:B------:R-:W-:Y:S01]  /*b5a0*/  UMOV UR9, 0x40000040 ;  /* 0x4000004000097882 */ /* 0x000fe20000000000 */
[----:B------:R-:W-:Y:S02]  /*b5b0*/  UMOV UR10, UR16 ;  /* 0x00000010000a7c82 */ /* 0x000fe40008000000 */
[----:B------:R-:W3:Y:S02]  /*b5c0*/  LDL R15, [R1+0x40c] ;  /* 0x00040c00010f7983 */ /* 0x000ee40000100800 */
[----:B------:R-:W-:Y:S02]  /*b5d0*/  QGMMA.64x32x32.F32.E4M3.E4M3 R152, gdesc[UR8], RZ, !UPT, gsb0 ;  /* 0x00600000089879f3 */ /* 0x000fe4000c0008ff */
[----:B------:R-:W3:Y:S01]  /*b5e0*/  LDL R0, [R1+0x400] ;  /* 0x0004000001007983 */ /* 0x000ee20000100800 */
[----:B------:R-:W-:-:S03]  /*b5f0*/  UIADD3 UR12, UP0, UR8, 0x2, URZ ;  /* 0x00000002080c7890 */ /* 0x000fc6000ff1e03f */
[----:B------:R-:W-:Y:S01]  /*b600*/  UMOV UR8, URZ ;  /* 0x0000003f00087c82 */ /* 0x000fe20008000000 */
[----:B------:R-:W-:Y:S01]  /*b610*/  R2UR UR54, R248 ;  /* 0x00000000f83672ca */ /* 0x000fe200000e0000 */
[----:B------:R-:W-:Y:S01]  /*b620*/  UIADD3.X UR13, UR8, 0x40000040, URZ, UP0, !UPT ;  /* 0x40000040080d7890 */ /* 0x000fe200087fe43f */
[----:B------:R-:W-:Y:S01]  /*b630*/  R2UR UR55, R249 ;  /* 0x00000000f93772ca */ /* 0x000fe200000e0000 */
[----:B------:R-:W3:Y:S01]  /*b640*/  LDL R14, [R1+0x414] ;  /* 0x00041400010e7983 */ /* 0x000ee20000100800 */
[----:B------:R-:W-:Y:S02]  /*b650*/  R2UR UR58, R246 ;  /* 0x00000000f63a72ca */ /* 0x000fe400000e0000 */
[----:B------:R-:W-:Y:S01]  /*b660*/  R2UR UR59, R247 ;  /* 0x00000000f73b72ca */ /* 0x000fe200000e0000 */
[----:B------:R-:W3:Y:S01]  /*b670*/  LDL R13, [R1+0x408] ;  /* 0x00040800010d7983 */ /* 0x000ee20000100800 */
[----:B------:R-:W-:Y:S02]  /*b680*/  WARPGROUP.DEPBAR.LE gsb0, 0x0 ;  /* 0x00008000000079c5 */ /* 0x000fe40000010000 */
[----:B------:R-:W-:-:S06]  /*b690*/  WARPGROUP.ARRIVE ;  /* 0x00000000000079c5 */ /* 0x000fcc0000000000 */
[----:B------:R-:W-:Y:S01]  /*b6a0*/  QGMMA.64x32x32.F32.E4M3.E4M3 R152, gdesc[UR12], R152, gsb0 ;  /* 0x006000000c9879f3 */ /* 0x000fe20008000898 */
[----:B------:R-:W-:Y:S02]  /*b6b0*/  UIADD3.64 UR52, UR12, 0x2, URZ ;  /* 0x000000020c347897 */ /* 0x000fe4000fffe03f */
[----:B------:R-:W-:Y:S02]  /*b6c0*/  WARPGROUP.DEPBAR.LE gsb0, 0x0 ;  /* 0x00008000000079c5 */ /* 0x000fe40000010000 */
[----:B------:R-:W-:-:S06]  /*b6d0*/  WARPGROUP.ARRIVE ;  /* 0x00000000000079c5 */ /* 0x000fcc0000000000 */
[----:B------:R-:W-:Y:S01]  /*b6e0*/  QGMMA.64x32x32.F32.E4M3.E4M3 R152, gdesc[UR52], R152, gsb0 ;  /* 0x00600000349879f3 */ /* 0x000fe20008000898 */
[----:B------:R-:W-:Y:S02]  /*b6f0*/  UIADD3.64 UR56, UR12, 0x4, URZ ;  /* 0x000000040c387897 */ /* 0x000fe4000fffe03f */
[----:B------:R-:W-:Y:S02]  /*b700*/  WARPGROUP.DEPBAR.LE gsb0, 0x0 ;  /* 0x00008000000079c5 */ /* 0x000fe40000010000 */
[----:B------:R-:W-:-:S06]  /*b710*/  WARPGROUP.ARRIVE ;  /* 0x00000000000079c5 */ /* 0x000fcc0000000000 */
[----:B------:R-:W-:Y:S01]  /*b720*/  QGMMA.64x32x32.F32.E4M3.E4M3 R152, gdesc[UR56], R152, gsb0 ;  /* 0x00600000389879f3 */ /* 0x000fe20008000898 */
[----:B------:R-:W-:Y:S02]  /*b730*/  R2UR UR10, R244 ;  /* 0x00000000f40a72ca */ /* 0x000fe400000e0000 */
[----:B------:R-:W-:Y:S01]  /*b740*/  R2UR UR11, R245 ;  /* 0x00000000f50b72ca */ /* 0x000fe200000e0000 */
[----:B------:R-:W-:Y:S01]  /*b750*/  UIADD3.64 UR8, UR12, 0x3fe, URZ ;  /* 0x000003fe0c087897 */ /* 0x000fe2000fffe03f */
[----:B------:R-:W-:Y:S02]  /*b760*/  MOV R227, UR19 ;  /* 0x0000001300e37c02 */ /* 0x000fe40008000f00 */
[----:B------:R-:W-:Y:S01]  /*b770*/  MOV R226, UR18 ;  /* 0x0000001200e27c02 */ /* 0x000fe20008000f00 */
[----:B------:R-:W-:Y:S04]  /*b780*/  STL [R1+0x85c], R244 ;  /* 0x00085cf401007387 */ /* 0x000fe80000100800 */
[----:B------:R-:W-:Y:S04]  /*b790*/  STL [R1+0x858], R245 ;  /* 0x000858f501007387 */ /* 0x000fe80000100800 */
[----:B------:R-:W-:Y:S04]  /*b7a0*/  STL [R1+0x860], R227 ;  /* 0x000860e301007387 */ /* 0x000fe80000100800 */
[----:B------:R-:W-:Y:S04]  /*b7b0*/  STL [R1+0x864], R226 ;  /* 0x000864e201007387 */ /* 0x000fe80000100800 */
[----:B------:R-:W3:Y:S04]  /*b7c0*/  LDL R18, [R1+0x41c] ;  /* 0x00041c0001127983 */ /* 0x000ee80000100800 */
[----:B------:R-:W3:Y:S04]  /*b7d0*/  LDL R12, [R1+0x410] ;  /* 0x00041000010c7983 */ /* 0x000ee80000100800 */
[----:B------:R-:W3:Y:S04]  /*b7e0*/  LDL R22, [R1+0x420] ;  /* 0x0004200001167983 */ /* 0x000ee80000100800 */
[----:B------:R-:W3:Y:S04]  /*b7f0*/  LDL R21, [R1+0x43c] ;  /* 0x00043c0001157983 */ /* 0x000ee80000100800 */
[----:B------:R-:W3:Y:S04]  /*b800*/  LDL R20, [R1+0x44c] ;  /* 0x00044c0001147983 */ /* 0x000ee80000100800 */
[----:B------:R-:W3:Y:S04]  /*b810*/  LDL R19, [R1+0x454] ;  /* 0x0004540001137983 */ /* 0x000ee80000100800 */
[----:B------:R-:W3:Y:S04]  /*b820*/  LDL R97, [R1+0x480] ;  /* 0x0004800001617983 */ /* 0x000ee80000100800 */
[----:B------:R-:W3:Y:S01]  /*b830*/  LDL R23, [R1+0x490] ;  /* 0x0004900001177983 */ /* 0x000ee20000100800 */
[----:B--2---:R-:W-:-:S02]  /*b840*/  IADD3 R6, P2, R7, UR4, RZ ;  /* 0x0000000407067c10 */ /* 0x004fc4000ff5e0ff */
[----:B----4-:R-:W-:Y:S01]  /*b850*/  IADD3 R8, P3, R8, UR4, RZ ;  /* 0x0000000408087c10 */ /* 0x010fe2000ff7e0ff */
[----:B------:R-:W-:Y:S02]  /*b860*/  WARPGROUP.DEPBAR.LE gsb0, 0x0 ;  /* 0x00008000000079c5 */ /* 0x000fe40000010000 */
[----:B------:R-:W-:Y:S01]  /*b870*/  WARPGROUP.ARRIVE ;  /* 0x00000000000079c5 */ /* 0x000fe20000000000 */
[----:B------:R-:W-:Y:S02]  /*b880*/  R2UR UR55, R201 ;  /* 0x00000000c93772ca */ /* 0x000fe400000e0000 */
[----:B------:R-:W-:Y:S01]  /*b890*/  R2UR UR17, R241 ;  /* 0x00000000f11172ca */ /* 0x000fe200000e0000 */
[----:B------:R-:W-:Y:S01]  /*b8a0*/  UIADD3.64 UR20, UR12, 0x402, URZ ;  /* 0x000004020c147897 */ /* 0x000fe2000fffe03f */
[----:B------:R-:W-:Y:S01]  /*b8b0*/  R2UR UR59, R199 ;  /* 0x00000000c73b72ca */ /* 0x000fe200000e0000 */
[----:B------:R-:W-:Y:S01]  /*b8c0*/  QGMMA.64x32x32.F32.E4M3.E4M3 R152, gdesc[UR8], R152, gsb0 ;  /* 0x00600000089879f3 */ /* 0x000fe20008000898 */
[----:B------:R-:W-:Y:S01]  /*b8d0*/  USHF.R.S32.HI UR8, URZ, 0x1f, UR4 ;  /* 0x0000001f3f087899 */ /* 0x000fe20008011404 */
[----:B------:R-:W-:Y:S01]  /*b8e0*/  R2UR UR54, R200 ;  /* 0x00000000c83672ca */ /* 0x000fe200000e0000 */
[----:B------:R-:W-:Y:S01]  /*b8f0*/  UIADD3.64 UR24, UR12, 0x404, URZ ;  /* 0x000004040c187897 */ /* 0x000fe2000fffe03f */
[----:B------:R-:W-:Y:S01]  /*b900*/  R2UR UR58, R198 ;  /* 0x00000000c63a72ca */ /* 0x000fe200000e0000 */
[----:B------:R-:W-:Y:S01]  /*b910*/  UIADD3.64 UR28, UR12, 0x7fe, URZ ;  /* 0x000007fe0c1c7897 */ /* 0x000fe2000fffe03f */
[----:B------:R-:W2:Y:S01]  /*b920*/  LDL R211, [R1+0x594] ;  /* 0x0005940001d37983 */ /* 0x000ea20000100800 */
[----:B---3--:R-:W-:-:S02]  /*b930*/  IADD3.X R7, R11, UR8, RZ, P2, !PT ;  /* 0x000000080b077c10 */ /* 0x008fc400097fe4ff */
[----:B------:R-:W-:Y:S01]  /*b940*/  IADD3 R10, P2, R10, UR4, RZ ;  /* 0x000000040a0a7c10 */ /* 0x000fe2000ff5e0ff */
[----:B------:R-:W-:Y:S01]  /*b950*/  UIADD3.64 UR32, UR12, 0x800, URZ ;  /* 0x000008000c207897 */ /* 0x000fe2000fffe03f */
[----:B------:R-:W-:Y:S01]  /*b960*/  IADD3.X R9, R17, UR8, RZ, P3, !PT ;  /* 0x0000000811097c10 */ /* 0x000fe20009ffe4ff */
[----:B------:R0:W3:Y:S01]  /*b970*/  LDG.E.U8 R223, desc[UR6][R6.64] ;  /* 0x0000000606df7981 */ /* 0x0000e2000c1e1100 */
[----:B------:R-:W-:-:S03]  /*b980*/  IADD3.X R11, R5, UR8, RZ, P2, !PT ;  /* 0x00000008050b7c10 */ /* 0x000fc600097fe4ff */
[----:B------:R-:W4:Y:S04]  /*b990*/  LDL R17, [R1+0x424] ;  /* 0x0004240001117983 */ /* 0x000f280000100800 */
[----:B------:R-:W2:Y:S01]  /*b9a0*/  LDL R5, [R1+0x42c] ;  /* 0x00042c0001057983 */ /* 0x000ea20000100800 */
[----:B0-----:R-:W-:-:S03]  /*b9b0*/  IADD3 R6, P3, R16, UR4, RZ ;  /* 0x0000000410067c10 */ /* 0x001fc6000ff7e0ff */
[----:B------:R-:W3:Y:S04]  /*b9c0*/  LDL R16, [R1+0x418] ;  /* 0x0004180001107983 */ /* 0x000ee80000100800 */
[----:B------:R0:W2:Y:S04]  /*b9d0*/  LDG.E.U8 R222, desc[UR6][R8.64] ;  /* 0x0000000608de7981 */ /* 0x0000a8000c1e1100 */
[----:B------:R1:W2:Y:S01]  /*b9e0*/  LDG.E.U8 R221, desc[UR6][R10.64] ;  /* 0x000000060add7981 */ /* 0x0002a2000c1e1100 */
[----:B------:R-:W-:-:S03]  /*b9f0*/  UIADD3.64 UR36, UR12, 0x802, URZ ;  /* 0x000008020c247897 */ /* 0x000fc6000fffe03f */
[----:B------:R-:W2:Y:S01]  /*ba00*/  LDL R210, [R1+0x59c] ;  /* 0x00059c0001d27983 */ /* 0x000ea20000100800 */
[----:B0-----:R-:W-:-:S03]  /*ba10*/  IADD3 R8, P2, R4, UR4, RZ ;  /* 0x0000000404087c10 */ /* 0x001fc6000ff5e0ff */
[----:B------:R-:W2:Y:S01]  /*ba20*/  LDL R4, [R1+0x434] ;  /* 0x0004340001047983 */ /* 0x000ea20000100800 */
[----:B------:R-:W-:-:S03]  /*ba30*/  IADD3.X R7, R2, UR8, RZ, P3, !PT ;  /* 0x0000000802077c10 */ /* 0x000fc60009ffe4ff */
[----:B------:R-:W2:Y:S01]  /*ba40*/  LDL R2, [R1+0x428] ;  /* 0x0004280001027983 */ /* 0x000ea20000100800 */
[----:B-1----:R-:W-:Y:S02]  /*ba50*/  IADD3 R10, P3, R15, UR4, RZ ;  /* 0x000000040f0a7c10 */ /* 0x002fe4000ff7e0ff */
[----:B------:R-:W-:Y:S01]  /*ba60*/  IADD3.X R9, R0, UR8, RZ, P2, !PT ;  /* 0x0000000800097c10 */ /* 0x000fe200097fe4ff */
[----:B------:R-:W2:Y:S04]  /*ba70*/  LDL R15, [R1+0x430] ;  /* 0x00043000010f7983 */ /* 0x000ea80000100800 */
[----:B------:R-:W2:Y:S04]  /*ba80*/  LDL R0, [R1+0x444] ;  /* 0x0004440001007983 */ /* 0x000ea80000100800 */
[----:B------:R0:W2:Y:S01]  /*ba90*/  LDG.E.U8 R220, desc[UR6][R6.64] ;  /* 0x0000000606dc7981 */ /* 0x0000a2000c1e1100 */
[----:B------:R-:W-:-:S03]  /*baa0*/  IADD3.X R11, R13, UR8, RZ, P3, !PT ;  /* 0x000000080d0b7c10 */ /* 0x000fc60009ffe4ff */
[----:B------:R-:W2:Y:S04]  /*bab0*/  LDL R13, [R1+0x440] ;  /* 0x00044000010d7983 */ /* 0x000ea80000100800 */
[----:B------:R1:W2:Y:S01]  /*bac0*/  LDG.E.U8 R219, desc[UR6][R8.64] ;  /* 0x0000000608db7981 */ /* 0x0002a2000c1e1100 */
[----:B0-----:R-:W-:-:S03]  /*bad0*/  IADD3 R6, P2, R14, UR4, RZ ;  /* 0x000000040e067c10 */ /* 0x001fc6000ff5e0ff */
[----:B------:R-:W2:Y:S04]  /*bae0*/  LDL R14, [R1+0x438] ;  /* 0x00043800010e7983 */ /* 0x000ea80000100800 */
[----:B------:R4:W2:Y:S04]  /*baf0*/  LDG.E.U8 R218, desc[UR6][R10.64] ;  /* 0x000000060ada7981 */ /* 0x0008a8000c1e1100 */
[----:B------:R-:W2:Y:S01]  /*bb00*/  LDL R101, [R1+0x5a4] ;  /* 0x0005a40001657983 */ /* 0x000ea20000100800 */
[----:B-1----:R-:W-:-:S03]  /*bb10*/  IADD3 R8, P3, R18, UR4, RZ ;  /* 0x0000000412087c10 */ /* 0x002fc6000ff7e0ff */
[----:B------:R-:W2:Y:S01]  /*bb20*/  LDL R18, [R1+0x45c] ;  /* 0x00045c0001127983 */ /* 0x000ea20000100800 */
[----:B------:R-:W-:-:S03]  /*bb30*/  IADD3.X R7, R12, UR8, RZ, P2, !PT ;  /* 0x000000080c077c10 */ /* 0x000fc600097fe4ff */
[----:B------:R-:W2:Y:S04]  /*bb40*/  LDL R12, [R1+0x448] ;  /* 0x00044800010c7983 */ /* 0x000ea80000100800 */
[----:B------:R2:W2:Y:S01]  /*bb50*/  LDG.E.U8 R217, desc[UR6][R6.64] ;  /* 0x0000000606d97981 */ /* 0x0004a2000c1e1100 */
[----:B----4-:R-:W-:-:S03]  /*bb60*/  IADD3 R10, P2, R17, UR4, RZ ;  /* 0x00000004110a7c10 */ /* 0x010fc6000ff5e0ff */
[----:B------:R-:W4:Y:S01]  /*bb70*/  LDL R17, [R1+0x450] ;  /* 0x0004500001117983 */ /* 0x000f220000100800 */
[----:B---3--:R-:W-:Y:S02]  /*bb80*/  IADD3.X R9, R16, UR8, RZ, P3, !PT ;  /* 0x0000000810097c10 */ /* 0x008fe40009ffe4ff */
[----:B--2---:R-:W-:Y:S01]  /*bb90*/  IADD3 R6, P3, R5, UR4, RZ ;  /* 0x0000000405067c10 */ /* 0x004fe2000ff7e0ff */
[----:B------:R-:W2:Y:S01]  /*bba0*/  LDL R16, [R1+0x464] ;  /* 0x0004640001107983 */ /* 0x000ea20000100800 */
[----:B------:R-:W-:-:S03]  /*bbb0*/  IADD3.X R11, R22, UR8, RZ, P2, !PT ;  /* 0x00000008160b7c10 */ /* 0x000fc600097fe4ff */
[----:B------:R-:W3:Y:S04]  /*bbc0*/  LDL R5, [R1+0x458] ;  /* 0x0004580001057983 */ /* 0x000ee80000100800 */
[----:B------:R0:W2:Y:S04]  /*bbd0*/  LDG.E.U8 R216, desc[UR6][R8.64] ;  /* 0x0000000608d87981 */ /* 0x0000a8000c1e1100 */
[----:B------:R1:W2:Y:S04]  /*bbe0*/  LDG.E.U8 R215, desc[UR6][R10.64] ;  /* 0x000000060ad77981 */ /* 0x0002a8000c1e1100 */
[----:B------:R-:W2:Y:S01]  /*bbf0*/  LDL R22, [R1+0x4b4] ;  /* 0x0004b40001167983 */ /* 0x000ea20000100800 */
[----:B0-----:R-:W-:-:S03]  /*bc00*/  IADD3 R8, P2, R4, UR4, RZ ;  /* 0x0000000404087c10 */ /* 0x001fc6000ff5e0ff */
[----:B------:R-:W2:Y:S01]  /*bc10*/  LDL R4, [R1+0x46c] ;  /* 0x00046c0001047983 */ /* 0x000ea20000100800 */
[----:B------:R-:W-:-:S03]  /*bc20*/  IADD3.X R7, R2, UR8, RZ, P3, !PT ;  /* 0x0000000802077c10 */ /* 0x000fc60009ffe4ff */
[----:B------:R-:W2:Y:S01]  /*bc30*/  LDL R2, [R1+0x460] ;  /* 0x0004600001027983 */ /* 0x000ea20000100800 */
[----:B------:R-:W-:-:S03]  /*bc40*/  IADD3.X R9, R15, UR8, RZ, P2, !PT ;  /* 0x000000080f097c10 */ /* 0x000fc600097fe4ff */
[----:B------:R0:W2:Y:S01]  /*bc50*/  LDG.E.U8 R214, desc[UR6][R6.64] ;  /* 0x0000000606d67981 */ /* 0x0000a2000c1e1100 */
[----:B-1----:R-:W-:-:S03]  /*bc60*/  IADD3 R10, P3, R21, UR4, RZ ;  /* 0x00000004150a7c10 */ /* 0x002fc6000ff7e0ff */
[----:B------:R-:W2:Y:S04]  /*bc70*/  LDL R15, [R1+0x474] ;  /* 0x00047400010f7983 */ /* 0x000ea80000100800 */
[----:B------:R1:W2:Y:S01]  /*bc80*/  LDG.E.U8 R209, desc[UR6][R8.64] ;  /* 0x0000000608d17981 */ /* 0x0002a2000c1e1100 */
[----:B0-----:R-:W-:-:S03]  /*bc90*/  IADD3 R6, P2, R0, UR4, RZ ;  /* 0x0000000400067c10 */ /* 0x001fc6000ff5e0ff */
[----:B------:R-:W2:Y:S01]  /*bca0*/  LDL R0, [R1+0x468] ;  /* 0x0004680001007983 */ /* 0x000ea20000100800 */
[----:B------:R-:W-:-:S03]  /*bcb0*/  IADD3.X R11, R14, UR8, RZ, P3, !PT ;  /* 0x000000080e0b7c10 */ /* 0x000fc60009ffe4ff */
[----:B------:R-:W2:Y:S01]  /*bcc0*/  LDL R14, [R1+0x47c] ;  /* 0x00047c00010e7983 */ /* 0x000ea20000100800 */
[----:B------:R-:W-:Y:S02]  /*bcd0*/  IADD3.X R7, R13, UR8, RZ, P2, !PT ;  /* 0x000000080d077c10 */ /* 0x000fe400097fe4ff */
[----:B-1----:R-:W-:Y:S01]  /*bce0*/  IADD3 R8, P3, R20, UR4, RZ ;  /* 0x0000000414087c10 */ /* 0x002fe2000ff7e0ff */
[----:B------:R0:W2:Y:S04]  /*bcf0*/  LDG.E.U8 R208, desc[UR6][R10.64] ;  /* 0x000000060ad07981 */ /* 0x0000a8000c1e1100 */
[----:B------:R-:W2:Y:S04]  /*bd00*/  LDL R13, [R1+0x470] ;  /* 0x00047000010d7983 */ /* 0x000ea80000100800 */
[----:B------:R1:W2:Y:S01]  /*bd10*/  LDG.E.U8 R207, desc[UR6][R6.64] ;  /* 0x0000000606cf7981 */ /* 0x0002a2000c1e1100 */
[----:B0-----:R-:W-:-:S03]  /*bd20*/  IADD3 R10, P2, R19, UR4, RZ ;  /* 0x00000004130a7c10 */ /* 0x001fc6000ff5e0ff */
[----:B------:R-:W2:Y:S04]  /*bd30*/  LDL R21, [R1+0x4a8] ;  /* 0x0004a80001157983 */ /* 0x000ea80000100800 */
[----:B------:R-:W2:Y:S04]  /*bd40*/  LDL R20, [R1+0x4bc] ;  /* 0x0004bc0001147983 */ /* 0x000ea80000100800 */
[----:B------:R-:W2:Y:S01]  /*bd50*/  LDL R19, [R1+0x4b0] ;  /* 0x0004b00001137983 */ /* 0x000ea20000100800 */
[----:B------:R-:W-:-:S03]  /*bd60*/  IADD3.X R9, R12, UR8, RZ, P3, !PT ;  /* 0x000000080c097c10 */ /* 0x000fc60009ffe4ff */
[----:B------:R-:W2:Y:S01]  /*bd70*/  LDL R12, [R1+0x484] ;  /* 0x00048400010c7983 */ /* 0x000ea20000100800 */
[----:B-1----:R-:W-:-:S03]  /*bd80*/  IADD3 R6, P3, R18, UR4, RZ ;  /* 0x0000000412067c10 */ /* 0x002fc6000ff7e0ff */
[----:B------:R-:W2:Y:S04]  /*bd90*/  LDL R18, [R1+0x478] ;  /* 0x0004780001127983 */ /* 0x000ea80000100800 */
[----:B------:R2:W2:Y:S01]  /*bda0*/  LDG.E.U8 R206, desc[UR6][R8.64] ;  /* 0x0000000608ce7981 */ /* 0x0004a2000c1e1100 */
[----:B----4-:R-:W-:-:S03]  /*bdb0*/  IADD3.X R11, R17, UR8, RZ, P2, !PT ;  /* 0x00000008110b7c10 */ /* 0x010fc600097fe4ff */
[----:B------:R-:W4:Y:S04]  /*bdc0*/  LDL R17, [R1+0x48c] ;  /* 0x00048c0001117983 */ /* 0x000f280000100800 */
[----:B------:R0:W4:Y:S01]  /*bdd0*/  LDG.E.U8 R205, desc[UR6][R10.64] ;  /* 0x000000060acd7981 */ /* 0x000122000c1e1100 */
[----:B---3--:R-:W-:-:S03]  /*bde0*/  IADD3.X R7, R5, UR8, RZ, P3, !PT ;  /* 0x0000000805077c10 */ /* 0x008fc60009ffe4ff */
[----:B------:R-:W3:Y:S01]  /*bdf0*/  LDL R5, [R1+0x494] ;  /* 0x0004940001057983 */ /* 0x000ee20000100800 */
[----:B--2---:R-:W-:-:S03]  /*be00*/  IADD3 R8, P2, R16, UR4, RZ ;  /* 0x0000000410087c10 */ /* 0x004fc6000ff5e0ff */
[----:B------:R-:W2:Y:S04]  /*be10*/  LDL R16, [R1+0x4a4] ;  /* 0x0004a40001107983 */ /* 0x000ea80000100800 */
[----:B------:R1:W2:Y:S01]  /*be20*/  LDG.E.U8 R204, desc[UR6][R6.64] ;  /* 0x0000000606cc7981 */ /* 0x0002a2000c1e1100 */
[----:B0-----:R-:W-:-:S03]  /*be30*/  IADD3 R10, P3, R4, UR4, RZ ;  /* 0x00000004040a7c10 */ /* 0x001fc6000ff7e0ff */
[----:B------:R-:W2:Y:S01]  /*be40*/  LDL R4, [R1+0x488] ;  /* 0x0004880001047983 */ /* 0x000ea20000100800 */
[----:B------:R-:W-:-:S03]  /*be50*/  IADD3.X R9, R2, UR8, RZ, P2, !PT ;  /* 0x0000000802097c10 */ /* 0x000fc600097fe4ff */
[----:B------:R-:W2:Y:S04]  /*be60*/  LDL R2, [R1+0x49c] ;  /* 0x00049c0001027983 */ /* 0x000ea80000100800 */
[----:B------:R0:W2:Y:S01]  /*be70*/  LDG.E.U8 R203, desc[UR6][R8.64] ;  /* 0x0000000608cb7981 */ /* 0x0000a2000c1e1100 */
[----:B------:R-:W-:-:S03]  /*be80*/  IADD3.X R11, R0, UR8, RZ, P3, !PT ;  /* 0x00000008000b7c10 */ /* 0x000fc60009ffe4ff */
[----:B------:R-:W2:Y:S01]  /*be90*/  LDL R0, [R1+0x498] ;  /* 0x0004980001007983 */ /* 0x000ea20000100800 */
[----:B-1----:R-:W-:-:S03]  /*bea0*/  IADD3 R6, P2, R15, UR4, RZ ;  /* 0x000000040f067c10 */ /* 0x002fc6000ff5e0ff */
[----:B------:R-:W2:Y:S01]  /*beb0*/  LDL R15, [R1+0x4ac] ;  /* 0x0004ac00010f7983 */ /* 0x000ea20000100800 */
[----:B0-----:R-:W-:-:S03]  /*bec0*/  IADD3 R8, P3, R14, UR4, RZ ;  /* 0x000000040e087c10 */ /* 0x001fc6000ff7e0ff */
[----:B------:R-:W2:Y:S01]  /*bed0*/  LDL R14, [R1+0x4a0] ;  /* 0x0004a000010e7983 */ /* 0x000ea20000100800 */
[----:B------:R-:W-:-:S03]  /*bee0*/  IADD3.X R7, R13, UR8, RZ, P2, !PT ;  /* 0x000000080d077c10 */ /* 0x000fc600097fe4ff */
[----:B------:R-:W2:Y:S04]  /*bef0*/  LDG.E.U8 R202, desc[UR6][R10.64] ;  /* 0x000000060aca7981 */ /* 0x000ea8000c1e1100 */
[----:B------:R4:W2:Y:S01]  /*bf00*/  LDG.E.U8 R201, desc[UR6][R6.64] ;  /* 0x0000000606c97981 */ /* 0x0008a2000c1e1100 */
[----:B------:R-:W-:Y:S02]  /*bf10*/  IADD3 R12, P2, R12, UR4, RZ ;  /* 0x000000040c0c7c10 */ /* 0x000fe4000ff5e0ff */
[----:B------:R-:W-:Y:S02]  /*bf20*/  IADD3.X R9, R18, UR8, RZ, P3, !PT ;  /* 0x0000000812097c10 */ /* 0x000fe40009ffe4ff */
[----:B------:R-:W-:Y:S01]  /*bf30*/  IADD3.X R13, R97, UR8, RZ, P2, !PT ;  /* 0x00000008610d7c10 */ /* 0x000fe200097fe4ff */
[----:B------:R-:W2:Y:S04]  /*bf40*/  LDL R18, [R1+0x4c4] ;  /* 0x0004c40001127983 */ /* 0x000ea80000100800 */
[----:B------:R0:W2:Y:S04]  /*bf50*/  LDG.E.U8 R199, desc[UR6][R12.64] ;  /* 0x000000060cc77981 */ /* 0x0000a8000c1e1100 */
[----:B------:R1:W2:Y:S01]  /*bf60*/  LDG.E.U8 R200, desc[UR6][R8.64] ;  /* 0x0000000608c87981 */ /* 0x0002a2000c1e1100 */
[----:B------:R-:W-:Y:S01]  /*bf70*/  UMOV UR10, UR16 ;  /* 0x00000010000a7c82 */ /* 0x000fe20008000000 */
[----:B------:R-:W-:Y:S01]  /*bf80*/  UMOV UR11, UR17 ;  /* 0x00000011000b7c82 */ /* 0x000fe20008000000 */
[----:B------:R-:W-:-:S02]  /*bf90*/  WARPGROUP.DEPBAR.LE gsb0, 0x0 ;  /* 0x00008000000079c5 */ /* 0x000fc40000010000 */
[----:B------:R-:W2:Y:S01]  /*bfa0*/  LDL R97, [R1+0x5ac] ;  /* 0x0005ac0001617983 */ /* 0x000ea20000100800 */
[----:B----4-:R-:W-:-:S03]  /*bfb0*/  IADD3 R6, P3, R17, UR4, RZ ;  /* 0x0000000411067c10 */ /* 0x010fc6000ff7e0ff */
[----:B------:R-:W4:Y:S01]  /*bfc0*/  LDL R17, [R1+0x4b8] ;  /* 0x0004b80001117983 */ /* 0x000f220000100800 */
[----:B---3--:R-:W-:-:S03]  /*bfd0*/  IADD3 R10, P2, R5, UR4, RZ ;  /* 0x00000004050a7c10 */ /* 0x008fc6000ff5e0ff */
[----:B------:R-:W3:Y:S01]  /*bfe0*/  LDL R5, [R1+0x4cc] ;  /* 0x0004cc0001057983 */ /* 0x000ee20000100800 */
[----:B--2---:R-:W-:-:S03]  /*bff0*/  IADD3.X R7, R4, UR8, RZ, P3, !PT ;  /* 0x0000000804077c10 */ /* 0x004fc60009ffe4ff */
[----:B------:R-:W2:Y:S01]  /*c000*/  LDL R4, [R1+0x4c0] ;  /* 0x0004c00001047983 */ /* 0x000ea20000100800 */
[----:B0-----:R-:W-:-:S03]  /*c010*/  IADD3 R12, P3, R2, UR4, RZ ;  /* 0x00000004020c7c10 */ /* 0x001fc6000ff7e0ff */
[----:B------:R-:W2:Y:S01]  /*c020*/  LDL R2, [R1+0x4c8] ;  /* 0x0004c80001027983 */ /* 0x000ea20000100800 */
[----:B------:R-:W-:-:S03]  /*c030*/  IADD3.X R11, R23, UR8, RZ, P2, !PT ;  /* 0x00000008170b7c10 */ /* 0x000fc600097fe4ff */
[----:B------:R0:W2:Y:S01]  /*c040*/  LDG.E.U8 R198, desc[UR6][R6.64] ;  /* 0x0000000606c67981 */ /* 0x0000a2000c1e1100 */
[----:B------:R-:W-:-:S03]  /*c050*/  IADD3.X R13, R0, UR8, RZ, P3, !PT ;  /* 0x00000008000d7c10 */ /* 0x000fc60009ffe4ff */
[----:B------:R0:W2:Y:S04]  /*c060*/  LDG.E.U8 R195, desc[UR6][R10.64] ;  /* 0x000000060ac37981 */ /* 0x0000a8000c1e1100 */
[----:B------:R-:W2:Y:S01]  /*c070*/  LDL R0, [R1+0x4dc] ;  /* 0x0004dc0001007983 */ /* 0x000ea20000100800 */
[----:B-1----:R-:W-:-:S03]  /*c080*/  IADD3 R8, P2, R16, UR4, RZ ;  /* 0x0000000410087c10 */ /* 0x002fc6000ff5e0ff */
[----:B------:R-:W2:Y:S01]  /*c090*/  LDL R16, [R1+0x4d4] ;  /* 0x0004d40001107983 */ /* 0x000ea20000100800 */
[----:B0-----:R-:W-:-:S03]  /*c0a0*/  IADD3 R6, P3, R15, UR4, RZ ;  /* 0x000000040f067c10 */ /* 0x001fc6000ff7e0ff */
[----:B------:R-:W2:Y:S01]  /*c0b0*/  LDL R15, [R1+0x4d0] ;  /* 0x0004d000010f7983 */ /* 0x000ea20000100800 */
[----:B------:R-:W-:-:S03]  /*c0c0*/  IADD3.X R9, R14, UR8, RZ, P2, !PT ;  /* 0x000000080e097c10 */ /* 0x000fc600097fe4ff */
[----:B------:R-:W2:Y:S01]  /*c0d0*/  LDL R14, [R1+0x4d8] ;  /* 0x0004d800010e7983 */ /* 0x000ea20000100800 */
[----:B------:R-:W-:-:S03]  /*c0e0*/  IADD3.X R7, R21, UR8, RZ, P3, !PT ;  /* 0x0000000815077c10 */ /* 0x000fc60009ffe4ff */
[----:B------:R-:W2:Y:S04]  /*c0f0*/  LDL R21, [R1+0x4e4] ;  /* 0x0004e40001157983 */ /* 0x000ea80000100800 */
[----:B------:R0:W2:Y:S01]  /*c100*/  LDG.E.U8 R193, desc[UR6][R8.64] ;  /* 0x0000000608c17981 */ /* 0x0000a2000c1e1100 */
[----:B------:R-:W-:-:S03]  /*c110*/  IADD3 R10, P2, R22, UR4, RZ ;  /* 0x00000004160a7c10 */ /* 0x000fc6000ff5e0ff */
[----:B------:R-:W2:Y:S04]  /*c120*/  LDG.E.U8 R194, desc[UR6][R12.64] ;  /* 0x000000060cc27981 */ /* 0x000ea8000c1e1100 */
[----:B------:R1:W2:Y:S01]  /*c130*/  LDG.E.U8 R192, desc[UR6][R6.64] ;  /* 0x0000000606c07981 */ /* 0x0002a2000c1e1100 */
[----:B0-----:R-:W-:-:S03]  /*c140*/  IADD3 R8, P3, R20, UR4, RZ ;  /* 0x0000000414087c10 */ /* 0x001fc6000ff7e0ff */
[----:B------:R-:W2:Y:S01]  /*c150*/  LDL R20, [R1+0x4e0] ;  /* 0x0004e00001147983 */ /* 0x000ea20000100800 */
[----:B------:R-:W-:-:S03]  /*c160*/  IADD3.X R11, R19, UR8, RZ, P2, !PT ;  /* 0x00000008130b7c10 */ /* 0x000fc600097fe4ff */
[----:B------:R-:W2:Y:S04]  /*c170*/  LDL R12, [R1+0x4ec] ;  /* 0x0004ec00010c7983 */ /* 0x000ea80000100800 */
[----:B------:R-:W2:Y:S04]  /*c180*/  LDL R19, [R1+0x4e8] ;  /* 0x0004e80001137983 */ /* 0x000ea80000100800 */
[----:B------:R3:W2:Y:S04]  /*c190*/  LDG.E.U8 R191, desc[UR6][R10.64] ;  /* 0x000000060abf7981 */ /* 0x0006a8000c1e1100 */
[----:B------:R-:W2:Y:S01]  /*c1a0*/  LDL R13, [R1+0x510] ;  /* 0x00051000010d7983 */ /* 0x000ea20000100800 */
[----:B-1----:R-:W-:-:S03]  /*c1b0*/  IADD3 R6, P2, R18, UR4, RZ ;  /* 0x0000000412067c10 */ /* 0x002fc6000ff5e0ff */
[----:B------:R-:W2:Y:S01]  /*c1c0*/  LDL R18, [R1+0x4fc] ;  /* 0x0004fc0001127983 */ /* 0x000ea20000100800 */
[----:B----4-:R-:W-:-:S03]  /*c1d0*/  IADD3.X R9, R17, UR8, RZ, P3, !PT ;  /* 0x0000000811097c10 */ /* 0x010fc60009ffe4ff */
[----:B------:R-:W4:Y:S04]  /*c1e0*/  LDL R17, [R1+0x504] ;  /* 0x0005040001117983 */ /* 0x000f280000100800 */
[----:B------:R-:W4:Y:S01]  /*c1f0*/  LDG.E.U8 R190, desc[UR6][R8.64] ;  /* 0x0000000608be7981 */ /* 0x000f22000c1e1100 */
[----:B---3--:R-:W-:-:S03]  /*c200*/  IADD3 R10, P3, R5, UR4, RZ ;  /* 0x00000004050a7c10 */ /* 0x008fc6000ff7e0ff */
[----:B------:R-:W3:Y:S01]  /*c210*/  LDL R5, [R1+0x4f4] ;  /* 0x0004f40001057983 */ /* 0x000ee20000100800 */
[----:B--2---:R-:W-:-:S03]  /*c220*/  IADD3.X R7, R4, UR8, RZ, P2, !PT ;  /* 0x0000000804077c10 */ /* 0x004fc600097fe4ff */
[----:B------:R-:W2:Y:S01]  /*c230*/  LDL R4, [R1+0x4f0] ;  /* 0x0004f00001047983 */ /* 0x000ea20000100800 */
[----:B------:R-:W-:-:S03]  /*c240*/  IADD3.X R11, R2, UR8, RZ, P3, !PT ;  /* 0x00000008020b7c10 */ /* 0x000fc60009ffe4ff */
[----:B------:R-:W4:Y:S04]  /*c250*/  LDL R2, [R1+0x4f8] ;  /* 0x0004f80001027983 */ /* 0x000f280000100800 */
[----:B------:R0:W4:Y:S04]  /*c260*/  LDG.E.U8 R189, desc[UR6][R6.64] ;  /* 0x0000000606bd7981 */ /* 0x000128000c1e1100 */
[----:B------:R-:W4:Y:S01]  /*c270*/  LDG.E.U8 R188, desc[UR6][R10.64] ;  /* 0x000000060abc7981 */ /* 0x000f22000c1e1100 */
[----:B0-----:R-:W-:-:S03]  /*c280*/  IADD3 R6, P3, R0, UR4, RZ ;  /* 0x0000000400067c10 */ /* 0x001fc6000ff7e0ff */
[----:B------:R-:W4:Y:S04]  /*c290*/  LDL R11, [R1+0x52c] ;  /* 0x00052c00010b7983 */ /* 0x000f280000100800 */
[----:B------:R-:W4:Y:S01]  /*c2a0*/  LDL R0, [R1+0x500] ;  /* 0x0005000001007983 */ /* 0x000f220000100800 */
[----:B------:R-:W-:-:S03]  /*c2b0*/  IADD3 R8, P2, R16, UR4, RZ ;  /* 0x0000000410087c10 */ /* 0x000fc6000ff5e0ff */
[----:B------:R-:W4:Y:S01]  /*c2c0*/  LDL R16, [R1+0x50c] ;  /* 0x00050c0001107983 */ /* 0x000f220000100800 */
[----:B------:R-:W-:-:S03]  /*c2d0*/  IADD3.X R9, R15, UR8, RZ, P2, !PT ;  /* 0x000000080f097c10 */ /* 0x000fc600097fe4ff */
[----:B------:R-:W4:Y:S01]  /*c2e0*/  LDL R15, [R1+0x508] ;  /* 0x00050800010f7983 */ /* 0x000f220000100800 */
[----:B------:R-:W-:-:S03]  /*c2f0*/  IADD3.X R7, R14, UR8, RZ, P3, !PT ;  /* 0x000000080e077c10 */ /* 0x000fc60009ffe4ff */
[----:B------:R-:W4:Y:S04]  /*c300*/  LDL R14, [R1+0x514] ;  /* 0x00051400010e7983 */ /* 0x000f280000100800 */
[----:B------:R0:W4:Y:S04]  /*c310*/  LDG.E.U8 R186, desc[UR6][R6.64] ;  /* 0x0000000606ba7981 */ /* 0x000128000c1e1100 */
[----:B------:R-:W4:Y:S04]  /*c320*/  LDG.E.U8 R187, desc[UR6][R8.64] ;  /* 0x0000000608bb7981 */ /* 0x000f28000c1e1100 */
[----:B------:R-:W4:Y:S01]  /*c330*/  LDL R10, [R1+0x534] ;  /* 0x00053400010a7983 */ /* 0x000f220000100800 */
[----:B0-----:R-:W-:-:S04]  /*c340*/  IADD3 R6, P2, R21, UR4, RZ ;  /* 0x0000000415067c10 */ /* 0x001fc8000ff5e0ff */
[----:B------:R-:W-:Y:S01]  /*c350*/  IADD3.X R7, R20, UR8, RZ, P2, !PT ;  /* 0x0000000814077c10 */ /* 0x000fe200097fe4ff */
[----:B------:R-:W4:Y:S04]  /*c360*/  LDL R8, [R1+0x51c] ;  /* 0x00051c0001087983 */ /* 0x000f280000100800 */
[----:B------:R0:W4:Y:S04]  /*c370*/  LDG.E.U8 R185, desc[UR6][R6.64] ;  /* 0x0000000606b97981 */ /* 0x000128000c1e1100 */
[----:B------:R-:W4:Y:S01]  /*c380*/  LDL R9, [R1+0x538] ;  /* 0x0005380001097983 */ /* 0x000f220000100800 */
[----:B0-----:R-:W-:-:S03]  /*c390*/  IADD3 R6, P2, R12, UR4, RZ ;  /* 0x000000040c067c10 */ /* 0x001fc6000ff5e0ff */
[----:B------:R-:W4:Y:S01]  /*c3a0*/  LDL R12, [R1+0x518] ;  /* 0x00051800010c7983 */ /* 0x000f220000100800 */
[----:B------:R-:W-:-:S03]  /*c3b0*/  IADD3.X R7, R19, UR8, RZ, P2, !PT ;  /* 0x0000000813077c10 */ /* 0x000fc600097fe4ff */
[----:B------:R-:W4:Y:S04]  /*c3c0*/  LDL R19, [R1+0x53c] ;  /* 0x00053c0001137983 */ /* 0x000f280000100800 */
[----:B------:R3:W4:Y:S02]  /*c3d0*/  LDG.E.U8 R184, desc[UR6][R6.64] ;  /* 0x0000000606b87981 */ /* 0x000724000c1e1100 */
[----:B---3--:R-:W-:Y:S02]  /*c3e0*/  IADD3 R6, P2, R5, UR4, RZ ;  /* 0x0000000405067c10 */ /* 0x008fe4000ff5e0ff */
[----:B------:R-:W3:Y:S02]  /*c3f0*/  LDL R5, [R1+0x524] ;  /* 0x0005240001057983 */ /* 0x000ee40000100800 */
[----:B--2---:R-:W-:-:S02]  /*c400*/  IADD3.X R7, R4, UR8, RZ, P2, !PT ;  /* 0x0000000804077c10 */ /* 0x004fc400097fe4ff */
[----:B------:R-:W2:Y:S04]  /*c410*/  LDL R4, [R1+0x520] ;  /* 0x0005200001047983 */ /* 0x000ea80000100800 */
[----:B------:R0:W2:Y:S02]  /*c420*/  LDG.E.U8 R183, desc[UR6][R6.64] ;  /* 0x0000000606b77981 */ /* 0x0000a4000c1e1100 */
[----:B0-----:R-:W-:Y:S02]  /*c430*/  IADD3 R6, P2, R18, UR4, RZ ;  /* 0x0000000412067c10 */ /* 0x001fe4000ff5e0ff */
[----:B------:R-:W2:Y:S02]  /*c440*/  LDL R18, [R1+0x544] ;  /* 0x0005440001127983 */ /* 0x000ea40000100800 */
[----:B----4-:R-:W-:-:S02]  /*c450*/  IADD3.X R7, R2, UR8, RZ, P2, !PT ;  /* 0x0000000802077c10 */ /* 0x010fc400097fe4ff */
[----:B------:R-:W4:Y:S04]  /*c460*/  LDL R2, [R1+0x528] ;  /* 0x0005280001027983 */ /* 0x000f280000100800 */
        /* <DEDUP_REMOVED lines=18> */
[----:B------:R-:W-:Y:S01]  /*c590*/  IADD3.X R7, R12, UR8, RZ, P2, !PT ;  /* 0x000000080c077c10 */ /* 0x000fe200097fe4ff */
[----:B------:R-:W-:Y:S01]  /*c5a0*/  UIADD3.64 UR16, UR12, 0x400, URZ ;  /* 0x000004000c107897 */ /* 0x000fe2000fffe03f */
[----:B------:R-:W-:Y:S01]  /*c5b0*/  WARPGROUP.ARRIVE ;  /* 0x00000000000079c5 */ /* 0x000fe20000000000 */
[----:B------:R-:W4:Y:S04]  /*c5c0*/  LDL R12, [R1+0x568] ;  /* 0x00056800010c7983 */ /* 0x000f280000100800 */
[----:B------:R3:W4:Y:S03]  /*c5d0*/  LDG.E.U8 R178, desc[UR6][R6.64] ;  /* 0x0000000606b27981 */ /* 0x000726000c1e1100 */
[----:B------:R-:W-:Y:S01]  /*c5e0*/  QGMMA.64x32x32.F32.E4M3.E4M3 R152, gdesc[UR16], R152, gsb0 ;  /* 0x00600000109879f3 */ /* 0x000fe20008000898 */
[----:B---3--:R-:W-:-:S02]  /*c5f0*/  IADD3 R6, P2, R5, UR4, RZ ;  /* 0x0000000405067c10 */ /* 0x008fc4000ff5e0ff */
[----:B------:R-:W3:Y:S02]  /*c600*/  LDL R5, [R1+0x554] ;  /* 0x0005540001057983 */ /* 0x000ee40000100800 */
[----:B--2---:R-:W-:Y:S02]  /*c610*/  IADD3.X R7, R4, UR8, RZ, P2, !PT ;  /* 0x0000000804077c10 */ /* 0x004fe400097fe4ff */
[----:B------:R-:W2:Y:S04]  /*c620*/  LDL R4, [R1+0x55c] ;  /* 0x00055c0001047983 */ /* 0x000ea80000100800 */
[----:B------:R0:W2:Y:S02]  /*c630*/  LDG.E.U8 R177, desc[UR6][R6.64] ;  /* 0x0000000606b17981 */ /* 0x0000a4000c1e1100 */
[----:B0-----:R-:W-:Y:S01]  /*c640*/  IADD3 R6, P2, R11, UR4, RZ ;  /* 0x000000040b067c10 */ /* 0x001fe2000ff5e0ff */
[----:B------:R-:W-:-:S02]  /*c650*/  WARPGROUP.DEPBAR.LE gsb0, 0x0 ;  /* 0x00008000000079c5 */ /* 0x000fc40000010000 */
[----:B------:R-:W2:Y:S01]  /*c660*/  LDL R11, [R1+0x574] ;  /* 0x00057400010b7983 */ /* 0x000ea20000100800 */
[----:B----4-:R-:W-:-:S03]  /*c670*/  IADD3.X R7, R2, UR8, RZ, P2, !PT ;  /* 0x0000000802077c10 */ /* 0x010fc600097fe4ff */
[----:B------:R-:W4:Y:S04]  /*c680*/  LDL R2, [R1+0x558] ;  /* 0x0005580001027983 */ /* 0x000f280000100800 */
[----:B------:R0:W4:Y:S02]  /*c690*/  LDG.E.U8 R176, desc[UR6][R6.64] ;  /* 0x0000000606b07981 */ /* 0x000124000c1e1100 */
[----:B0-----:R-:W-:Y:S01]  /*c6a0*/  IADD3 R6, P2, R10, UR4, RZ ;  /* 0x000000040a067c10 */ /* 0x001fe2000ff5e0ff */
[----:B------:R-:W-:Y:S01]  /*c6b0*/  WARPGROUP.ARRIVE ;  /* 0x00000000000079c5 */ /* 0x000fe20000000000 */
[----:B------:R-:W4:Y:S02]  /*c6c0*/  LDL R10, [R1+0x570] ;  /* 0x00057000010a7983 */ /* 0x000f240000100800 */
[----:B------:R-:W-:-:S02]  /*c6d0*/  IADD3.X R7, R0, UR8, RZ, P2, !PT ;  /* 0x0000000800077c10 */ /* 0x000fc400097fe4ff */
[----:B------:R-:W4:Y:S01]  /*c6e0*/  LDL R0, [R1+0x56c] ;  /* 0x00056c0001007983 */ /* 0x000f220000100800 */
[----:B------:R-:W-:Y:S03]  /*c6f0*/  QGMMA.64x32x32.F32.E4M3.E4M3 R152, gdesc[UR20], R152, gsb0 ;  /* 0x00600000149879f3 */ /* 0x000fe60008000898 */
        /* <DEDUP_REMOVED lines=11> */
[----:B0-----:R-:W-:Y:S01]  /*c7b0*/  IADD3 R6, P2, R17, UR4, RZ ;  /* 0x0000000411067c10 */ /* 0x001fe2000ff5e0ff */
[----:B------:R-:W-:Y:S02]  /*c7c0*/  WARPGROUP.DEPBAR.LE gsb0, 0x0 ;  /* 0x00008000000079c5 */ /* 0x000fe40000010000 */
[----:B------:R-:W4:Y:S01]  /*c7d0*/  LDL R17, [R1+0x5a0] ;  /* 0x0005a00001117983 */ /* 0x000f220000100800 */
[----:B------:R-:W-:Y:S01]  /*c7e0*/  IADD3.X R7, R16, UR8, RZ, P2, !PT ;  /* 0x0000000810077c10 */ /* 0x000fe200097fe4ff */
[----:B------:R-:W-:-:S02]  /*c7f0*/  WARPGROUP.ARRIVE ;  /* 0x00000000000079c5 */ /* 0x000fc40000000000 */
[----:B------:R-:W4:Y:S04]  /*c800*/  LDL R16, [R1+0x5a8] ;  /* 0x0005a80001107983 */ /* 0x000f280000100800 */
[----:B------:R3:W4:Y:S01]  /*c810*/  LDG.E.U8 R172, desc[UR6][R6.64] ;  /* 0x0000000606ac7981 */ /* 0x000722000c1e1100 */
[----:B------:R-:W-:Y:S03]  /*c820*/  QGMMA.64x32x32.F32.E4M3.E4M3 R152, gdesc[UR24], R152, gsb0 ;  /* 0x00600000189879f3 */ /* 0x000fe60008000898 */
[----:B------:R-:W-:Y:S02]  /*c830*/  WARPGROUP.DEPBAR.LE gsb0, 0x0 ;  /* 0x00008000000079c5 */ /* 0x000fe40000010000 */
[----:B------:R-:W-:-:S06]  /*c840*/  WARPGROUP.ARRIVE ;  /* 0x00000000000079c5 */ /* 0x000fcc0000000000 */
[----:B------:R-:W-:Y:S01]  /*c850*/  QGMMA.64x32x32.F32.E4M3.E4M3 R152, gdesc[UR28], R152, gsb0 ;  /* 0x006000001c9879f3 */ /* 0x000fe20008000898 */
[----:B---3--:R-:W-:Y:S02]  /*c860*/  IADD3 R6, P2, R5, UR4, RZ ;  /* 0x0000000405067c10 */ /* 0x008fe4000ff5e0ff */
[----:B------:R-:W3:Y:S02]  /*c870*/  LDL R5, [R1+0x584] ;  /* 0x0005840001057983 */ /* 0x000ee40000100800 */
[----:B------:R-:W-:Y:S01]  /*c880*/  IADD3.X R7, R15, UR8, RZ, P2, !PT ;  /* 0x000000080f077c10 */ /* 0x000fe200097fe4ff */
[----:B------:R-:W-:Y:S02]  /*c890*/  WARPGROUP.DEPBAR.LE gsb0, 0x0 ;  /* 0x00008000000079c5 */ /* 0x000fe40000010000 */
[----:B------:R-:W3:Y:S04]  /*c8a0*/  LDL R15, [R1+0x5b4] ;  /* 0x0005b400010f7983 */ /* 0x000ee80000100800 */
[----:B------:R2:W3:Y:S02]  /*c8b0*/  LDG.E.U8 R170, desc[UR6][R6.64] ;  /* 0x0000000606aa7981 */ /* 0x0004e4000c1e1100 */
[----:B--2---:R-:W-:-:S02]  /*c8c0*/  IADD3 R6, P2, R4, UR4, RZ ;  /* 0x0000000404067c10 */ /* 0x004fc4000ff5e0ff */
[----:B------:R-:W2:Y:S02]  /*c8d0*/  LDL R4, [R1+0x580] ;  /* 0x0005800001047983 */ /* 0x000ea40000100800 */
[----:B----4-:R-:W-:Y:S02]  /*c8e0*/  IADD3.X R7, R2, UR8, RZ, P2, !PT ;  /* 0x0000000802077c10 */ /* 0x010fe400097fe4ff */
        /* <DEDUP_REMOVED lines=10> */
[----:B------:R-:W4:Y:S01]  /*c990*/  LDL R0, [R1+0x588] ;  /* 0x0005880001007983 */ /* 0x000f220000100800 */
[----:B------:R-:W-:Y:S02]  /*c9a0*/  WARPGROUP.DEPBAR.LE gsb0, 0x0 ;  /* 0x00008000000079c5 */ /* 0x000fe40000010000 */
[----:B------:R-:W-:-:S06]  /*c9b0*/  WARPGROUP.ARRIVE ;  /* 0x00000000000079c5 */ /* 0x000fcc0000000000 */
[----:B------:R-:W-:Y:S01]  /*c9c0*/  QGMMA.64x32x32.F32.E4M3.E4M3 R152, gdesc[UR36], R152, gsb0 ;  /* 0x00600000249879f3 */ /* 0x000fe20008000898 */
[----:B------:R-:W-:Y:S02]  /*c9d0*/  IADD3.X R7, R12, UR8, RZ, P2, !PT ;  /* 0x000000080c077c10 */ /* 0x000fe400097fe4ff */
[----:B------:R-:W4:Y:S01]  /*c9e0*/  LDL R12, [R1+0x5b8] ;  /* 0x0005b800010c7983 */ /* 0x000f220000100800 */
[----:B------:R-:W-:-:S03]  /*c9f0*/  UIADD3.64 UR40, UR12, 0x804, URZ ;  /* 0x000008040c287897 */ /* 0x000fc6000fffe03f */
[----:B------:R0:W4:Y:S02]  /*ca00*/  LDG.E.U8 R168, desc[UR6][R6.64] ;  /* 0x0000000606a87981 */ /* 0x000124000c1e1100 */
[----:B0-----:R-:W-:Y:S02]  /*ca10*/  IADD3 R6, P2, R11, UR4, RZ ;  /* 0x000000040b067c10 */ /* 0x001fe4000ff5e0ff */
[----:B------:R-:W4:Y:S02]  /*ca20*/  LDL R11, [R1+0x5c4] ;  /* 0x0005c400010b7983 */ /* 0x000f240000100800 */
[----:B------:R-:W-:Y:S02]  /*ca30*/  IADD3.X R7, R10, UR8, RZ, P2, !PT ;  /* 0x000000080a077c10 */ /* 0x000fe400097fe4ff */
[----:B------:R-:W4:Y:S04]  /*ca40*/  LDL R10, [R1+0x5c0] ;  /* 0x0005c000010a7983 */ /* 0x000f280000100800 */
[----:B------:R0:W4:Y:S02]  /*ca50*/  LDG.E.U8 R23, desc[UR6][R6.64] ;  /* 0x0000000606177981 */ /* 0x000124000c1e1100 */
[----:B0-----:R-:W-:-:S02]  /*ca60*/  IADD3 R6, P2, R9, UR4, RZ ;  /* 0x0000000409067c10 */ /* 0x001fc4000ff5e0ff */
[----:B------:R-:W4:Y:S02]  /*ca70*/  LDL R9, [R1+0x5cc] ;  /* 0x0005cc0001097983 */ /* 0x000f240000100800 */
[----:B------:R-:W-:Y:S02]  /*ca80*/  IADD3.X R7, R8, UR8, RZ, P2, !PT ;  /* 0x0000000808077c10 */ /* 0x000fe400097fe4ff */
[----:B------:R-:W4:Y:S04]  /*ca90*/  LDL R8, [R1+0x5c8] ;  /* 0x0005c80001087983 */ /* 0x000f280000100800 */
[----:B------:R3:W4:Y:S01]  /*caa0*/  LDG.E.U8 R22, desc[UR6][R6.64] ;  /* 0x0000000606167981 */ /* 0x000722000c1e1100 */
[----:B------:R-:W-:Y:S02]  /*cab0*/  WARPGROUP.DEPBAR.LE gsb0, 0x0 ;  /* 0x00008000000079c5 */ /* 0x000fe40000010000 */
[----:B------:R-:W-:-:S06]  /*cac0*/  WARPGROUP.ARRIVE ;  /* 0x00000000000079c5 */ /* 0x000fcc0000000000 */
[----:B------:R-:W-:Y:S01]  /*cad0*/  QGMMA.64x32x32.F32.E4M3.E4M3 R152, gdesc[UR40], R152, gsb0 ;  /* 0x00600000289879f3 */ /* 0x000fe20008000898 */
[----:B------:R-:W-:Y:S01]  /*cae0*/  UIADD3.64 UR44, UR12, 0xbfe, URZ ;  /* 0x00000bfe0c2c7897 */ /* 0x000fe2000fffe03f */
[----:B---3--:R-:W-:Y:S02]  /*caf0*/  IADD3 R6, P2, R5, UR4, RZ ;  /* 0x0000000405067c10 */ /* 0x008fe4000ff5e0ff */
[----:B------:R-:W3:Y:S02]  /*cb00*/  LDL R5, [R1+0x5d4] ;  /* 0x0005d40001057983 */ /* 0x000ee40000100800 */
[----:B--2---:R-:W-:Y:S02]  /*cb10*/  IADD3.X R7, R4, UR8, RZ, P2, !PT ;  /* 0x0000000804077c10 */ /* 0x004fe400097fe4ff */
[----:B------:R-:W2:Y:S04]  /*cb20*/  LDL R4, [R1+0x5d0] ;  /* 0x0005d00001047983 */ /* 0x000ea80000100800 */
[----:B------:R4:W2:Y:S02]  /*cb30*/  LDG.E.U8 R21, desc[UR6][R6.64] ;  /* 0x0000000606157981 */ /* 0x0008a4000c1e1100 */
[----:B----4-:R-:W-:-:S02]  /*cb40*/  IADD3 R6, P2, R2, UR4, RZ ;  /* 0x0000000402067c10 */ /* 0x010fc4000ff5e0ff */
[----:B------:R-:W4:Y:S02]  /*cb50*/  LDL R2, [R1+0x5dc] ;  /* 0x0005dc0001027983 */ /* 0x000f240000100800 */
[----:B------:R-:W-:Y:S02]  /*cb60*/  IADD3.X R7, R0, UR8, RZ, P2, !PT ;  /* 0x0000000800077c10 */ /* 0x000fe400097fe4ff */
[----:B------:R-:W4:Y:S01]  /*cb70*/  LDL R0, [R1+0x5d8] ;  /* 0x0005d80001007983 */ /* 0x000f220000100800 */
[----:B------:R-:W-:Y:S02]  /*cb80*/  WARPGROUP.DEPBAR.LE gsb0, 0x0 ;  /* 0x00008000000079c5 */ /* 0x000fe40000010000 */
[----:B------:R-:W-:Y:S01]  /*cb90*/  WARPGROUP.ARRIVE ;  /* 0x00000000000079c5 */ /* 0x000fe20000000000 */
[----:B------:R-:W-:Y:S01]  /*cba0*/  UIADD3.64 UR48, UR12, 0xc00, URZ ;  /* 0x00000c000c307897 */ /* 0x000fe2000fffe03f */
[----:B------:R0:W4:Y:S04]  /*cbb0*/  LDG.E.U8 R20, desc[UR6][R6.64] ;  /* 0x0000000606147981 */ /* 0x000128000c1e1100 */
[----:B------:R-:W-:Y:S03]  /*cbc0*/  QGMMA.64x32x32.F32.E4M3.E4M3 R152, gdesc[UR44], R152, gsb0 ;  /* 0x006000002c9879f3 */ /* 0x000fe60008000898 */
[----:B------:R-:W-:-:S02]  /*cbd0*/  WARPGROUP.DEPBAR.LE gsb0, 0x0 ;  /* 0x00008000000079c5 */ /* 0x000fc40000010000 */
[----:B------:R-:W-:-:S06]  /*cbe0*/  WARPGROUP.ARRIVE ;  /* 0x00000000000079c5 */ /* 0x000fcc0000000000 */
[----:B------:R-:W-:Y:S01]  /*cbf0*/  QGMMA.64x32x32.F32.E4M3.E4M3 R152, gdesc[UR48], R152, gsb0 ;  /* 0x00600000309879f3 */ /* 0x000fe20008000898 */
[----:B------:R-:W-:Y:S01]  /*cc00*/  UIADD3.64 UR52, UR12, 0xc02, URZ ;  /* 0x00000c020c347897 */ /* 0x000fe2000fffe03f */
[----:B0-----:R-:W-:-:S04]  /*cc10*/  IADD3 R6, P2, R211, UR4, RZ ;  /* 0x00000004d3067c10 */ /* 0x001fc8000ff5e0ff */
[----:B------:R-:W-:-:S05]  /*cc20*/  IADD3.X R7, R19, UR8, RZ, P2, !PT ;  /* 0x0000000813077c10 */ /* 0x000fca00097fe4ff */
[----:B------:R0:W4:Y:S01]  /*cc30*/  LDG.E.U8 R19, desc[UR6][R6.64] ;  /* 0x0000000606137981 */ /* 0x000122000c1e1100 */
[----:B------:R-:W-:Y:S02]  /*cc40*/  WARPGROUP.DEPBAR.LE gsb0, 0x0 ;  /* 0x00008000000079c5 */ /* 0x000fe40000010000 */
[----:B------:R-:W-:-:S06]  /*cc50*/  WARPGROUP.ARRIVE ;  /* 0x00000000000079c5 */ /* 0x000fcc0000000000 */
[----:B------:R-:W-:Y:S01]  /*cc60*/  QGMMA.64x32x32.F32.E4M3.E4M3 R152, gdesc[UR52], R152, gsb0 ;  /* 0x00600000349879f3 */ /* 0x000fe20008000898 */
[----:B0-----:R-:W-:-:S04]  /*cc70*/  IADD3 R6, P2, R210, UR4, RZ ;  /* 0x00000004d2067c10 */ /* 0x001fc8000ff5e0ff */
[----:B------:R-:W-:-:S05]  /*cc80*/  IADD3.X R7, R18, UR8, RZ, P2, !PT ;  /* 0x0000000812077c10 */ /* 0x000fca00097fe4ff */
[----:B------:R0:W4:Y:S01]  /*cc90*/  LDG.E.U8 R18, desc[UR6][R6.64] ;  /* 0x0000000606127981 */ /* 0x000122000c1e1100 */
[----:B------:R-:W-:Y:S01]  /*cca0*/  UIADD3.64 UR56, UR12, 0xc04, URZ ;  /* 0x00000c040c387897 */ /* 0x000fe2000fffe03f */
[----:B0-----:R-:W-:-:S04]  /*ccb0*/  IADD3 R6, P2, R101, UR4, RZ ;  /* 0x0000000465067c10 */ /* 0x001fc8000ff5e0ff */
[----:B------:R-:W-:-:S05]  /*ccc0*/  IADD3.X R7, R17, UR8, RZ, P2, !PT ;  /* 0x0000000811077c10 */ /* 0x000fca00097fe4ff */
[----:B------:R0:W4:Y:S02]  /*ccd0*/  LDG.E.U8 R17, desc[UR6][R6.64] ;  /* 0x0000000606117981 */ /* 0x000124000c1e1100 */
[----:B0-----:R-:W-:-:S04]  /*cce0*/  IADD3 R6, P2, R97, UR4, RZ ;  /* 0x0000000461067c10 */ /* 0x001fc8000ff5e0ff */
[----:B------:R-:W-:-:S05]  /*ccf0*/  IADD3.X R7, R16, UR8, RZ, P2, !PT ;  /* 0x0000000810077c10 */ /* 0x000fca00097fe4ff */
[----:B------:R0:W4:Y:S01]  /*cd00*/  LDG.E.U8 R16, desc[UR6][R6.64] ;  /* 0x0000000606107981 */ /* 0x000122000c1e1100 */
[----:B------:R-:W-:Y:S02]  /*cd10*/  WARPGROUP.DEPBAR.LE gsb0, 0x0 ;  /* 0x00008000000079c5 */ /* 0x000fe40000010000 */
[----:B------:R-:W-:Y:S01]  /*cd20*/  WARPGROUP.ARRIVE ;  /* 0x00000000000079c5 */ /* 0x000fe20000000000 */
[----:B0-----:R-:W-:-:S05]  /*cd30*/  IADD3 R6, P2, R15, UR4, RZ ;  /* 0x000000040f067c10 */ /* 0x001fca000ff5e0ff */
[----:B------:R-:W-:Y:S01]  /*cd40*/  QGMMA.64x32x32.F32.E4M3.E4M3 R152, gdesc[UR56], R152, gsb0 ;  /* 0x00600000389879f3 */ /* 0x000fe20008000898 */
[----:B------:R-:W-:-:S05]  /*cd50*/  IADD3.X R7, R14, UR8, RZ, P2, !PT ;  /* 0x000000080e077c10 */ /* 0x000fca00097fe4ff */
[----:B------:R0:W4:Y:S02]  /*cd60*/  LDG.E.U8 R15, desc[UR6][R6.64] ;  /* 0x00000006060f7981 */ /* 0x000124000c1e1100 */
[----:B0-----:R-:W-:-:S04]  /*cd70*/  IADD3 R6, P2, R13, UR4, RZ ;  /* 0x000000040d067c10 */ /* 0x001fc8000ff5e0ff */
        /* <DEDUP_REMOVED lines=8> */
[----:B---3--:R-:W-:-:S04]  /*ce00*/  IADD3 R6, P2, R5, UR4, RZ ;  /* 0x0000000405067c10 */ /* 0x008fc8000ff5e0ff */
[----:B--2---:R-:W-:-:S05]  /*ce10*/  IADD3.X R7, R4, UR8, RZ, P2, !PT ;  /* 0x0000000804077c10 */ /* 0x004fca00097fe4ff */
[----:B------:R4:W2:Y:S01]  /*ce20*/  LDG.E.U8 R11, desc[UR6][R6.64] ;  /* 0x00000006060b7981 */ /* 0x0008a2000c1e1100 */
[----:B------:R-:W-:Y:S02]  /*ce30*/  WARPGROUP.DEPBAR.LE gsb0, 0x0 ;  /* 0x00008000000079c5 */ /* 0x000fe40000010000 */
[----:B----4-:R-:W-:Y:S01]  /*ce40*/  IADD3 R6, P2, R2, UR4, RZ ;  /* 0x0000000402067c10 */ /* 0x010fe2000ff5e0ff */
[----:B------:R-:W-:-:S03]  /*ce50*/  FMUL R2, R154, UR61 ;  /* 0x0000003d9a027c20 */ /* 0x000fc60008400000 */
[----:B------:R-:W-:Y:S01]  /*ce60*/  IADD3.X R7, R0, UR8, RZ, P2, !PT ;  /* 0x0000000800077c10 */ /* 0x000fe200097fe4ff */
[----:B------:R-:W-:Y:S01]  /*ce70*/  FMUL R0, R155, UR61 ;  /* 0x0000003d9b007c20 */ /* 0x000fe20008400000 */
[----:B------:R-:W-:-:S03]  /*ce80*/  FMUL R5, R152, UR61 ;  /* 0x0000003d98057c20 */ /* 0x000fc60008400000 */
[----:B------:R0:W3:Y:S01]  /*ce90*/  LDG.E.U8 R10, desc[UR6][R6.64] ;  /* 0x00000006060a7981 */ /* 0x0000e2000c1e1100 */
[----:B------:R-:W-:Y:S01]  /*cea0*/  FMNMX R0, R2, R0, !PT ;  /* 0x0000000002007209 */ /* 0x000fe20007800000 */
[----:B------:R-:W-:Y:S01]  /*ceb0*/  FMUL R2, R158, UR61 ;  /* 0x0000003d9e027c20 */ /* 0x000fe20008400000 */
[----:B------:R-:W-:Y:S01]  /*cec0*/  LOP3.LUT R4, R224, 0x1, RZ, 0x3c, !PT ;  /* 0x00000001e0047812 */ /* 0x000fe200078e3cff */
[----:B------:R-:W-:Y:S03]  /*ced0*/  BAR.SYNC.DEFER_BLOCKING 0x0 ;  /* 0x0000000000007b1d */ /* 0x000fe60000010000 */
[----:B------:R-:W-:Y:S01]  /*cee0*/  FMNMX R0, R2, R0, !PT ;  /* 0x0000000002007209 */ /* 0x000fe20007800000 */
[----:B------:R-:W-:-:S05]  /*cef0*/  FMUL R2, R159, UR61 ;  /* 0x0000003d9f027c20 */ /* 0x000fca0008400000 */
        /* <DEDUP_REMOVED lines=13> */
[----:B------:R-:W-:Y:S01]  /*cfd0*/  FMUL R5, R157, UR61 ;  /* 0x0000003d9d057c20 */ /* 0x000fe20008400000 */
[----:B0-----:R-:W0:Y:S04]  /*cfe0*/  SHFL.BFLY PT, R6, R0, 0x2, 0x1f ;  /* 0x0c401f0000067f89 */ /* 0x001e2800000e0000 */
        /* <DEDUP_REMOVED lines=8> */
[----:B0-----:R-:W-:-:S04]  /*d070*/  FMNMX R0, R0, R6, !PT ;  /* 0x0000000600007209 */ /* 0x001fc80007800000 */
[----:B------:R-:W-:Y:S01]  /*d080*/  FMNMX R2, R5, R2, !PT ;  /* 0x0000000205027209 */ /* 0x000fe20007800000 */
[----:B------:R-:W0:Y:S04]  /*d090*/  SHFL.BFLY PT, R6, R0, 0x1, 0x1f ;  /* 0x0c201f0000067f89 */ /* 0x000e2800000e0000 */
[----:B------:R-:W1:Y:S01]  /*d0a0*/  SHFL.BFLY PT, R5, R2, 0x2, 0x1f ;  /* 0x0c401f0002057f89 */ /* 0x000e6200000e0000 */
[----:B0-----:R-:W-:Y:S02]  /*d0b0*/  FMNMX R6, R0, R6, !PT ;  /* 0x0000000600067209 */ /* 0x001fe40007800000 */
[----:B-1----:R-:W-:-:S05]  /*d0c0*/  FMNMX R0, R2, R5, !PT ;  /* 0x0000000502007209 */ /* 0x002fca0007800000 */
[----:B------:R-:W0:Y:S01]  /*d0d0*/  SHFL.BFLY PT, R5, R0, 0x1, 0x1f ;  /* 0x0c201f0000057f89 */ /* 0x000e2200000e0000 */
[----:B------:R-:W-:-:S05]  /*d0e0*/  FMNMX R6, R6, R196, !PT ;  /* 0x000000c406067209 */ /* 0x000fca0007800000 */
[--C-:B------:R-:W-:Y:S01]  /*d0f0*/  FFMA R159, R159, UR61, -R6.reuse ;  /* 0x0000003d9f9f7c23 */ /* 0x100fe20008000806 */
[--C-:B------:R-:W-:Y:S01]  /*d100*/  FFMA R162, R162, UR61, -R6.reuse ;  /* 0x0000003da2a27c23 */ /* 0x100fe20008000806 */
[--C-:B------:R-:W-:Y:S01]  /*d110*/  FFMA R158, R158, UR61, -R6.reuse ;  /* 0x0000003d9e9e7c23 */ /* 0x100fe20008000806 */
[--C-:B------:R-:W-:Y:S01]  /*d120*/  FFMA R155, R155, UR61, -R6.reuse ;  /* 0x0000003d9b9b7c23 */ /* 0x100fe20008000806 */
[--C-:B------:R-:W-:Y:S01]  /*d130*/  FFMA R163, R163, UR61, -R6.reuse ;  /* 0x0000003da3a37c23 */ /* 0x100fe20008000806 */
[--C-:B------:R-:W-:Y:S01]  /*d140*/  FFMA R167, R167, UR61, -R6.reuse ;  /* 0x0000003da7a77c23 */ /* 0x100fe20008000806 */
[----:B------:R-:W-:Y:S01]  /*d150*/  FFMA R154, R154, UR61, -R6 ;  /* 0x0000003d9a9a7c23 */ /* 0x000fe20008000806 */
[----:B------:R-:W-:Y:S01]  /*d160*/  FMUL R159, R159, 1.4426950216293334961 ;  /* 0x3fb8aa3b9f9f7820 */ /* 0x000fe20000400000 */
[----:B0-----:R-:W-:-:S04]  /*d170*/  FMNMX R5, R0, R5, !PT ;  /* 0x0000000500057209 */ /* 0x001fc80007800000 */
[----:B------:R-:W-:Y:S01]  /*d180*/  FMNMX R5, R5, R197, !PT ;  /* 0x000000c505057209 */ /* 0x000fe20007800000 */
[----:B------:R-:W-:Y:S01]  /*d190*/  FMUL R162, R162, 1.4426950216293334961 ;  /* 0x3fb8aa3ba2a27820 */ /* 0x000fe20000400000 */
[----:B------:R-:W-:-:S03]  /*d1a0*/  FFMA R166, R166, UR61, -R6 ;  /* 0x0000003da6a67c23 */ /* 0x000fc60008000806 */
[--C-:B------:R-:W-:Y:S01]  /*d1b0*/  FFMA R156, R156, UR61, -R5.reuse ;  /* 0x0000003d9c9c7c23 */ /* 0x100fe20008000805 */
[--C-:B------:R-:W-:Y:S01]  /*d1c0*/  FFMA R157, R157, UR61, -R5.reuse ;  /* 0x0000003d9d9d7c23 */ /* 0x100fe20008000805 */
[----:B------:R-:W-:Y:S01]  /*d1d0*/  FMUL R158, R158, 1.4426950216293334961 ;  /* 0x3fb8aa3b9e9e7820 */ /* 0x000fe20000400000 */
[--C-:B------:R-:W-:Y:S01]  /*d1e0*/  FFMA R153, R153, UR61, -R5.reuse ;  /* 0x0000003d99997c23 */ /* 0x100fe20008000805 */
[--C-:B------:R-:W-:Y:S01]  /*d1f0*/  FFMA R152, R152, UR61, -R5.reuse ;  /* 0x0000003d98987c23 */ /* 0x100fe20008000805 */
[----:B------:R-:W-:Y:S01]  /*d200*/  FMUL R156, R156, 1.4426950216293334961 ;  /* 0x3fb8aa3b9c9c7820 */ /* 0x000fe20000400000 */
[----:B------:R-:W-:Y:S01]  /*d210*/  FMUL R157, R157, 1.4426950216293334961 ;  /* 0x3fb8aa3b9d9d7820 */ /* 0x000fe20000400000 */
[--C-:B------:R-:W-:Y:S01]  /*d220*/  FFMA R160, R160, UR61, -R5.reuse ;  /* 0x0000003da0a07c23 */ /* 0x100fe20008000805 */
[----:B------:R-:W-:Y:S01]  /*d230*/  FMUL R155, R155, 1.4426950216293334961 ;  /* 0x3fb8aa3b9b9b7820 */ /* 0x000fe20000400000 */
[----:B------:R-:W-:Y:S01]  /*d240*/  FMUL R163, R163, 1.4426950216293334961 ;  /* 0x3fb8aa3ba3a37820 */ /* 0x000fe20000400000 */
[----:B------:R-:W-:Y:S01]  /*d250*/  FMUL R167, R167, 1.4426950216293334961 ;  /* 0x3fb8aa3ba7a77820 */ /* 0x000fe20000400000 */
[--C-:B------:R-:W-:Y:S01]  /*d260*/  FFMA R161, R161, UR61, -R5.reuse ;  /* 0x0000003da1a17c23 */ /* 0x100fe20008000805 */
[--C-:B------:R-:W-:Y:S01]  /*d270*/  FFMA R164, R164, UR61, -R5.reuse ;  /* 0x0000003da4a47c23 */ /* 0x100fe20008000805 */
[----:B------:R-:W-:Y:S01]  /*d280*/  FFMA R165, R165, UR61, -R5 ;  /* 0x0000003da5a57c23 */ /* 0x000fe20008000805 */
[----:B------:R-:W-:Y:S01]  /*d290*/  FMUL R154, R154, 1.4426950216293334961 ;  /* 0x3fb8aa3b9a9a7820 */ /* 0x000fe20000400000 */
[----:B------:R-:W-:Y:S01]  /*d2a0*/  FMUL R166, R166, 1.4426950216293334961 ;  /* 0x3fb8aa3ba6a67820 */ /* 0x000fe20000400000 */
[----:B------:R0:W-:Y:S01]  /*d2b0*/  MUFU.EX2 R231, R158 ;  /* 0x0000009e00e77308 */ /* 0x0001e20000000800 */
[----:B------:R-:W-:Y:S01]  /*d2c0*/  FMUL R153, R153, 1.4426950216293334961 ;  /* 0x3fb8aa3b99997820 */ /* 0x000fe20000400000 */
[----:B------:R-:W-:-:S06]  /*d2d0*/  FMUL R152, R152, 1.4426950216293334961 ;  /* 0x3fb8aa3b98987820 */ /* 0x000fcc0000400000 */
[----:B------:R-:W-:Y:S01]  /*d2e0*/  MUFU.EX2 R230, R159 ;  /* 0x0000009f00e67308 */ /* 0x000fe20000000800 */
[----:B0-----:R-:W-:Y:S01]  /*d2f0*/  FMUL R158, R160, 1.4426950216293334961 ;  /* 0x3fb8aa3ba09e7820 */ /* 0x001fe20000400000 */
[----:B------:R-:W-:-:S06]  /*d300*/  FMUL R160, R165, 1.4426950216293334961 ;  /* 0x3fb8aa3ba5a07820 */ /* 0x000fcc0000400000 */
[----:B------:R-:W-:Y:S08]  /*d310*/  MUFU.EX2 R229, R162 ;  /* 0x000000a200e57308 */ /* 0x000ff00000000800 */
[----:B------:R0:W-:Y:S08]  /*d320*/  MUFU.EX2 R162, R156 ;  /* 0x0000009c00a27308 */ /* 0x0001f00000000800 */
[----:B------:R1:W-:Y:S01]  /*d330*/  MUFU.EX2 R159, R157 ;  /* 0x0000009d009f7308 */ /* 0x0003e20000000800 */
[----:B0-----:R-:W-:-:S07]  /*d340*/  FMUL R156, R164, 1.4426950216293334961 ;  /* 0x3fb8aa3ba49c7820 */ /* 0x001fce0000400000 */
[----:B------:R-:W0:Y:S01]  /*d350*/  MUFU.EX2 R232, R155 ;  /* 0x0000009b00e87308 */ /* 0x000e220000000800 */
[----:B-1----:R-:W-:-:S07]  /*d360*/  FMUL R157, R161, 1.4426950216293334961 ;  /* 0x3fb8aa3ba19d7820 */ /* 0x002fce0000400000 */
[----:B------:R-:W1:Y:S08]  /*d370*/  MUFU.EX2 R233, R154 ;  /* 0x0000009a00e97308 */ /* 0x000e700000000800 */
[----:B------:R-:W4:Y:S08]  /*d380*/  MUFU.EX2 R228, R163 ;  /* 0x000000a300e47308 */ /* 0x000f300000000800 */
[----:B------:R-:W-:Y:S08]  /*d390*/  MUFU.EX2 R225, R166 ;  /* 0x000000a600e17308 */ /* 0x000ff00000000800 */
[----:B------:R-:W2:Y:S08]  /*d3a0*/  MUFU.EX2 R167, R167 ;  /* 0x000000a700a77308 */ /* 0x000eb00000000800 */
[----:B------:R-:W2:Y:S08]  /*d3b0*/  MUFU.EX2 R163, R153 ;  /* 0x0000009900a37308 */ /* 0x000eb00000000800 */
[----:B------:R-:W2:Y:S08]  /*d3c0*/  MUFU.EX2 R166, R152 ;  /* 0x0000009800a67308 */ /* 0x000eb00000000800 */
[----:B------:R-:W-:Y:S08]  /*d3d0*/  MUFU.EX2 R158, R158 ;  /* 0x0000009e009e7308 */ /* 0x000ff00000000800 */
[----:B------:R-:W2:Y:S08]  /*d3e0*/  MUFU.EX2 R157, R157 ;  /* 0x0000009d009d7308 */ /* 0x000eb00000000800 */
[----:B------:R-:W-:Y:S08]  /*d3f0*/  MUFU.EX2 R156, R156 ;  /* 0x0000009c009c7308 */ /* 0x000ff00000000800 */
[----:B------:R-:W3:Y:S01]  /*d400*/  MUFU.EX2 R160, R160 ;  /* 0x000000a000a07308 */ /* 0x000ee20000000800 */
[----:B0-----:R-:W-:Y:S01]  /*d410*/  STL [R1+0x86c], R232 ;  /* 0x00086ce801007387 */ /* 0x001fe20000100800 */
[----:B-1----:R-:W-:-:S02]  /*d420*/  F2FP.SATFINITE.E4M3.F32.PACK_AB_MERGE_C R8, R232, R233, RZ ;  /* 0x000000e9e808723e */ /* 0x002fc400048070ff */
[----:B------:R-:W-:Y:S01]  /*d430*/  F2FP.SATFINITE.E4M3.F32.PACK_AB_MERGE_C R7, R230, R231, RZ ;  /* 0x000000e7e607723e */ /* 0x000fe200048070ff */
[----:B------:R-:W-:Y:S01]  /*d440*/  STL [R1+0x868], R233 ;  /* 0x000868e901007387 */ /* 0x000fe20000100800 */
[----:B----4-:R-:W-:Y:S02]  /*d450*/  F2FP.SATFINITE.E4M3.F32.PACK_AB_MERGE_C R2, R228, R229, RZ ;  /* 0x000000e5e402723e */ /* 0x010fe400048070ff */
[----:B--2---:R-:W-:Y:S01]  /*d460*/  F2FP.SATFINITE.E4M3.F32.PACK_AB_MERGE_C R0, R167, R225, RZ ;  /* 0x000000e1a700723e */ /* 0x004fe200048070ff */
[----:B------:R-:W-:Y:S01]  /*d470*/  STL [R1+0x874], R163 ;  /* 0x000874a301007387 */ /* 0x000fe20000100800 */
[----:B------:R-:W-:-:S03]  /*d480*/  F2FP.SATFINITE.E4M3.F32.PACK_AB_MERGE_C R8, R163, R166, R8 ;  /* 0x000000a6a308723e */ /* 0x000fc60004807008 */
[----:B------:R-:W-:Y:S01]  /*d490*/  STL [R1+0x870], R166 ;  /* 0x000870a601007387 */ /* 0x000fe20000100800 */
[----:B------:R-:W-:-:S03]  /*d4a0*/  F2FP.SATFINITE.E4M3.F32.PACK_AB_MERGE_C R7, R159, R162, R7 ;  /* 0x000000a29f07723e */ /* 0x000fc60004807007 */
[----:B------:R-:W-:Y:S01]  /*d4b0*/  STL [R1+0x87c], R230 ;  /* 0x00087ce601007387 */ /* 0x000fe20000100800 */
[----:B------:R-:W-:Y:S02]  /*d4c0*/  F2FP.SATFINITE.E4M3.F32.PACK_AB_MERGE_C R2, R157, R158, R2 ;  /* 0x0000009e9d02723e */ /* 0x000fe40004807002 */
[----:B---3--:R-:W-:Y:S01]  /*d4d0*/  F2FP.SATFINITE.E4M3.F32.PACK_AB_MERGE_C R0, R160, R156, R0 ;  /* 0x0000009ca000723e */ /* 0x008fe20004807000 */
[----:B------:R-:W-:Y:S04]  /*d4e0*/  STL [R1+0x878], R231 ;  /* 0x000878e701007387 */ /* 0x000fe80000100800 */
[----:B------:R-:W-:Y:S01]  /*d4f0*/  STL [R1+0x884], R228 ;  /* 0x000884e401007387 */ /* 0x000fe20000100800 */
[----:B------:R-:W-:-:S03]  /*d500*/  SEL R153, R7, R8, !P1 ;  /* 0x0000000807997207 */ /* 0x000fc60004800000 */
[----:B------:R-:W-:Y:S01]  /*d510*/  STL [R1+0x880], R229 ;  /* 0x000880e501007387 */ /* 0x000fe20000100800 */
[----:B------:R-:W-:-:S03]  /*d520*/  SEL R155, R0, R2, !P1 ;  /* 0x00000002009b7207 */ /* 0x000fc60004800000 */
[----:B------:R-:W-:Y:S04]  /*d530*/  STL [R1+0x88c], R167 ;  /* 0x00088ca701007387 */ /* 0x000fe80000100800 */
[----:B------:R-:W-:Y:S04]  /*d540*/  STL [R1+0x888], R225 ;  /* 0x000888e101007387 */ /* 0x000fe80000100800 */
[----:B------:R-:W-:Y:S04]  /*d550*/  STL [R1+0x894], R159 ;  /* 0x0008949f01007387 */ /* 0x000fe80000100800 */
[----:B------:R-:W-:Y:S04]  /*d560*/  STL [R1+0x890], R162 ;  /* 0x000890a201007387 */ /* 0x000fe80000100800 */
[----:B------:R-:W-:Y:S04]  /*d570*/  STL [R1+0x89c], R157 ;  /* 0x00089c9d01007387 */ /* 0x000fe80000100800 */
[----:B------:R-:W-:Y:S04]  /*d580*/  STL [R1+0x898], R158 ;  /* 0x0008989e01007387 */ /* 0x000fe80000100800 */
[----:B------:R-:W-:Y:S04]  /*d590*/  STL [R1+0x8a4], R160 ;  /* 0x0008a4a001007387 */ /* 0x000fe80000100800 */
[----:B------:R-:W-:Y:S04]  /*d5a0*/  STL [R1+0x8a0], R156 ;  /* 0x0008a09c01007387 */ /* 0x000fe80000100800 */
[----:B------:R-:W-:Y:S04]  /*d5b0*/  SHFL.IDX PT, R153, R153, R4, 0x1f ;  /* 0x00001f0499997589 */ /* 0x000fe800000e0000 */
[----:B------:R-:W-:Y:S04]  /*d5c0*/  STL [R1+0x8a8], R224 ;  /* 0x0008a8e001007387 */ /* 0x000fe80000100800 */
[----:B------:R0:W-:Y:S04]  /*d5d0*/  SHFL.IDX PT, R155, R155, R4, 0x1f ;  /* 0x00001f049b9b7589 */ /* 0x0001e800000e0000 */
[----:B0-----:R-:W2:Y:S01]  /*d5e0*/  LDL R4, [R1+0x5e4] ;  /* 0x0005e40001047983 */ /* 0x001ea20000100800 */
[----:B------:R-:W-:-:S02]  /*d5f0*/  SEL R9, R8, R7, !P1 ;  /* 0x0000000708097207 */ /* 0x000fc40004800000 */
[----:B------:R-:W-:-:S03]  /*d600*/  SEL R7, R2, R0, !P1 ;  /* 0x0000000002077207 */ /* 0x000fc60004800000 */
[----:B------:R-:W0:Y:S04]  /*d610*/  SHFL.IDX PT, R2, R9, R224, 0x1f ;  /* 0x00001fe009027589 */ /* 0x000e2800000e0000 */
[----:B------:R-:W1:Y:S04]  /*d620*/  SHFL.IDX PT, R7, R7, R224, 0x1f ;  /* 0x00001fe007077589 */ /* 0x000e6800000e0000 */
[----:B------:R-:W-:Y:S04]  /*d630*/  STL [R1+0x8ac], R6 ;  /* 0x0008ac0601007387 */ /* 0x000fe80000100800 */
[----:B------:R-:W-:Y:S04]  /*d640*/  STL [R1+0x8b0], R3 ;  /* 0x0008b00301007387 */ /* 0x000fe80000100800 */
[----:B------:R-:W-:Y:S01]  /*d650*/  STL [R1+0x8b4], R5 ;  /* 0x0008b40501007387 */ /* 0x000fe20000100800 */
[----:B0-----:R-:W-:-:S02]  /*d660*/  PRMT R152, R2, R238, R153 ;  /* 0x000000ee02987216 */ /* 0x001fc40000000099 */
[-C--:B------:R-:W-:Y:S02]  /*d670*/  PRMT R153, R2, R237.reuse, R153 ;  /* 0x000000ed02997216 */ /* 0x080fe40000000099 */
[C-C-:B-1----:R-:W-:Y:S01]  /*d680*/  PRMT R154, R7.reuse, R238, R155.reuse ;  /* 0x000000ee079a7216 */ /* 0x142fe2000000009b */
[----:B------:R-:W-:Y:S01]  /*d690*/  STL [R1+0x8b8], R152 ;  /* 0x0008b89801007387 */ /* 0x000fe20000100800 */
[----:B------:R-:W-:-:S03]  /*d6a0*/  PRMT R155, R7, R237, R155 ;  /* 0x000000ed079b7216 */ /* 0x000fc6000000009b */
[----:B------:R-:W-:Y:S04]  /*d6b0*/  STL [R1+0x8bc], R153 ;  /* 0x0008bc9901007387 */ /* 0x000fe80000100800 */
[----:B------:R-:W-:Y:S04]  /*d6c0*/  STL [R1+0x8c4], R154 ;  /* 0x0008c49a01007387 */ /* 0x000fe80000100800 */
[----:B------:R-:W-:Y:S04]  /*d6d0*/  STL [R1+0x8c0], R238 ;  /* 0x0008c0ee01007387 */ /* 0x000fe80000100800 */
[----:B------:R-:W-:Y:S04]  /*d6e0*/  STL [R1+0x8cc], R155 ;  /* 0x0008cc9b01007387 */ /* 0x000fe80000100800 */
[----:B------:R-:W-:Y:S04]  /*d6f0*/  STL [R1+0x8c8], R237 ;  /* 0x0008c8ed01007387 */ /* 0x000fe80000100800 */
[----:B------:R0:W-:Y:S04]  /*d700*/  STL [R1+0x8d4], R242 ;  /* 0x0008d4f201007387 */ /* 0x0001e80000100800 */
[----:B------:R1:W-:Y:S04]  /*d710*/  STL [R1+0x8d0], R243 ;  /* 0x0008d0f301007387 */ /* 0x0003e80000100800 */
[----:B------:R-:W3:Y:S04]  /*d720*/  LDL.LU R101, [R1+0x8] ;  /* 0x0000080001657983 */ /* 0x000ee80000300800 */
[----:B------:R-:W4:Y:S01]  /*d730*/  LDL.LU R97, [R1+0xc] ;  /* 0x00000c0001617983 */ /* 0x000f220000300800 */
[----:B------:R-:W-:-:S02]  /*d740*/  R2UR UR18, R242 ;  /* 0x00000000f21272ca */ /* 0x000fc400000e0000 */
[----:B------:R-:W-:Y:S01]  /*d750*/  R2UR UR19, R243 ;  /* 0x00000000f31372ca */ /* 0x000fe200000e0000 */
[----:B0-----:R-:W4:Y:S04]  /*d760*/  LDL.LU R242, [R1+0x18] ;  /* 0x0000180001f27983 */ /* 0x001f280000300800 */
[----:B-1----:R-:W4:Y:S04]  /*d770*/  LDL.LU R243, [R1+0x1c] ;  /* 0x00001c0001f37983 */ /* 0x002f280000300800 */
[----:B------:R-:W4:Y:S04]  /*d780*/  LDL.LU R155, [R1+0x20] ;  /* 0x00002000019b7983 */ /* 0x000f280000300800 */
[----:B------:R-:W4:Y:S01]  /*d790*/  LDL.LU R237, [R1+0x24] ;  /* 0x0000240001ed7983 */ /* 0x000f220000300800 */
[----:B------:R-:W-:-:S03]  /*d7a0*/  FADD R8, -R5, R197 ;  /* 0x000000c505087221 */ /* 0x000fc60000000100 */
[----:B------:R-:W4:Y:S04]  /*d7b0*/  LDL.LU R154, [R1+0x28] ;  /* 0x00002800019a7983 */ /* 0x000f280000300800 */
[----:B------:R-:W4:Y:S01]  /*d7c0*/  LDL.LU R238, [R1+0x2c] ;  /* 0x00002c0001ee7983 */ /* 0x000f220000300800 */
[----:B------:R-:W-:-:S03]  /*d7d0*/  FADD R0, -R6, R196 ;  /* 0x000000c406007221 */ /* 0x000fc60000000100 */
[----:B------:R-:W4:Y:S04]  /*d7e0*/  LDL.LU R153, [R1+0x30] ;  /* 0x0000300001997983 */ /* 0x000f280000300800 */
[----:B------:R-:W4:Y:S04]  /*d7f0*/  LDL.LU R152, [R1+0x34] ;  /* 0x0000340001987983 */ /* 0x000f280000300800 */
        /* <DEDUP_REMOVED lines=64> */
[----:B------:R-:W4:Y:S01]  /*dc00*/  LDL.LU R5, [R1+0x38] ;  /* 0x0000380001057983 */ /* 0x000f220000300800 */
[----:B--2---:R-:W-:Y:S01]  /*dc10*/  R2UR UR8, R4 ;  /* 0x00000000040872ca */ /* 0x004fe200000e0000 */
[----:B------:R-:W-:Y:S01]  /*dc20*/  FMUL R0, R0, 1.4426950216293334961 ;  /* 0x3fb8aa3b00007820 */ /* 0x000fe20000400000 */
[----:B------:R-:W-:Y:S01]  /*dc30*/  FMUL R2, R8, 1.4426950216293334961 ;  /* 0x3fb8aa3b08027820 */ /* 0x000fe20000400000 */
[----:B------:R1:W-:Y:S06]  /*dc40*/  MEMBAR.ALL.CTA ;  /* 0x0000000000007992 */ /* 0x0003ec0000008000 */
[----:B-1----:R-:W1:Y:S04]  /*dc50*/  FENCE.VIEW.ASYNC.S ;  /* 0x00000000000073c6 */ /* 0x002e680000000000 */
[----:B0-----:R-:W2:Y:S04]  /*dc60*/  LDL.LU R3, [R1+0x3c] ;  /* 0x00003c0001037983 */ /* 0x001ea80000300800 */
[----:B------:R-:W2:Y:S04]  /*dc70*/  LDL.LU R6, [R1+0x40] ;  /* 0x0000400001067983 */ /* 0x000ea80000300800 */
        /* <DEDUP_REMOVED lines=85> */
[----:B------:R-:W2:Y:S01]  /*e1d0*/  LDL.LU R173, [R1+0x198] ;  /* 0x0001980001ad7983 */ /* 0x000ea20000300800 */
[----:B------:R-:W3:Y:S03]  /*e1e0*/  MUFU.EX2 R0, R0 ;  /* 0x0000000000007308 */ /* 0x000ee60000000800 */
        /* <DEDUP_REMOVED lines=17> */
[----:B---3--:R-:W-:-:S03]  /*e300*/  FMUL R101, R101, R0 ;  /* 0x0000000065657220 */ /* 0x008fc60000400000 */
[----:B------:R-:W3:Y:S04]  /*e310*/  LDL.LU R14, [R1+0x1e0] ;  /* 0x0001e000010e7983 */ /* 0x000ee80000300800 */
[----:B------:R-:W3:Y:S01]  /*e320*/  LDL.LU R13, [R1+0x1e4] ;  /* 0x0001e400010d7983 */ /* 0x000ee20000300800 */
[----:B----4-:R-:W-:-:S03]  /*e330*/  FMUL R97, R97, R0 ;  /* 0x0000000061617220 */ /* 0x010fc60000400000 */
[----:B------:R-:W4:Y:S04]  /*e340*/  LDL.LU R12, [R1+0x1e8] ;  /* 0x0001e800010c7983 */ /* 0x000f280000300800 */
[----:B------:R-:W3:Y:S04]  /*e350*/  LDL.LU R11, [R1+0x1ec] ;  /* 0x0001ec00010b7983 */ /* 0x000ee80000300800 */
[----:B------:R-:W3:Y:S04]  /*e360*/  LDL.LU R10, [R1+0x1f0] ;  /* 0x0001f000010a7983 */ /* 0x000ee80000300800 */
[----:B------:R-:W3:Y:S04]  /*e370*/  LDL.LU R9, [R1+0x1f4] ;  /* 0x0001f40001097983 */ /* 0x000ee80000300800 */
[----:B------:R-:W3:Y:S04]  /*e380*/  LDL.LU R8, [R1+0x1f8] ;  /* 0x0001f80001087983 */ /* 0x000ee80000300800 */
[----:B------:R-:W3:Y:S04]  /*e390*/  LDL.LU R7, [R1+0x1fc] ;  /* 0x0001fc0001077983 */ /* 0x000ee80000300800 */
[----:B------:R0:W-:Y:S04]  /*e3a0*/  STL [R1+0x8], R101 ;  /* 0x0000086501007387 */ /* 0x0001e80000100800 */
[----:B0-----:R-:W2:Y:S04]  /*e3b0*/  LDL.LU R101, [R1+0x8e8] ;  /* 0x0008e80001657983 */ /* 0x001ea80000300800 */
[----:B------:R0:W-:Y:S04]  /*e3c0*/  STL [R1+0xc], R97 ;  /* 0x00000c6101007387 */ /* 0x0001e80000100800 */
[----:B0-----:R-:W4:Y:S01]  /*e3d0*/  LDL.LU R97, [R1] ;  /* 0x0000000001617983 */ /* 0x001f220000300800 */
[----:B------:R-:W4:Y:S01]  /*e3e0*/  MUFU.EX2 R2, R2 ;  /* 0x0000000200027308 */ /* 0x000f220000000800 */
[-C--:B------:R-:W-:Y:S01]  /*e3f0*/  FMUL R243, R243, R0.reuse ;  /* 0x00000000f3f37220 */ /* 0x080fe20000400000 */
[-C--:B------:R-:W-:Y:S01]  /*e400*/  FMUL R154, R154, R0.reuse ;  /* 0x000000009a9a7220 */ /* 0x080fe20000400000 */
[----:B------:R-:W-:-:S03]  /*e410*/  FMUL R238, R238, R0 ;  /* 0x00000000eeee7220 */ /* 0x000fc60000400000 */
[----:B------:R0:W-:Y:S04]  /*e420*/  STL [R1+0x8e0], R243 ;  /* 0x0008e0f301007387 */ /* 0x0001e80000100800 */
[----:B0-----:R-:W3:Y:S04]  /*e430*/  LDL.LU R243, [R1+0x4] ;  /* 0x0000040001f37983 */ /* 0x001ee80000300800 */
[----:B------:R0:W-:Y:S04]  /*e440*/  STL [R1+0x8dc], R154 ;  /* 0x0008dc9a01007387 */ /* 0x0001e80000100800 */
[----:B0-----:R-:W3:Y:S04]  /*e450*/  LDL.LU R154, [R1+0x10] ;  /* 0x00001000019a7983 */ /* 0x001ee80000300800 */
[----:B------:R0:W-:Y:S04]  /*e460*/  STL [R1+0x8d8], R238 ;  /* 0x0008d8ee01007387 */ /* 0x0001e80000100800 */
[----:B0-----:R-:W3:Y:S01]  /*e470*/  LDL.LU R238, [R1+0x14] ;  /* 0x0000140001ee7983 */ /* 0x001ee20000300800 */
[----:B------:R-:W-:Y:S01]  /*e480*/  UMOV UR11, 0xc0000010 ;  /* 0xc0000010000b7882 */ /* 0x000fe20000000000 */
[----:B-1----:R-:W-:Y:S01]  /*e490*/  BAR.SYNC.DEFER_BLOCKING 0x0 ;  /* 0x0000000000007b1d */ /* 0x002fe20000010000 */
[----:B----4-:R-:W-:-:S05]  /*e4a0*/  FMUL R97, R97, R2 ;  /* 0x0000000261617220 */ /* 0x010fca0000400000 */
[----:B------:R0:W-:Y:S04]  /*e4b0*/  STL [R1], R97 ;  /* 0x0000006101007387 */ /* 0x0001e80000100800 */
[----:B0-----:R-:W4:Y:S01]  /*e4c0*/  LDL.LU R97, [R1+0x8e4] ;  /* 0x0008e40001617983 */ /* 0x001f220000300800 */
[-C--:B------:R-:W-:Y:S01]  /*e4d0*/  FMUL R150, R150, R0.reuse ;  /* 0x0000000096967220 */ /* 0x080fe20000400000 */
[-C--:B------:R-:W-:Y:S01]  /*e4e0*/  FMUL R151, R151, R0.reuse ;  /* 0x0000000097977220 */ /* 0x080fe20000400000 */
[-C--:B------:R-:W-:Y:S01]  /*e4f0*/  FMUL R146, R146, R0.reuse ;  /* 0x0000000092927220 */ /* 0x080fe20000400000 */
[-C--:B------:R-:W-:Y:S01]  /*e500*/  FMUL R147, R147, R0.reuse ;  /* 0x0000000093937220 */ /* 0x080fe20000400000 */
[-C--:B------:R-:W-:Y:S01]  /*e510*/  FMUL R142, R142, R0.reuse ;  /* 0x000000008e8e7220 */ /* 0x080fe20000400000 */
[-C--:B------:R-:W-:Y:S01]  /*e520*/  FMUL R143, R143, R0.reuse ;  /* 0x000000008f8f7220 */ /* 0x080fe20000400000 */
[----:B------:R-:W-:Y:S01]  /*e530*/  STL.64 [R1+0x808], R150 ;  /* 0x0008089601007387 */ /* 0x000fe20000100a00 */
[-C--:B------:R-:W-:Y:S01]  /*e540*/  FMUL R138, R138, R0.reuse ;  /* 0x000000008a8a7220 */ /* 0x080fe20000400000 */
[----:B------:R-:W-:-:S02]  /*e550*/  FMUL R139, R139, R0 ;  /* 0x000000008b8b7220 */ /* 0x000fc40000400000 */
[----:B------:R-:W-:Y:S01]  /*e560*/  STL.64 [R1+0x800], R148 ;  /* 0x0008009401007387 */ /* 0x000fe20000100a00 */
[-C--:B------:R-:W-:Y:S01]  /*e570*/  FMUL R134, R134, R0.reuse ;  /* 0x0000000086867220 */ /* 0x080fe20000400000 */
[-C--:B------:R-:W-:Y:S02]  /*e580*/  FMUL R135, R135, R0.reuse ;  /* 0x0000000087877220 */ /* 0x080fe40000400000 */
[----:B------:R-:W-:Y:S01]  /*e590*/  STL.64 [R1+0x7f8], R146 ;  /* 0x0007f89201007387 */ /* 0x000fe20000100a00 */
[-C--:B------:R-:W-:Y:S01]  /*e5a0*/  FMUL R130, R130, R0.reuse ;  /* 0x0000000082827220 */ /* 0x080fe20000400000 */
[-C--:B------:R-:W-:Y:S02]  /*e5b0*/  FMUL R131, R131, R0.reuse ;  /* 0x0000000083837220 */ /* 0x080fe40000400000 */
[----:B------:R-:W-:Y:S01]  /*e5c0*/  STL.64 [R1+0x7f0], R144 ;  /* 0x0007f09001007387 */ /* 0x000fe20000100a00 */
[----:B------:R-:W-:-:S03]  /*e5d0*/  FMUL R126, R126, R0 ;  /* 0x000000007e7e7220 */ /* 0x000fc60000400000 */
        /* <DEDUP_REMOVED lines=33> */
[-C--:B------:R-:W-:Y:S01]  /*e7f0*/  FMUL R94, R94, R0.reuse ;  /* 0x000000005e5e7220 */ /* 0x080fe20000400000 */
[----:B------:R-:W-:Y:S02]  /*e800*/  FMUL R95, R95, R0 ;  /* 0x000000005f5f7220 */ /* 0x000fe40000400000 */
[----:B------:R-:W-:Y:S01]  /*e810*/  STL.64 [R1+0x760], R108 ;  /* 0x0007606c01007387 */ /* 0x000fe20000100a00 */
[-C--:B------:R-:W-:Y:S01]  /*e820*/  FMUL R92, R92, R2.reuse ;  /* 0x000000025c5c7220 */ /* 0x080fe20000400000 */
[----:B------:R-:W-:Y:S02]  /*e830*/  FMUL R93, R93, R2 ;  /* 0x000000025d5d7220 */ /* 0x000fe40000400000 */
[----:B------:R-:W-:Y:S01]  /*e840*/  STL.64 [R1+0x758], R106 ;  /* 0x0007586a01007387 */ /* 0x000fe20000100a00 */
[-C--:B------:R-:W-:Y:S01]  /*e850*/  FMUL R90, R90, R0.reuse ;  /* 0x000000005a5a7220 */ /* 0x080fe20000400000 */
[----:B------:R-:W-:-:S02]  /*e860*/  FMUL R91, R91, R0 ;  /* 0x000000005b5b7220 */ /* 0x000fc40000400000 */
[----:B------:R-:W-:Y:S01]  /*e870*/  STL.64 [R1+0x750], R104 ;  /* 0x0007506801007387 */ /* 0x000fe20000100a00 */
[-C--:B------:R-:W-:Y:S01]  /*e880*/  FMUL R88, R88, R2.reuse ;  /* 0x0000000258587220 */ /* 0x080fe20000400000 */
[----:B------:R-:W-:Y:S02]  /*e890*/  FMUL R89, R89, R2 ;  /* 0x0000000259597220 */ /* 0x000fe40000400000 */
[----:B------:R-:W-:Y:S01]  /*e8a0*/  STL.64 [R1+0x748], R102 ;  /* 0x0007486601007387 */ /* 0x000fe20000100a00 */
[-C--:B------:R-:W-:Y:S01]  /*e8b0*/  FMUL R86, R86, R0.reuse ;  /* 0x0000000056567220 */ /* 0x080fe20000400000 */
[----:B------:R-:W-:Y:S02]  /*e8c0*/  FMUL R87, R87, R0 ;  /* 0x0000000057577220 */ /* 0x000fe40000400000 */
[----:B--2---:R-:W-:Y:S01]  /*e8d0*/  STL.64 [R1+0x740], R100 ;  /* 0x0007406401007387 */ /* 0x004fe20000100a00 */
[-C--:B------:R-:W-:Y:S01]  /*e8e0*/  FMUL R84, R84, R2.reuse ;  /* 0x0000000254547220 */ /* 0x080fe20000400000 */
[----:B------:R-:W-:-:S02]  /*e8f0*/  FMUL R85, R85, R2 ;  /* 0x0000000255557220 */ /* 0x000fc40000400000 */
[----:B------:R-:W-:Y:S01]  /*e900*/  STL.64 [R1+0x738], R98 ;  /* 0x0007386201007387 */ /* 0x000fe20000100a00 */
[-C--:B------:R-:W-:Y:S01]  /*e910*/  FMUL R82, R82, R0.reuse ;  /* 0x0000000052527220 */ /* 0x080fe20000400000 */
[----:B------:R-:W-:Y:S01]  /*e920*/  FMUL R83, R83, R0 ;  /* 0x0000000053537220 */ /* 0x000fe20000400000 */
        /* <DEDUP_REMOVED lines=57> */
[-C--:B------:R-:W-:Y:S01]  /*ecc0*/  FMUL R25, R25, R2.reuse ;  /* 0x0000000219197220 */ /* 0x080fe20000400000 */
[-C--:B---3--:R-:W-:Y:S01]  /*ecd0*/  FMUL R243, R243, R2.reuse ;  /* 0x00000002f3f37220 */ /* 0x088fe20000400000 */
[-C--:B------:R-:W-:Y:S01]  /*ece0*/  FMUL R154, R154, R2.reuse ;  /* 0x000000029a9a7220 */ /* 0x080fe20000400000 */
[----:B------:R-:W-:Y:S01]  /*ecf0*/  FMUL R238, R238, R2 ;  /* 0x00000002eeee7220 */ /* 0x000fe20000400000 */
[----:B----4-:R-:W-:Y:S04]  /*ed00*/  STL.64 [R1+0x730], R96 ;  /* 0x0007306001007387 */ /* 0x010fe80000100a00 */
[----:B------:R-:W-:Y:S04]  /*ed10*/  STL.64 [R1+0x728], R94 ;  /* 0x0007285e01007387 */ /* 0x000fe80000100a00 */
        /* <DEDUP_REMOVED lines=32> */
[----:B------:R0:W-:Y:S04]  /*ef20*/  STL.64 [R1+0x620], R28 ;  /* 0x0006201c01007387 */ /* 0x0001e80000100a00 */
[----:B------:R-:W-:Y:S04]  /*ef30*/  STL.64 [R1+0x618], R26 ;  /* 0x0006181a01007387 */ /* 0x000fe80000100a00 */
[----:B------:R1:W-:Y:S01]  /*ef40*/  STL.64 [R1+0x610], R24 ;  /* 0x0006101801007387 */ /* 0x0003e20000100a00 */
[----:B0-----:R-:W-:-:S02]  /*ef50*/  IMAD.MOV.U32 R28, RZ, RZ, R154 ;  /* 0x000000ffff1c7224 */ /* 0x001fc400078e009a */
[----:B------:R-:W-:Y:S01]  /*ef60*/  IMAD.MOV.U32 R29, RZ, RZ, R238 ;  /* 0x000000ffff1d7224 */ /* 0x000fe200078e00ee */
[----:B-1----:R-:W2:Y:S01]  /*ef70*/  LDL.LU R24, [R1] ;  /* 0x0000000001187983 */ /* 0x002ea20000300800 */
[----:B------:R-:W-:-:S03]  /*ef80*/  IMAD.MOV.U32 R25, RZ, RZ, R243 ;  /* 0x000000ffff197224 */ /* 0x000fc600078e00f3 */
[----:B------:R-:W3:Y:S04]  /*ef90*/  LDL.LU R243, [R1+0x8e0] ;  /* 0x0008e00001f37983 */ /* 0x000ee80000300800 */
[----:B------:R-:W2:Y:S04]  /*efa0*/  LDL.LU R26, [R1+0x8] ;  /* 0x00000800011a7983 */ /* 0x000ea80000300800 */
[----:B------:R-:W2:Y:S04]  /*efb0*/  LDL.LU R27, [R1+0xc] ;  /* 0x00000c00011b7983 */ /* 0x000ea80000300800 */
[----:B------:R-:W4:Y:S04]  /*efc0*/  LDL.LU R154, [R1+0x8dc] ;  /* 0x0008dc00019a7983 */ /* 0x000f280000300800 */
[----:B------:R-:W2:Y:S01]  /*efd0*/  LDL.LU R238, [R1+0x8d8] ;  /* 0x0008d80001ee7983 */ /* 0x000ea20000300800 */
[----:B------:R-:W-:Y:S01]  /*efe0*/  FMUL R242, R242, R0 ;  /* 0x00000000f2f27220 */ /* 0x000fe20000400000 */
[-C--:B------:R-:W-:Y:S01]  /*eff0*/  FMUL R155, R155, R2.reuse ;  /* 0x000000029b9b7220 */ /* 0x080fe20000400000 */
[-C--:B------:R-:W-:Y:S01]  /*f000*/  FMUL R237, R237, R2.reuse ;  /* 0x00000002eded7220 */ /* 0x080fe20000400000 */
[----:B------:R-:W-:Y:S01]  /*f010*/  FMUL R153, R153, R2 ;  /* 0x0000000299997220 */ /* 0x000fe20000400000 */
[----:B------:R-:W-:-:S02]  /*f020*/  IMAD.MOV.U32 R30, RZ, RZ, R242 ;  /* 0x000000ffff1e7224 */ /* 0x000fc400078e00f2 */
[----:B------:R-:W-:Y:S01]  /*f030*/  FMUL R152, R152, R2 ;  /* 0x0000000298987220 */ /* 0x000fe20000400000 */
[----:B------:R1:W5:Y:S01]  /*f040*/  LDL.LU R242, [R1+0x8d4] ;  /* 0x0008d40001f27983 */ /* 0x0003620000300800 */
[----:B------:R-:W-:Y:S02]  /*f050*/  IMAD.MOV.U32 R32, RZ, RZ, R155 ;  /* 0x000000ffff207224 */ /* 0x000fe400078e009b */
[----:B------:R-:W-:Y:S02]  /*f060*/  IMAD.MOV.U32 R33, RZ, RZ, R237 ;  /* 0x000000ffff217224 */ /* 0x000fe400078e00ed */
[----:B------:R-:W-:Y:S02]  /*f070*/  IMAD.MOV.U32 R36, RZ, RZ, R153 ;  /* 0x000000ffff247224 */ /* 0x000fe400078e0099 */
[----:B------:R-:W-:Y:S02]  /*f080*/  IMAD.MOV.U32 R37, RZ, RZ, R152 ;  /* 0x000000ffff257224 */ /* 0x000fe400078e0098 */
[----:B---3--:R-:W-:-:S02]  /*f090*/  IMAD.MOV.U32 R31, RZ, RZ, R243 ;  /* 0x000000ffff1f7224 */ /* 0x008fc400078e00f3 */
[----:B------:R1:W5:Y:S04]  /*f0a0*/  LDL.LU R243, [R1+0x8d0] ;  /* 0x0008d00001f37983 */ /* 0x0003680000300800 */
[----:B------:R-:W3:Y:S04]  /*f0b0*/  LDL.LU R155, [R1+0x8cc] ;  /* 0x0008cc00019b7983 */ /* 0x000ee80000300800 */
[----:B------:R1:W5:Y:S01]  /*f0c0*/  LDL.LU R237, [R1+0x8c8] ;  /* 0x0008c80001ed7983 */ /* 0x0003620000300800 */
[----:B----4-:R-:W-:-:S03]  /*f0d0*/  IMAD.MOV.U32 R34, RZ, RZ, R154 ;  /* 0x000000ffff227224 */ /* 0x010fc600078e009a */
[----:B------:R-:W3:Y:S01]  /*f0e0*/  LDL.LU R154, [R1+0x8c4] ;  /* 0x0008c400019a7983 */ /* 0x000ee20000300800 */
[----:B--2---:R-:W-:-:S03]  /*f0f0*/  IMAD.MOV.U32 R35, RZ, RZ, R238 ;  /* 0x000000ffff237224 */ /* 0x004fc600078e00ee */
[----:B------:R1:W5:Y:S04]  /*f100*/  LDL.LU R238, [R1+0x8c0] ;  /* 0x0008c00001ee7983 */ /* 0x0003680000300800 */
[----:B------:R-:W3:Y:S04]  /*f110*/  LDL.LU R153, [R1+0x8bc] ;  /* 0x0008bc0001997983 */ /* 0x000ee80000300800 */
[----:B------:R-:W3:Y:S01]  /*f120*/  LDL.LU R152, [R1+0x8b8] ;  /* 0x0008b80001987983 */ /* 0x000ee20000300800 */
[-C--:B------:R-:W-:Y:S01]  /*f130*/  FMUL R5, R5, R0.reuse ;  /* 0x0000000005057220 */ /* 0x080fe20000400000 */
        /* <DEDUP_REMOVED lines=56> */
[----:B------:R-:W-:Y:S01]  /*f4c0*/  FMUL R7, R7, R0 ;  /* 0x0000000007077220 */ /* 0x000fe20000400000 */
        /* <DEDUP_REMOVED lines=56> */
[----:B------:R-:W-:-:S02]  /*f850*/  IMAD.MOV.U32 R38, RZ, RZ, R5 ;  /* 0x000000ffff267224 */ /* 0x000fc400078e0005 */
[----:B------:R-:W-:Y:S01]  /*f860*/  IMAD.MOV.U32 R39, RZ, RZ, R3 ;  /* 0x000000ffff277224 */ /* 0x000fe200078e0003 */
[----:B------:R-:W2:Y:S01]  /*f870*/  LDL.LU R5, [R1+0x8b4] ;  /* 0x0008b40001057983 */ /* 0x000ea20000300800 */
[----:B------:R-:W-:Y:S02]  /*f880*/  IMAD.MOV.U32 R40, RZ, RZ, R6 ;  /* 0x000000ffff287224 */ /* 0x000fe400078e0006 */
[----:B------:R-:W-:Y:S01]  /*f890*/  IMAD.MOV.U32 R41, RZ, RZ, R224 ;  /* 0x000000ffff297224 */ /* 0x000fe200078e00e0 */
[----:B------:R1:W5:Y:S01]  /*f8a0*/  LDL.LU R3, [R1+0x8b0] ;  /* 0x0008b00001037983 */ /* 0x0003620000300800 */
[----:B------:R-:W-:Y:S02]  /*f8b0*/  IMAD.MOV.U32 R42, RZ, RZ, R160 ;  /* 0x000000ffff2a7224 */ /* 0x000fe400078e00a0 */
[----:B------:R-:W-:Y:S01]  /*f8c0*/  IMAD.MOV.U32 R43, RZ, RZ, R156 ;  /* 0x000000ffff2b7224 */ /* 0x000fe200078e009c */
[----:B------:R-:W4:Y:S01]  /*f8d0*/  LDL.LU R6, [R1+0x8ac] ;  /* 0x0008ac0001067983 */ /* 0x000f220000300800 */
[----:B------:R-:W-:-:S02]  /*f8e0*/  IMAD.MOV.U32 R44, RZ, RZ, R157 ;  /* 0x000000ffff2c7224 */ /* 0x000fc400078e009d */
[----:B------:R-:W-:Y:S01]  /*f8f0*/  IMAD.MOV.U32 R45, RZ, RZ, R158 ;  /* 0x000000ffff2d7224 */ /* 0x000fe200078e009e */
[----:B------:R1:W5:Y:S01]  /*f900*/  LDL.LU R224, [R1+0x8a8] ;  /* 0x0008a80001e07983 */ /* 0x0003620000300800 */
[----:B------:R-:W-:Y:S02]  /*f910*/  IMAD.MOV.U32 R46, RZ, RZ, R159 ;  /* 0x000000ffff2e7224 */ /* 0x000fe400078e009f */
[----:B------:R-:W-:Y:S01]  /*f920*/  IMAD.MOV.U32 R47, RZ, RZ, R162 ;  /* 0x000000ffff2f7224 */ /* 0x000fe200078e00a2 */
[----:B------:R-:W2:Y:S01]  /*f930*/  LDL.LU R160, [R1+0x8a4] ;  /* 0x0008a40001a07983 */ /* 0x000ea20000300800 */
[----:B------:R-:W-:Y:S02]  /*f940*/  IMAD.MOV.U32 R48, RZ, RZ, R167 ;  /* 0x000000ffff307224 */ /* 0x000fe400078e00a7 */
[----:B------:R-:W-:Y:S01]  /*f950*/  IMAD.MOV.U32 R49, RZ, RZ, R225 ;  /* 0x000000ffff317224 */ /* 0x000fe200078e00e1 */
[----:B------:R-:W4:Y:S01]  /*f960*/  LDL.LU R156, [R1+0x8a0] ;  /* 0x0008a000019c7983 */ /* 0x000f220000300800 */
[----:B------:R-:W-:-:S02]  /*f970*/  IMAD.MOV.U32 R50, RZ, RZ, R228 ;  /* 0x000000ffff327224 */ /* 0x000fc400078e00e4 */
[----:B------:R-:W-:Y:S01]  /*f980*/  IMAD.MOV.U32 R51, RZ, RZ, R229 ;  /* 0x000000ffff337224 */ /* 0x000fe200078e00e5 */
[----:B------:R-:W2:Y:S01]  /*f990*/  LDL.LU R157, [R1+0x89c] ;  /* 0x00089c00019d7983 */ /* 0x000ea20000300800 */
[----:B------:R-:W-:Y:S02]  /*f9a0*/  IMAD.MOV.U32 R52, RZ, RZ, R230 ;  /* 0x000000ffff347224 */ /* 0x000fe400078e00e6 */
[----:B------:R-:W-:Y:S01]  /*f9b0*/  IMAD.MOV.U32 R53, RZ, RZ, R231 ;  /* 0x000000ffff357224 */ /* 0x000fe200078e00e7 */
[----:B------:R-:W4:Y:S01]  /*f9c0*/  LDL.LU R158, [R1+0x898] ;  /* 0x00089800019e7983 */ /* 0x000f220000300800 */
[----:B------:R-:W-:Y:S02]  /*f9d0*/  IMAD.MOV.U32 R54, RZ, RZ, R163 ;  /* 0x000000ffff367224 */ /* 0x000fe400078e00a3 */
[----:B------:R-:W-:Y:S01]  /*f9e0*/  IMAD.MOV.U32 R55, RZ, RZ, R166 ;  /* 0x000000ffff377224 */ /* 0x000fe200078e00a6 */
[----:B------:R-:W2:Y:S01]  /*f9f0*/  LDL.LU R159, [R1+0x894] ;  /* 0x00089400019f7983 */ /* 0x000ea20000300800 */
[----:B------:R-:W-:-:S02]  /*fa00*/  IMAD.MOV.U32 R56, RZ, RZ, R232 ;  /* 0x000000ffff387224 */ /* 0x000fc400078e00e8 */
[----:B------:R-:W-:Y:S01]  /*fa10*/  IMAD.MOV.U32 R57, RZ, RZ, R233 ;  /* 0x000000ffff397224 */ /* 0x000fe200078e00e9 */
[----:B------:R-:W4:Y:S01]  /*fa20*/  LDL.LU R162, [R1+0x890] ;  /* 0x0008900001a27983 */ /* 0x000f220000300800 */
[----:B------:R-:W-:Y:S02]  /*fa30*/  IMAD.MOV.U32 R58, RZ, RZ, R226 ;  /* 0x000000ffff3a7224 */ /* 0x000fe400078e00e2 */
[----:B------:R-:W-:Y:S01]  /*fa40*/  IMAD.MOV.U32 R59, RZ, RZ, R227 ;  /* 0x000000ffff3b7224 */ /* 0x000fe200078e00e3 */
[----:B------:R-:W2:Y:S01]  /*fa50*/  LDL.LU R167, [R1+0x88c] ;  /* 0x00088c0001a77983 */ /* 0x000ea20000300800 */
[----:B------:R-:W-:Y:S02]  /*fa60*/  IMAD.MOV.U32 R60, RZ, RZ, R244 ;  /* 0x000000ffff3c7224 */ /* 0x000fe400078e00f4 */
[----:B------:R-:W-:Y:S01]  /*fa70*/  IMAD.MOV.U32 R61, RZ, RZ, R245 ;  /* 0x000000ffff3d7224 */ /* 0x000fe200078e00f5 */
[----:B------:R-:W2:Y:S01]  /*fa80*/  LDL.LU R225, [R1+0x888] ;  /* 0x0008880001e17983 */ /* 0x000ea20000300800 */
[----:B------:R-:W-:-:S02]  /*fa90*/  IMAD.MOV.U32 R62, RZ, RZ, R240 ;  /* 0x000000ffff3e7224 */ /* 0x000fc400078e00f0 */
[----:B------:R-:W-:Y:S01]  /*faa0*/  IMAD.MOV.U32 R63, RZ, RZ, R241 ;  /* 0x000000ffff3f7224 */ /* 0x000fe200078e00f1 */
[----:B------:R-:W2:Y:S01]  /*fab0*/  LDL.LU R228, [R1+0x884] ;  /* 0x0008840001e47983 */ /* 0x000ea20000300800 */
        /* <DEDUP_REMOVED lines=26> */
[----:B------:R-:W4:Y:S01]  /*fc60*/  LDL.LU R227, [R1+0x860] ;  /* 0x0008600001e37983 */ /* 0x000f220000300800 */
[----:B------:R-:W-:Y:S02]  /*fc70*/  IMAD.MOV.U32 R82, RZ, RZ, R221 ;  /* 0x000000ffff527224 */ /* 0x000fe400078e00dd */
[----:B------:R-:W-:Y:S01]  /*fc80*/  IMAD.MOV.U32 R83, RZ, RZ, R220 ;  /* 0x000000ffff537224 */ /* 0x000fe200078e00dc */
[----:B------:R1:W5:Y:S01]  /*fc90*/  LDL.LU R244, [R1+0x85c] ;  /* 0x00085c0001f47983 */ /* 0x0003620000300800 */
[----:B------:R-:W-:Y:S02]  /*fca0*/  IMAD.MOV.U32 R84, RZ, RZ, R219 ;  /* 0x000000ffff547224 */ /* 0x000fe400078e00db */
[----:B------:R-:W-:Y:S01]  /*fcb0*/  IMAD.MOV.U32 R85, RZ, RZ, R218 ;  /* 0x000000ffff557224 */ /* 0x000fe200078e00da */
[----:B------:R1:W5:Y:S01]  /*fcc0*/  LDL.LU R245, [R1+0x858] ;  /* 0x0008580001f57983 */ /* 0x0003620000300800 */
[----:B------:R-:W-:-:S02]  /*fcd0*/  IMAD.MOV.U32 R86, RZ, RZ, R217 ;  /* 0x000000ffff567224 */ /* 0x000fc400078e00d9 */
[----:B------:R-:W-:Y:S01]  /*fce0*/  IMAD.MOV.U32 R87, RZ, RZ, R216 ;  /* 0x000000ffff577224 */ /* 0x000fe200078e00d8 */
[----:B------:R1:W5:Y:S01]  /*fcf0*/  LDL.LU R240, [R1+0x854] ;  /* 0x0008540001f07983 */ /* 0x0003620000300800 */
        /* <DEDUP_REMOVED lines=44> */
[----:B------:R-:W4:Y:S01]  /*ffc0*/  LDL.LU R236, [R1+0x818] ;  /* 0x0008180001ec7983 */ /* 0x000f220000300800 */
[----:B------:R-:W-:Y:S02]  /*ffd0*/  IMAD.MOV.U32 R118, RZ, RZ, R181 ;  /* 0x000000ffff767224 */ /* 0x000fe400078e00b5 */
[----:B------:R-:W-:Y:S01]  /*ffe0*/  IMAD.MOV.U32 R119, RZ, RZ, R180 ;  /* 0x000000ffff777224 */ /* 0x000fe200078e00b4 */
[----:B------:R-:W4:Y:S01]  /*fff0*/  LDL.LU R235, [R1+0x814] ;  /* 0x0008140001eb7983 */ /* 0x000f220000300800 */
[----:B------:R-:W-:Y:S02]  /*10000*/  IMAD.MOV.U32 R120, RZ, RZ, R179 ;  /* 0x000000ffff787224 */ /* 0x000fe400078e00b3 */
[----:B------:R-:W-:Y:S01]  /*10010*/  IMAD.MOV.U32 R121, RZ, RZ, R178 ;  /* 0x000000ffff797224 */ /* 0x000fe200078e00b2 */
[----:B------:R-:W4:Y:S01]  /*10020*/  LDL.LU R234, [R1+0x810] ;  /* 0x0008100001ea7983 */ /* 0x000f220000300800 */
[----:B------:R-:W-:-:S02]  /*10030*/  IMAD.MOV.U32 R122, RZ, RZ, R177 ;  /* 0x000000ffff7a7224 */ /* 0x000fc400078e00b1 */
[----:B------:R-:W-:Y:S02]  /*10040*/  IMAD.MOV.U32 R123, RZ, RZ, R176 ;  /* 0x000000ffff7b7224 */ /* 0x000fe400078e00b0 */
[----:B------:R-:W-:Y:S02]  /*10050*/  IMAD.MOV.U32 R124, RZ, RZ, R175 ;  /* 0x000000ffff7c7224 */ /* 0x000fe400078e00af */
[----:B------:R-:W-:Y:S02]  /*10060*/  IMAD.MOV.U32 R125, RZ, RZ, R174 ;  /* 0x000000ffff7d7224 */ /* 0x000fe400078e00ae */
[----:B------:R-:W-:Y:S02]  /*10070*/  IMAD.MOV.U32 R126, RZ, RZ, R173 ;  /* 0x000000ffff7e7224 */ /* 0x000fe400078e00ad */
[----:B------:R-:W-:Y:S02]  /*10080*/  IMAD.MOV.U32 R127, RZ, RZ, R172 ;  /* 0x000000ffff7f7224 */ /* 0x000fe400078e00ac */
        /* <DEDUP_REMOVED lines=20> */
[----:B------:R-:W-:Y:S01]  /*101d0*/  IMAD.MOV.U32 R148, RZ, RZ, R10 ;  /* 0x000000ffff947224 */ /* 0x000fe200078e000a */
[----:B------:R-:W0:Y:S01]  /*101e0*/  LDC R11, c[0x0][0x280] ;  /* 0x0000a000ff0b7b82 */ /* 0x000e220000000800 */
[----:B------:R-:W-:Y:S02]  /*101f0*/  IMAD.MOV.U32 R149, RZ, RZ, R9 ;  /* 0x000000ffff957224 */ /* 0x000fe400078e0009 */
[----:B------:R-:W-:Y:S02]  /*10200*/  IMAD.MOV.U32 R150, RZ, RZ, R8 ;  /* 0x000000ffff967224 */ /* 0x000fe400078e0008 */
[----:B------:R-:W-:-:S06]  /*10210*/  IMAD.MOV.U32 R151, RZ, RZ, R7 ;  /* 0x000000ffff977224 */ /* 0x000fcc00078e0007 */
[----:B---3--:R-:W-:-:S06]  /*10220*/  WARPGROUP.ARRIVE ;  /* 0x00000000000079c5 */ /* 0x008fcc0000000000 */
[----:B------:R-:W-:Y:S03]  /*10230*/  QGMMA.64x256x32.F32.E4M3.E4M3 R24, R152, gdesc[UR8], R24, gsb0 ;  /* 0x03e0000898187df3 */ /* 0x000fe60008000818 */
[----:B------:R-:W-:Y:S02]  /*10240*/  WARPGROUP.DEPBAR.LE gsb0, 0x0 ;  /* 0x00008000000079c5 */ /* 0x000fe40000010000 */
[----:B------:R-:W-:Y:S04]  /*10250*/  STL.64 [R1], R24 ;  /* 0x0000001801007387 */ /* 0x000fe80000100a00 */
        /* <DEDUP_REMOVED lines=63> */
[----:B---3--:R-:W3:Y:S04]  /*10650*/  LDL.LU.64 R150, [R1+0x808] ;  /* 0x0008080001967983 */ /* 0x008ee80000300a00 */
[----:B------:R-:W2:Y:S04]  /*10660*/  LDL.LU.64 R148, [R1+0x800] ;  /* 0x0008000001947983 */ /* 0x000ea80000300a00 */
[----:B------:R-:W3:Y:S04]  /*10670*/  LDL.LU.64 R146, [R1+0x7f8] ;  /* 0x0007f80001927983 */ /* 0x000ee80000300a00 */
[----:B------:R-:W4:Y:S04]  /*10680*/  LDL.LU.64 R144, [R1+0x7f0] ;  /* 0x0007f00001907983 */ /* 0x000f280000300a00 */
[----:B------:R-:W3:Y:S04]  /*10690*/  LDL.LU.64 R142, [R1+0x7e8] ;  /* 0x0007e800018e7983 */ /* 0x000ee80000300a00 */
        /* <DEDUP_REMOVED lines=59> */
[----:B------:R-:W3:Y:S01]  /*10a50*/  LDL R7, [R1+0x5e0] ;  /* 0x0005e00001077983 */ /* 0x000ee20000100800 */
[-C--:B--2---:R-:W-:Y:S01]  /*10a60*/  FMUL R148, R148, R2.reuse ;  /* 0x0000000294947220 */ /* 0x084fe20000400000 */
[-C--:B------:R-:W-:Y:S01]  /*10a70*/  FMUL R149, R149, R2.reuse ;  /* 0x0000000295957220 */ /* 0x080fe20000400000 */
[-C--:B----4-:R-:W-:Y:S01]  /*10a80*/  FMUL R144, R144, R2.reuse ;  /* 0x0000000290907220 */ /* 0x090fe20000400000 */
[-C--:B------:R-:W-:Y:S01]  /*10a90*/  FMUL R145, R145, R2.reuse ;  /* 0x0000000291917220 */ /* 0x080fe20000400000 */
[-C--:B---3--:R-:W-:Y:S01]  /*10aa0*/  FMUL R140, R140, R2.reuse ;  /* 0x000000028c8c7220 */ /* 0x088fe20000400000 */
        /* <DEDUP_REMOVED lines=22> */
[----:B------:R-:W-:-:S04]  /*10c10*/  FADD R9, R233, R232 ;  /* 0x000000e8e9097221 */ /* 0x000fc80000000000 */
[----:B------:R-:W-:-:S04]  /*10c20*/  FADD R9, R231, R9 ;  /* 0x00000009e7097221 */ /* 0x000fc80000000000 */
[----:B------:R-:W-:Y:S01]  /*10c30*/  FADD R9, R230, R9 ;  /* 0x00000009e6097221 */ /* 0x000fe20000000000 */
[----:B------:R-:W-:-:S06]  /*10c40*/  WARPGROUP.ARRIVE ;  /* 0x00000000000079c5 */ /* 0x000fcc0000000000 */
[----:B------:R-:W-:Y:S01]  /*10c50*/  QGMMA.64x256x32.F32.E4M3.E4M3 R24, R152, gdesc[UR16], R24, gsb0 ;  /* 0x03e0001098187df3 */ /* 0x000fe20008000818 */
[----:B------:R-:W-:Y:S01]  /*10c60*/  R2UR UR10, R7 ;  /* 0x00000000070a72ca */ /* 0x000fe200000e0000 */
[----:B------:R-:W-:-:S04]  /*10c70*/  FADD R7, R166, R163 ;  /* 0x000000a3a6077221 */ /* 0x000fc80000000000 */
[----:B------:R-:W-:-:S04]  /*10c80*/  FADD R7, R162, R7 ;  /* 0x00000007a2077221 */ /* 0x000fc80000000000 */
[----:B------:R-:W-:-:S04]  /*10c90*/  FADD R7, R159, R7 ;  /* 0x000000079f077221 */ /* 0x000fc80000000000 */
[----:B------:R-:W-:Y:S01]  /*10ca0*/  FADD R8, R158, R7 ;  /* 0x000000079e087221 */ /* 0x000fe20000000000 */
[----:B------:R-:W-:-:S03]  /*10cb0*/  FADD R7, R229, R9 ;  /* 0x00000009e5077221 */ /* 0x000fc60000000000 */
[----:B------:R-:W-:Y:S01]  /*10cc0*/  FADD R8, R157, R8 ;  /* 0x000000089d087221 */ /* 0x000fe20000000000 */
[----:B------:R-:W-:-:S03]  /*10cd0*/  FADD R7, R228, R7 ;  /* 0x00000007e4077221 */ /* 0x000fc60000000000 */
[----:B------:R-:W-:Y:S01]  /*10ce0*/  FADD R8, R156, R8 ;  /* 0x000000089c087221 */ /* 0x000fe20000000000 */
[----:B------:R-:W-:-:S03]  /*10cf0*/  FADD R9, R225, R7 ;  /* 0x00000007e1097221 */ /* 0x000fc60000000000 */
[----:B------:R-:W-:Y:S01]  /*10d00*/  FADD R7, R160, R8 ;  /* 0x00000008a0077221 */ /* 0x000fe20000000000 */
[----:B------:R-:W-:-:S04]  /*10d10*/  FADD R9, R167, R9 ;  /* 0x00000009a7097221 */ /* 0x000fc80000000000 */
[----:B------:R-:W2:Y:S04]  /*10d20*/  SHFL.BFLY PT, R8, R7, 0x2, 0x1f ;  /* 0x0c401f0007087f89 */ /* 0x000ea800000e0000 */
[----:B------:R-:W3:Y:S01]  /*10d30*/  SHFL.BFLY PT, R10, R9, 0x2, 0x1f ;  /* 0x0c401f00090a7f89 */ /* 0x000ee200000e0000 */
[----:B------:R-:W-:Y:S01]  /*10d40*/  R2UR UR9, R236 ;  /* 0x00000000ec0972ca */ /* 0x000fe200000e0000 */
[----:B--2---:R-:W-:Y:S01]  /*10d50*/  FADD R8, R7, R8 ;  /* 0x0000000807087221 */ /* 0x004fe20000000000 */
[----:B---3--:R-:W-:-:S04]  /*10d60*/  FADD R7, R9, R10 ;  /* 0x0000000a09077221 */ /* 0x008fc80000000000 */
[----:B------:R-:W2:Y:S04]  /*10d70*/  SHFL.BFLY PT, R9, R8, 0x1, 0x1f ;  /* 0x0c201f0008097f89 */ /* 0x000ea800000e0000 */
[----:B------:R-:W3:Y:S03]  /*10d80*/  SHFL.BFLY PT, R10, R7, 0x1, 0x1f ;  /* 0x0c201f00070a7f89 */ /* 0x000ee600000e0000 */
[----:B------:R-:W-:-:S06]  /*10d90*/  UIADD3 UR9, UR9, 0x20, URZ ;  /* 0x0000002009097890 */ /* 0x000fcc000fffe03f */
[----:B0-----:R-:W-:Y:S01]  /*10da0*/  ISETP.LE.AND P2, PT, R11, UR9, PT ;  /* 0x000000090b007c0c */ /* 0x001fe2000bf43270 */
[----:B------:R-:W-:Y:S01]  /*10db0*/  ULEA UR4, UR10, UR4, 0x5 ;  /* 0x000000040a047291 */ /* 0x000fe2000f8e283f */
[----:B------:R-:W-:Y:S01]  /*10dc0*/  R2UR UR19, R227 ;  /* 0x00000000e31372ca */ /* 0x000fe200000e0000 */
[----:B------:R-:W-:Y:S01]  /*10dd0*/  IMAD.U32 R236, RZ, RZ, UR9 ;  /* 0x00000009ffec7e24 */ /* 0x000fe2000f8e00ff */
[----:B------:R-:W-:Y:S01]  /*10de0*/  R2UR UR18, R226 ;  /* 0x00000000e21272ca */ /* 0x000fe200000e0000 */
[----:B------:R-:W-:Y:S01]  /*10df0*/  ULEA UR5, UR8, UR5, 0x5 ;  /* 0x0000000508057291 */ /* 0x000fe2000f8e283f */
[----:B------:R-:W-:Y:S02]  /*10e00*/  IMAD.MOV.U32 R197, RZ, RZ, R5 ;  /* 0x000000ffffc57224 */ /* 0x000fe400078e0005 */
[----:B------:R-:W-:Y:S02]  /*10e10*/  IMAD.MOV.U32 R196, RZ, RZ, R6 ;  /* 0x000000ffffc47224 */ /* 0x000fe400078e0006 */
[----:B--2---:R-:W-:Y:S01]  /*10e20*/  FADD R8, R8, R9 ;  /* 0x0000000908087221 */ /* 0x004fe20000000000 */
[----:B---3--:R-:W-:-:S03]  /*10e30*/  FADD R7, R7, R10 ;  /* 0x0000000a07077221 */ /* 0x008fc60000000000 */
[----:B------:R-:W-:Y:S01]  /*10e40*/  FFMA R235, R2, R235, R8 ;  /* 0x000000eb02eb7223 */ /* 0x000fe20000000008 */
[----:B------:R-:W-:Y:S02]  /*10e50*/  IMAD.MOV.U32 R2, RZ, RZ, R5 ;  /* 0x000000ffff027224 */ /* 0x000fe400078e0005 */
[----:B------:R-:W-:Y:S01]  /*10e60*/  FFMA R234, R0, R234, R7 ;  /* 0x000000ea00ea7223 */ /* 0x000fe20000000007 */
[----:B------:R-:W-:Y:S01]  /*10e70*/  IMAD.MOV.U32 R0, RZ, RZ, R6 ;  /* 0x000000ffff007224 */ /* 0x000fe200078e0006 */
[----:B------:R-:W-:Y:S02]  /*10e80*/  WARPGROUP.DEPBAR.LE gsb0, 0x0 ;  /* 0x00008000000079c5 */ /* 0x000fe40000010000 */
[----:B-1----:R-:W-:Y:S05]  /*10e90*/  @!P2 BRA `(.L_x_1) ;  /* 0xffffff8800c8a947 */ /* 0x002fea000383ffff */
.L_x_0:
[----:B------:R-:W2:Y:S01]  /*10ea0*/  LDL.LU R17, [R1+0x8] ;  /* 0x0000080001117983 */ /* 0x000ea20000300800 */
[C---:B------:R-:W-:Y:S01]  /*10eb0*/  FMUL R5, R235.reuse, 8388608 ;  /* 0x4b000000eb057820 */ /* 0x040fe20000400000 */
[----:B------:R-:W-:Y:S01]  /*10ec0*/  FSETP.GEU.AND P2, PT, R235, 1.175494350822287508e-38, PT ;  /* 0x00800000eb00780b */ /* 0x000fe20003f4e000 */
[C---:B-----5:R-:W-:Y:S01]  /*10ed0*/  FMUL R4, R234.reuse, 8388608 ;  /* 0x4b000000ea047820 */ /* 0x060fe20000400000 */
[----:B------:R-:W3:Y:S01]  /*10ee0*/  LDL.LU R16, [R1] ;  /* 0x0000000001107983 */ /* 0x000ee20000300800 */
[----:B------:R-:W-:Y:S01]  /*10ef0*/  FSETP.GEU.AND P3, PT, R234, 1.175494350822287508e-38, PT ;  /* 0x00800000ea00780b */ /* 0x000fe20003f6e000 */
[----:B------:R-:W-:Y:S02]  /*10f00*/  ULDC.64 UR4, c[0x0][0x270] ;  /* 0x00009c0000047ab9 */ /* 0x000fe40000000a00 */
[----:B------:R-:W4:Y:S04]  /*10f10*/  LDL.LU R15, [R1+0x4] ;  /* 0x00000400010f7983 */ /* 0x000f280000300800 */
[----:B------:R-:W4:Y:S04]  /*10f20*/  LDL.LU R14, [R1+0xc] ;  /* 0x00000c00010e7983 */ /* 0x000f280000300800 */
[----:B------:R-:W4:Y:S04]  /*10f30*/  LDL.LU R13, [R1+0x14] ;  /* 0x00001400010d7983 */ /* 0x000f280000300800 */
[----:B------:R-:W4:Y:S04]  /*10f40*/  LDL.LU R12, [R1+0x10] ;  /* 0x00001000010c7983 */ /* 0x000f280000300800 */
[----:B------:R-:W4:Y:S04]  /*10f50*/  LDL.LU R11, [R1+0x1c] ;  /* 0x00001c00010b7983 */ /* 0x000f280000300800 */
[----:B------:R-:W4:Y:S04]  /*10f60*/  LDL.LU R10, [R1+0x18] ;  /* 0x00001800010a7983 */ /* 0x000f280000300800 */
[----:B------:R-:W3:Y:S01]  /*10f70*/  LDL.LU R9, [R1+0x24] ;  /* 0x0000240001097983 */ /* 0x000ee20000300800 */
[----:B------:R-:W-:-:S02]  /*10f80*/  FSEL R5, R5, R235, !P2 ;  /* 0x000000eb05057208 */ /* 0x000fc40005000000 */
[----:B------:R-:W-:Y:S01]  /*10f90*/  FSETP.GT.AND P1, PT, |R234|, 8.50705917302346158658e+37, PT ;  /* 0x7e800000ea00780b */ /* 0x000fe20003f24200 */
[----:B------:R-:W-:Y:S01]  /*10fa0*/  STL [R1+0x63c], R151 ;  /* 0x00063c9701007387 */ /* 0x000fe20000100800 */
[----:B------:R-:W-:Y:S01]  /*10fb0*/  FSEL R4, R4, R234, !P3 ;  /* 0x000000ea04047208 */ /* 0x000fe20005800000 */
[----:B------:R-:W-:Y:S01]  /*10fc0*/  VIADD R3, R5, 0xc0cafb0d ;  /* 0xc0cafb0d05037836 */ /* 0x000fe20000000000 */
[----:B------:R-:W-:Y:S01]  /*10fd0*/  FSEL R8, RZ, -23, P2 ;  /* 0xc1b80000ff087808 */ /* 0x000fe20001000000 */
[----:B------:R-:W-:Y:S01]  /*10fe0*/  STL [R1+0x638], R150 ;  /* 0x0006389601007387 */ /* 0x000fe20000100800 */
[----:B------:R-:W-:Y:S02]  /*10ff0*/  BAR.SYNC.DEFER_BLOCKING 0x0 ;  /* 0x0000000000007b1d */ /* 0x000fe40000010000 */
[----:B------:R-:W-:Y:S02]  /*11000*/  LOP3.LUT R3, R3, 0xff800000, RZ, 0xc0, !PT ;  /* 0xff80000003037812 */ /* 0x000fe400078ec0ff */
[----:B------:R-:W-:-:S02]  /*11010*/  ISETP.GE.U32.AND P2, PT, R5, 0x7f800000, PT ;  /* 0x7f8000000500780c */ /* 0x000fc40003f46070 */
[----:B------:R-:W-:Y:S01]  /*11020*/  I2FP.F32.S32 R7, R3 ;  /* 0x0000000300077245 */ /* 0x000fe20000201400 */
[----:B------:R0:W-:Y:S04]  /*11030*/  STL [R1+0x618], R0 ;  /* 0x0006180001007387 */ /* 0x0001e80000100800 */
[----:B------:R-:W-:Y:S01]  /*11040*/  FFMA.FTZ R8, R7, 1.1920928955078125e-07, R8 ;  /* 0x3400000007087823 */ /* 0x000fe20000010008 */
[----:B------:R-:W-:Y:S01]  /*11050*/  IMAD.IADD R7, R5, 0x1, -R3 ;  /* 0x0000000105077824 */ /* 0x000fe200078e0a03 */
[----:B------:R-:W-:Y:S01]  /*11060*/  STL [R1+0x60c], R2 ;  /* 0x00060c0201007387 */ /* 0x000fe20000100800 */
[----:B--2---:R-:W-:-:S05]  /*11070*/  FMUL R6, R17, 0.25 ;  /* 0x3e80000011067820 */ /* 0x004fca0000400000 */
[----:B0-----:R-:W-:Y:S01]  /*11080*/  FSEL R0, R6, R17, P1 ;  /* 0x0000001106007208 */ /* 0x001fe20000800000 */
[----:B------:R-:W-:-:S04]  /*11090*/  VIADD R6, R4, 0xc0cafb0d ;  /* 0xc0cafb0d04067836 */ /* 0x000fc80000000000 */
[----:B------:R0:W-:Y:S04]  /*110a0*/  STL [R1+0x20c], R0 ;  /* 0x00020c0001007387 */ /* 0x0001e80000100800 */
[----:B------:R-:W-:Y:S01]  /*110b0*/  STL [R1+0x61c], R4 ;  /* 0x00061c0401007387 */ /* 0x000fe20000100800 */
[----:B0-----:R-:W-:Y:S02]  /*110c0*/  LOP3.LUT R0, R6, 0xff800000, RZ, 0xc0, !PT ;  /* 0xff80000006007812 */ /* 0x001fe400078ec0ff */
[----:B------:R-:W-:Y:S02]  /*110d0*/  FSEL R6, RZ, -23, P3 ;  /* 0xc1b80000ff067808 */ /* 0x000fe40001800000 */
[----:B------:R-:W-:Y:S01]  /*110e0*/  I2FP.F32.S32 R3, R0 ;  /* 0x0000000000037245 */ /* 0x000fe20000201400 */
[----:B------:R-:W-:Y:S01]  /*110f0*/  IMAD.MOV.U32 R0, RZ, RZ, 0x3dc6b27f ;  /* 0x3dc6b27fff007424 */ /* 0x000fe200078e00ff */
[----:B------:R-:W-:-:S03]  /*11100*/  FSETP.GT.AND P3, PT, |R235|, 8.50705917302346158658e+37, PT ;  /* 0x7e800000eb00780b */ /* 0x000fc60003f64200 */
[----:B------:R-:W-:Y:S01]  /*11110*/  FFMA.FTZ R2, R3, 1.1920928955078125e-07, R6 ;  /* 0x3400000003027823 */ /* 0x000fe20000010006 */
[----:B------:R-:W-:-:S04]  /*11120*/  FADD R3, R7, -1 ;  /* 0xbf80000007037421 */ /* 0x000fc80000000000 */
[C---:B------:R-:W-:Y:S01]  /*11130*/  FFMA.FTZ R6, R3.reuse, R0, -0.16845393180847167969 ;  /* 0xbe2c7f3003067423 */ /* 0x040fe20000010000 */
[----:B------:R3:W-:Y:S03]  /*11140*/  STL [R1+0x620], R2 ;  /* 0x0006200201007387 */ /* 0x0007e60000100800 */
[----:B------:R-:W-:-:S04]  /*11150*/  FFMA.FTZ R6, R3, R6, 0.1716887056827545166 ;  /* 0x3e2fcf2a03067423 */ /* 0x000fc80000010006 */
[----:B------:R-:W-:Y:S01]  /*11160*/  FFMA.FTZ R6, R3, R6, -0.17900948226451873779 ;  /* 0xbe374e4303067423 */ /* 0x000fe20000010006 */
[----:B---3--:R-:W-:-:S03]  /*11170*/  IMAD.MOV.U32 R2, RZ, RZ, R9 ;  /* 0x000000ffff027224 */ /* 0x008fc600078e0009 */
[----:B------:R-:W-:-:S04]  /*11180*/  FFMA.FTZ R6, R3, R6, 0.20512372255325317383 ;  /* 0x3e520bf403067423 */ /* 0x000fc80000010006 */
[----:B------:R-:W-:-:S04]  /*11190*/  FFMA.FTZ R6, R3, R6, -0.24046532809734344482 ;  /* 0xbe763c8b03067423 */ /* 0x000fc80000010006 */
[----:B------:R-:W-:-:S04]  /*111a0*/  FFMA.FTZ R6, R3, R6, 0.28857114911079406738 ;  /* 0x3e93bf9903067423 */ /* 0x000fc80000010006 */
[----:B------:R-:W-:-:S04]  /*111b0*/  FFMA.FTZ R6, R3, R6, -0.36067417263984680176 ;  /* 0xbeb8aa4903067423 */ /* 0x000fc80000010006 */
[----:B------:R-:W-:-:S04]  /*111c0*/  FFMA.FTZ R6, R3, R6, 0.48089820146560668945 ;  /* 0x3ef6384a03067423 */ /* 0x000fc80000010006 */
[----:B------:R-:W-:-:S04]  /*111d0*/  FFMA.FTZ R6, R3, R6, -0.72134751081466674805 ;  /* 0xbf38aa3b03067423 */ /* 0x000fc80000010006 */
[----:B------:R-:W-:-:S04]  /*111e0*/  FMUL R6, R3, R6 ;  /* 0x0000000603067220 */ /* 0x000fc80000400000 */
[----:B------:R-:W-:-:S04]  /*111f0*/  FMUL R6, R3, R6 ;  /* 0x0000000603067220 */ /* 0x000fc80000400000 */
[----:B------:R-:W-:-:S04]  /*11200*/  FFMA.FTZ R3, R3, 1.4426950216293334961, R6 ;  /* 0x3fb8aa3b03037823 */ /* 0x000fc80000010006 */
[----:B------:R-:W-:Y:S01]  /*11210*/  FADD R0, R8, R3 ;  /* 0x0000000308007221 */ /* 0x000fe20000000000 */
[----:B------:R-:W-:-:S04]  /*11220*/  @P2 IMAD.MOV.U32 R3, RZ, RZ, 0x7f800000 ;  /* 0x7f800000ff032424 */ /* 0x000fc800078e00ff */
[C---:B------:R-:W-:Y:S01]  /*11230*/  @P2 FFMA.FTZ R0, R5.reuse, R3, +INF ;  /* 0x7f80000005002423 */ /* 0x040fe20000010003 */
[----:B------:R-:W-:Y:S01]  /*11240*/  FMUL R3, R16, 0.25 ;  /* 0x3e80000010037820 */ /* 0x000fe20000400000 */
[----:B------:R-:W-:-:S03]  /*11250*/  FSETP.NEU.AND P2, PT, R5, RZ, PT ;  /* 0x000000ff0500720b */ /* 0x000fc60003f4d000 */
[----:B------:R0:W-:Y:S02]  /*11260*/  STL [R1+0x218], R0 ;  /* 0x0002180001007387 */ /* 0x0001e40000100800 */
[----:B0-----:R-:W-:Y:S01]  /*11270*/  FSEL R0, R3, R16, P3 ;  /* 0x0000001003007208 */ /* 0x001fe20001800000 */
[----:B----4-:R-:W-:-:S04]  /*11280*/  FMUL R3, R15, 0.25 ;  /* 0x3e8000000f037820 */ /* 0x010fc80000400000 */
[----:B------:R0:W-:Y:S01]  /*11290*/  STL [R1+0x208], R0 ;  /* 0x0002080001007387 */ /* 0x0001e20000100800 */
[----:B------:R-:W-:Y:S01]  /*112a0*/  FSEL R151, R3, R15, P3 ;  /* 0x0000000f03977208 */ /* 0x000fe20001800000 */
[----:B------:R-:W-:-:S05]  /*112b0*/  FMUL R3, R14, 0.25 ;  /* 0x3e8000000e037820 */ /* 0x000fca0000400000 */
[----:B0-----:R-:W-:Y:S01]  /*112c0*/  FSEL R0, R3, R14, P1 ;  /* 0x0000000e03007208 */ /* 0x001fe20000800000 */
[----:B------:R-:W-:-:S04]  /*112d0*/  FMUL R3, R13, 0.25 ;  /* 0x3e8000000d037820 */ /* 0x000fc80000400000 */
[----:B------:R0:W-:Y:S01]  /*112e0*/  STL [R1+0x200], R0 ;  /* 0x0002000001007387 */ /* 0x0001e20000100800 */
[----:B------:R-:W-:Y:S01]  /*112f0*/  FSEL R150, R3, R13, P3 ;  /* 0x0000000d03967208 */ /* 0x000fe20001800000 */
[----:B------:R-:W-:-:S05]  /*11300*/  FMUL R3, R12, 0.25 ;  /* 0x3e8000000c037820 */ /* 0x000fca0000400000 */
[----:B------:R-:W-:Y:S01]  /*11310*/  FSEL R4, R3, R12, P3 ;  /* 0x0000000c03047208 */ /* 0x000fe20001800000 */
[----:B------:R-:W-:-:S05]  /*11320*/  FMUL R3, R11, 0.25 ;  /* 0x3e8000000b037820 */ /* 0x000fca0000400000 */
[----:B0-----:R-:W-:Y:S01]  /*11330*/  FSEL R0, R3, R11, P1 ;  /* 0x0000000b03007208 */ /* 0x001fe20000800000 */
[----:B------:R-:W-:-:S04]  /*11340*/  FMUL R3, R10, 0.25 ;  /* 0x3e8000000a037820 */ /* 0x000fc80000400000 */
[----:B------:R0:W-:Y:S01]  /*11350*/  STL [R1+0xc], R0 ;  /* 0x00000c0001007387 */ /* 0x0001e20000100800 */
[----:B------:R-:W-:-:S03]  /*11360*/  FSEL R3, R3, R10, P1 ;  /* 0x0000000a03037208 */ /* 0x000fc60000800000 */
[----:B0-----:R-:W2:Y:S04]  /*11370*/  LDL.LU R0, [R1+0x20] ;  /* 0x0000200001007983 */ /* 0x001ea80000300800 */
[----:B------:R0:W-:Y:S04]  /*11380*/  STL [R1+0x8], R3 ;  /* 0x0000080301007387 */ /* 0x0001e80000100800 */
[----:B------:R-:W3:Y:S04]  /*11390*/  LDL.LU R5, [R1+0x2c] ;  /* 0x00002c0001057983 */ /* 0x000ee80000300800 */
[----:B------:R-:W4:Y:S04]  /*113a0*/  LDL.LU R6, [R1+0x28] ;  /* 0x0000280001067983 */ /* 0x000f280000300800 */
        /* <DEDUP_REMOVED lines=45> */
[----:B------:R-:W4:Y:S01]  /*11680*/  LDL.LU R180, [R1+0xe0] ;  /* 0x0000e00001b47983 */ /* 0x000f220000300800 */
[----:B0-----:R-:W-:-:S03]  /*11690*/  FMUL R3, R2, 0.25 ;  /* 0x3e80000002037820 */ /* 0x001fc60000400000 */
[----:B------:R-:W4:Y:S02]  /*116a0*/  LDL.LU R181, [R1+0xec] ;  /* 0x0000ec0001b57983 */ /* 0x000f240000300800 */
[----:B------:R-:W-:Y:S02]  /*116b0*/  FSEL R2, R3, R2, P3 ;  /* 0x0000000203027208 */ /* 0x000fe40001800000 */
        /* <DEDUP_REMOVED lines=24> */
[----:B--2---:R-:W-:-:S03]  /*11840*/  FMUL R3, R0, 0.25 ;  /* 0x3e80000000037820 */ /* 0x004fc60000400000 */
[----:B------:R-:W2:Y:S02]  /*11850*/  LDL.LU R206, [R1+0x148] ;  /* 0x0001480001ce7983 */ /* 0x000ea40000300800 */
[----:B------:R-:W-:Y:S02]  /*11860*/  FSEL R0, R3, R0, P3 ;  /* 0x0000000003007208 */ /* 0x000fe40001800000 */
[----:B------:R-:W2:Y:S01]  /*11870*/  LDL.LU R207, [R1+0x154] ;  /* 0x0001540001cf7983 */ /* 0x000ea20000300800 */
[----:B---3--:R-:W-:-:S03]  /*11880*/  FMUL R3, R5, 0.25 ;  /* 0x3e80000005037820 */ /* 0x008fc60000400000 */
[----:B------:R-:W3:Y:S02]  /*11890*/  LDL.LU R208, [R1+0x150] ;  /* 0x0001500001d07983 */ /* 0x000ee40000300800 */
[----:B------:R-:W-:Y:S01]  /*118a0*/  FSEL R3, R3, R5, P1 ;  /* 0x0000000503037208 */ /* 0x000fe20000800000 */
[----:B----4-:R-:W-:Y:S01]  /*118b0*/  FMUL R5, R6, 0.25 ;  /* 0x3e80000006057820 */ /* 0x010fe20000400000 */
[----:B------:R-:W4:Y:S04]  /*118c0*/  LDL.LU R209, [R1+0x15c] ;  /* 0x00015c0001d17983 */ /* 0x000f280000300800 */
[----:B------:R-:W-:Y:S01]  /*118d0*/  FSEL R5, R5, R6, P1 ;  /* 0x0000000605057208 */ /* 0x000fe20000800000 */
[----:B------:R-:W-:Y:S01]  /*118e0*/  FMUL R6, R7, 0.25 ;  /* 0x3e80000007067820 */ /* 0x000fe20000400000 */
        /* <DEDUP_REMOVED lines=120> */
[----:B------:R-:W4:Y:S01]  /*12070*/  LDL.LU R252, [R1+0x1f8] ;  /* 0x0001f80001fc7983 */ /* 0x000f220000300800 */
[----:B------:R-:W-:-:S03]  /*12080*/  FSETP.GEU.AND P5, PT, |R235|, 1.175494350822287508e-38, PT ;  /* 0x00800000eb00780b */ /* 0x000fc60003fae200 */
[----:B------:R-:W-:Y:S01]  /*12090*/  FSEL R174, R174, R175, P3 ;  /* 0x000000afaeae7208 */ /* 0x000fe20001800000 */
[----:B------:R-:W-:-:S05]  /*120a0*/  FMUL R175, R176, 0.25 ;  /* 0x3e800000b0af7820 */ /* 0x000fca0000400000 */
        /* <DEDUP_REMOVED lines=59> */
[----:B--2---:R-:W-:-:S05]  /*12460*/  FMUL R205, R206, 0.25 ;  /* 0x3e800000cecd7820 */ /* 0x004fca0000400000 */
[----:B------:R-:W-:Y:S01]  /*12470*/  FSEL R205, R205, R206, P1 ;  /* 0x000000cecdcd7208 */ /* 0x000fe20000800000 */
[----:B------:R-:W-:-:S05]  /*12480*/  FMUL R206, R207, 0.25 ;  /* 0x3e800000cfce7820 */ /* 0x000fca0000400000 */
[----:B------:R-:W-:Y:S01]  /*12490*/  FSEL R206, R206, R207, P3 ;  /* 0x000000cfcece7208 */ /* 0x000fe20001800000 */
[----:B---3--:R-:W-:-:S05]  /*124a0*/  FMUL R207, R208, 0.25 ;  /* 0x3e800000d0cf7820 */ /* 0x008fca0000400000 */
[----:B------:R-:W-:Y:S01]  /*124b0*/  FSEL R207, R207, R208, P3 ;  /* 0x000000d0cfcf7208 */ /* 0x000fe20001800000 */
[----:B----4-:R-:W-:-:S05]  /*124c0*/  FMUL R208, R209, 0.25 ;  /* 0x3e800000d1d07820 */ /* 0x010fca0000400000 */
        /* <DEDUP_REMOVED lines=334> */
[----:B------:R-:W-:Y:S02]  /*139b0*/  FSEL R148, R252, R148, P3 ;  /* 0x00000094fc947208 */ /* 0x000fe40001800000 */
[----:B------:R-:W2:Y:S01]  /*139c0*/  LDL.LU R252, [R1+0x208] ;  /* 0x0002080001fc7983 */ /* 0x000ea20000300800 */
[----:B------:R-:W-:Y:S01]  /*139d0*/  @P3 FMUL R235, R235, 0.25 ;  /* 0x3e800000ebeb3820 */ /* 0x000fe20000400000 */
[----:B------:R-:W-:Y:S01]  /*139e0*/  @!P5 FMUL R150, R150, 16777216 ;  /* 0x4b8000009696d820 */ /* 0x000fe20000400000 */
        /* <DEDUP_REMOVED lines=8> */
[----:B------:R-:W0:Y:S01]  /*13a70*/  MUFU.RCP R235, R235 ;  /* 0x000000eb00eb7308 */ /* 0x000e220000001000 */
[----:B------:R-:W-:Y:S01]  /*13a80*/  @!P5 FMUL R11, R11, 16777216 ;  /* 0x4b8000000b0bd820 */ /* 0x000fe20000400000 */
[----:B------:R-:W-:Y:S01]  /*13a90*/  @!P5 FMUL R14, R14, 16777216 ;  /* 0x4b8000000e0ed820 */ /* 0x000fe20000400000 */
[----:B------:R-:W-:Y:S01]  /*13aa0*/  @!P5 FMUL R15, R15, 16777216 ;  /* 0x4b8000000f0fd820 */ /* 0x000fe20000400000 */
[----:B------:R-:W-:Y:S01]  /*13ab0*/  FSETP.GEU.AND P4, PT, |R234|, 1.175494350822287508e-38, PT ;  /* 0x00800000ea00780b */ /* 0x000fe20003f8e200 */
        /* <DEDUP_REMOVED lines=12> */
[C---:B0-----:R-:W-:Y:S01]  /*13b80*/  FMUL R150, R235.reuse, R150 ;  /* 0x00000096eb967220 */ /* 0x041fe20000400000 */
[C---:B------:R-:W-:Y:S01]  /*13b90*/  FMUL R4, R235.reuse, R4 ;  /* 0x00000004eb047220 */ /* 0x040fe20000400000 */
[C---:B------:R-:W-:Y:S01]  /*13ba0*/  FMUL R0, R235.reuse, R0 ;  /* 0x00000000eb007220 */ /* 0x040fe20000400000 */
[C---:B------:R-:W-:Y:S01]  /*13bb0*/  FMUL R14, R235.reuse, R14 ;  /* 0x0000000eeb0e7220 */ /* 0x040fe20000400000 */
[----:B------:R-:W-:Y:S01]  /*13bc0*/  FMUL R15, R235, R15 ;  /* 0x0000000feb0f7220 */ /* 0x000fe20000400000 */
        /* <DEDUP_REMOVED lines=104> */
[----:B--2---:R-:W-:-:S04]  /*14250*/  @!P5 FMUL R252, R252, 16777216 ;  /* 0x4b800000fcfcd820 */ /* 0x004fc80000400000 */
[----:B------:R-:W-:-:S05]  /*14260*/  FMUL R252, R235, R252 ;  /* 0x000000fcebfc7220 */ /* 0x000fca0000400000 */
[----:B------:R0:W-:Y:S02]  /*14270*/  STL [R1+0x18], R252 ;  /* 0x000018fc01007387 */ /* 0x0001e40000100800 */
[C---:B0-----:R-:W-:Y:S02]  /*14280*/  FMUL R252, R235.reuse, R151 ;  /* 0x00000097ebfc7220 */ /* 0x041fe40000400000 */
[----:B------:R-:W2:Y:S04]  /*14290*/  LDL.LU R151, [R1+0x63c] ;  /* 0x00063c0001977983 */ /* 0x000ea80000300800 */
[----:B------:R0:W-:Y:S04]  /*142a0*/  STL [R1+0x20], R150 ;  /* 0x0000209601007387 */ /* 0x0001e80000100800 */
[----:B0-----:R-:W3:Y:S04]  /*142b0*/  LDL.LU R150, [R1+0x638] ;  /* 0x0006380001967983 */ /* 0x001ee80000300800 */
[----:B------:R0:W-:Y:S02]  /*142c0*/  STL [R1+0x10], R4 ;  /* 0x0000100401007387 */ /* 0x0001e40000100800 */
[C---:B0-----:R-:W-:Y:S01]  /*142d0*/  FMUL R4, R235.reuse, R2 ;  /* 0x00000002eb047220 */ /* 0x041fe20000400000 */
[----:B------:R-:W-:-:S04]  /*142e0*/  FMUL R2, R235, R6 ;  /* 0x00000006eb027220 */ /* 0x000fc80000400000 */
[----:B------:R0:W-:Y:S04]  /*142f0*/  STL [R1+0x24], R4 ;  /* 0x0000240401007387 */ /* 0x0001e80000100800 */
[----:B------:R1:W-:Y:S04]  /*14300*/  STL [R1+0x624], R2 ;  /* 0x0006240201007387 */ /* 0x0003e80000100800 */
[----:B------:R4:W-:Y:S01]  /*14310*/  STL [R1+0x14], R0 ;  /* 0x0000140001007387 */ /* 0x0009e20000100800 */
[----:B0-----:R-:W-:-:S03]  /*14320*/  FMUL R4, R235, R7 ;  /* 0x00000007eb047220 */ /* 0x001fc60000400000 */
[----:B-1----:R-:W3:Y:S01]  /*14330*/  LDL.LU R2, [R1+0x8] ;  /* 0x0000080001027983 */ /* 0x002ee20000300800 */
[----:B----4-:R-:W-:-:S03]  /*14340*/  FMUL R0, R235, R10 ;  /* 0x0000000aeb007220 */ /* 0x010fc60000400000 */
[----:B------:R0:W-:Y:S04]  /*14350*/  STL [R1+0x4], R4 ;  /* 0x0000040401007387 */ /* 0x0001e80000100800 */
[----:B------:R-:W4:Y:S04]  /*14360*/  LDL.LU R10, [R1+0x20c] ;  /* 0x00020c00010a7983 */ /* 0x000f280000300800 */
[----:B------:R1:W-:Y:S01]  /*14370*/  STL [R1+0x628], R0 ;  /* 0x0006280001007387 */ /* 0x0003e20000100800 */
[----:B0-----:R-:W-:-:S03]  /*14380*/  FMUL R4, R235, R11 ;  /* 0x0000000beb047220 */ /* 0x001fc60000400000 */
[----:B-1----:R-:W4:Y:S04]  /*14390*/  LDL.LU R0, [R1+0xc] ;  /* 0x00000c0001007983 */ /* 0x002f280000300800 */
[----:B------:R-:W4:Y:S01]  /*143a0*/  LDL.LU R11, [R1+0x200] ;  /* 0x00020000010b7983 */ /* 0x000f220000300800 */
[----:B------:R-:W-:Y:S01]  /*143b0*/  @P1 FMUL R234, R234, 0.25 ;  /* 0x3e800000eaea1820 */ /* 0x000fe20000400000 */
[----:B------:R-:W-:Y:S01]  /*143c0*/  @!P4 FMUL R3, R3, 16777216 ;  /* 0x4b8000000303c820 */ /* 0x000fe20000400000 */
[----:B------:R-:W-:Y:S01]  /*143d0*/  @!P4 FMUL R5, R5, 16777216 ;  /* 0x4b8000000505c820 */ /* 0x000fe20000400000 */
[----:B------:R0:W-:Y:S01]  /*143e0*/  STL [R1+0x62c], R4 ;  /* 0x00062c0401007387 */ /* 0x0001e20000100800 */
[----:B------:R-:W-:Y:S01]  /*143f0*/  @!P4 FMUL R234, R234, 16777216 ;  /* 0x4b800000eaeac820 */ /* 0x000fe20000400000 */
[----:B------:R-:W-:Y:S01]  /*14400*/  @!P4 FMUL R8, R8, 16777216 ;  /* 0x4b8000000808c820 */ /* 0x000fe20000400000 */
[----:B------:R-:W-:Y:S01]  /*14410*/  @!P4 FMUL R9, R9, 16777216 ;  /* 0x4b8000000909c820 */ /* 0x000fe20000400000 */
[----:B------:R1:W-:Y:S01]  /*14420*/  STL [R1+0x630], R14 ;  /* 0x0006300e01007387 */ /* 0x0003e20000100800 */
[----:B------:R-:W-:Y:S01]  /*14430*/  @!P4 FMUL R12, R12, 16777216 ;  /* 0x4b8000000c0cc820 */ /* 0x000fe20000400000 */
[----:B------:R-:W-:Y:S01]  /*14440*/  @!P4 FMUL R13, R13, 16777216 ;  /* 0x4b8000000d0dc820 */ /* 0x000fe20000400000 */
[----:B------:R-:W3:Y:S01]  /*14450*/  MUFU.RCP R234, R234 ;  /* 0x000000ea00ea7308 */ /* 0x000ee20000001000 */
[----:B------:R4:W-:Y:S01]  /*14460*/  STL [R1+0x634], R15 ;  /* 0x0006340f01007387 */ /* 0x0009e20000100800 */
[----:B------:R-:W-:Y:S01]  /*14470*/  @!P4 FMUL R16, R16, 16777216 ;  /* 0x4b8000001010c820 */ /* 0x000fe20000400000 */
[----:B------:R-:W-:Y:S01]  /*14480*/  @!P4 FMUL R17, R17, 16777216 ;  /* 0x4b8000001111c820 */ /* 0x000fe20000400000 */
[----:B------:R-:W-:Y:S01]  /*14490*/  @!P4 FMUL R20, R20, 16777216 ;  /* 0x4b8000001414c820 */ /* 0x000fe20000400000 */
[----:B0-----:R-:W4:Y:S01]  /*144a0*/  LDL.LU R4, [R1+0x18] ;  /* 0x0000180001047983 */ /* 0x001f220000300800 */
[----:B------:R-:W-:Y:S01]  /*144b0*/  @!P4 FMUL R21, R21, 16777216 ;  /* 0x4b8000001515c820 */ /* 0x000fe20000400000 */
[----:B------:R-:W-:Y:S01]  /*144c0*/  @!P4 FMUL R152, R152, 16777216 ;  /* 0x4b8000009898c820 */ /* 0x000fe20000400000 */
[----:B------:R-:W-:Y:S01]  /*144d0*/  @!P4 FMUL R153, R153, 16777216 ;  /* 0x4b8000009999c820 */ /* 0x000fe20000400000 */
[----:B-1----:R-:W0:Y:S01]  /*144e0*/  S2R R14, SR_TID.X ;  /* 0x00000000000e7919 */ /* 0x002e220000002100 */
        /* <DEDUP_REMOVED lines=110> */
[C---:B------:R-:W-:Y:S01]  /*14bd0*/  FMUL R18, R235.reuse, R18 ;  /* 0x00000012eb127220 */ /* 0x040fe20000400000 */
        /* <DEDUP_REMOVED lines=93> */
[----:B------:R-:W-:Y:S01]  /*151b0*/  FMUL R109, R235, R109 ;  /* 0x0000006deb6d7220 */ /* 0x000fe20000400000 */
[----:B--2---:R-:W-:Y:S01]  /*151c0*/  FMUL R7, R151, 0.25 ;  /* 0x3e80000097077820 */ /* 0x004fe20000400000 */
[C---:B------:R-:W-:Y:S01]  /*151d0*/  FMUL R108, R235.reuse, R108 ;  /* 0x0000006ceb6c7220 */ /* 0x040fe20000400000 */
[C---:B------:R-:W-:Y:S01]  /*151e0*/  FMUL R113, R235.reuse, R113 ;  /* 0x00000071eb717220 */ /* 0x040fe20000400000 */
[C---:B------:R-:W-:Y:S01]  /*151f0*/  FMUL R112, R235.reuse, R112 ;  /* 0x00000070eb707220 */ /* 0x040fe20000400000 */
[----:B------:R-:W-:Y:S01]  /*15200*/  FMUL R117, R235, R117 ;  /* 0x00000075eb757220 */ /* 0x000fe20000400000 */
[----:B------:R-:W-:Y:S01]  /*15210*/  FSEL R7, R7, R151, P1 ;  /* 0x0000009707077208 */ /* 0x000fe20000800000 */
[C---:B------:R-:W-:Y:S01]  /*15220*/  FMUL R116, R235.reuse, R116 ;  /* 0x00000074eb747220 */ /* 0x040fe20000400000 */
[C---:B------:R-:W-:Y:S01]  /*15230*/  FMUL R121, R235.reuse, R121 ;  /* 0x00000079eb797220 */ /* 0x040fe20000400000 */
[C---:B------:R-:W-:Y:S01]  /*15240*/  FMUL R120, R235.reuse, R120 ;  /* 0x00000078eb787220 */ /* 0x040fe20000400000 */
[----:B------:R-:W-:Y:S01]  /*15250*/  FMUL R125, R235, R125 ;  /* 0x0000007deb7d7220 */ /* 0x000fe20000400000 */
[----:B------:R-:W-:Y:S01]  /*15260*/  @!P4 FMUL R7, R7, 16777216 ;  /* 0x4b8000000707c820 */ /* 0x000fe20000400000 */
[C---:B------:R-:W-:Y:S01]  /*15270*/  FMUL R124, R235.reuse, R124 ;  /* 0x0000007ceb7c7220 */ /* 0x040fe20000400000 */
[C---:B------:R-:W-:Y:S01]  /*15280*/  FMUL R129, R235.reuse, R129 ;  /* 0x00000081eb817220 */ /* 0x040fe20000400000 */
[C---:B------:R-:W-:Y:S01]  /*15290*/  FMUL R128, R235.reuse, R128 ;  /* 0x00000080eb807220 */ /* 0x040fe20000400000 */
[----:B---3--:R-:W-:Y:S01]  /*152a0*/  FMUL R6, R150, 0.25 ;  /* 0x3e80000096067820 */ /* 0x008fe20000400000 */
[C---:B------:R-:W-:Y:S01]  /*152b0*/  FMUL R133, R235.reuse, R133 ;  /* 0x00000085eb857220 */ /* 0x040fe20000400000 */
[C---:B------:R-:W-:Y:S01]  /*152c0*/  FMUL R132, R235.reuse, R132 ;  /* 0x00000084eb847220 */ /* 0x040fe20000400000 */
[C---:B------:R-:W-:Y:S01]  /*152d0*/  FMUL R137, R235.reuse, R137 ;  /* 0x00000089eb897220 */ /* 0x040fe20000400000 */
[C---:B------:R-:W-:Y:S01]  /*152e0*/  FMUL R136, R235.reuse, R136 ;  /* 0x00000088eb887220 */ /* 0x040fe20000400000 */
[----:B------:R-:W-:Y:S01]  /*152f0*/  FSEL R6, R6, R150, P1 ;  /* 0x0000009606067208 */ /* 0x000fe20000800000 */
[C---:B------:R-:W-:Y:S01]  /*15300*/  FMUL R141, R235.reuse, R141 ;  /* 0x0000008deb8d7220 */ /* 0x040fe20000400000 */
[C---:B------:R-:W-:Y:S01]  /*15310*/  FMUL R140, R235.reuse, R140 ;  /* 0x0000008ceb8c7220 */ /* 0x040fe20000400000 */
[C---:B------:R-:W-:Y:S01]  /*15320*/  FMUL R145, R235.reuse, R145 ;  /* 0x00000091eb917220 */ /* 0x040fe20000400000 */
[C---:B------:R-:W-:Y:S01]  /*15330*/  FMUL R144, R235.reuse, R144 ;  /* 0x00000090eb907220 */ /* 0x040fe20000400000 */
[----:B------:R-:W-:Y:S01]  /*15340*/  @!P4 FMUL R6, R6, 16777216 ;  /* 0x4b8000000606c820 */ /* 0x000fe20000400000 */
[C---:B------:R-:W-:Y:S01]  /*15350*/  FMUL R149, R235.reuse, R149 ;  /* 0x00000095eb957220 */ /* 0x040fe20000400000 */
[----:B------:R-:W-:Y:S01]  /*15360*/  FMUL R148, R235, R148 ;  /* 0x00000094eb947220 */ /* 0x000fe20000400000 */
        /* <DEDUP_REMOVED lines=21> */
[C---:B------:R-:W-:Y:S01]  /*154c0*/  FMUL R151, R234.reuse, R2 ;  /* 0x00000002ea977220 */ /* 0x040fe20000400000 */
[----:B------:R-:W-:Y:S01]  /*154d0*/  FMUL R172, R234, R172 ;  /* 0x000000aceaac7220 */ /* 0x000fe20000400000 */
[----:B----4-:R-:W-:Y:S01]  /*154e0*/  @!P4 FMUL R10, R10, 16777216 ;  /* 0x4b8000000a0ac820 */ /* 0x010fe20000400000 */
        /* <DEDUP_REMOVED lines=11> */
[----:B------:R-:W-:-:S03]  /*155a0*/  @!P4 FMUL R11, R11, 16777216 ;  /* 0x4b8000000b0bc820 */ /* 0x000fc60000400000 */
        /* <DEDUP_REMOVED lines=96> */
[----:B------:R-:W-:Y:S01]  /*15bb0*/  F2FP.SATFINITE.E4M3.F32.PACK_AB_MERGE_C R235, R252, R4, RZ ;  /* 0x00000004fceb723e */ /* 0x000fe200048070ff */
[C---:B0-----:R-:W-:Y:S01]  /*15bc0*/  IMAD.SHL.U32 R6, R14.reuse, 0x8, RZ ;  /* 0x000000080e067824 */ /* 0x041fe200078e00ff */
[C---:B------:R-:W-:Y:S01]  /*15bd0*/  LOP3.LUT R252, R14.reuse, 0x7, RZ, 0xc0, !PT ;  /* 0x000000070efc7812 */ /* 0x040fe200078ec0ff */
[----:B------:R-:W2:Y:S01]  /*15be0*/  LDL.LU R0, [R1+0x10] ;  /* 0x0000100001007983 */ /* 0x000ea20000300800 */
[----:B------:R-:W-:-:S02]  /*15bf0*/  LOP3.LUT R4, R14, 0x8, RZ, 0xc0, !PT ;  /* 0x000000080e047812 */ /* 0x000fc400078ec0ff */
[----:B------:R-:W-:Y:S01]  /*15c00*/  LOP3.LUT R15, R6, 0x780, RZ, 0xc0, !PT ;  /* 0x00000780060f7812 */ /* 0x000fe200078ec0ff */
[----:B------:R-:W-:Y:S01]  /*15c10*/  IMAD.SHL.U32 R252, R252, 0x10, RZ ;  /* 0x00000010fcfc7824 */ /* 0x000fe200078e00ff */
[----:B------:R-:W-:Y:S01]  /*15c20*/  LEA R6, R4, UR60, 0x8 ;  /* 0x0000003c04067c11 */ /* 0x000fe2000f8e40ff */
[----:B------:R-:W3:Y:S03]  /*15c30*/  LDL.LU R2, [R1+0x14] ;  /* 0x0000140001027983 */ /* 0x000ee60000300800 */
[----:B------:R-:W-:Y:S01]  /*15c40*/  IADD3 R6, R252, R6, R15 ;  /* 0x00000006fc067210 */ /* 0x000fe20007ffe00f */
[----:B------:R-:W-:Y:S01]  /*15c50*/  IMAD.SHL.U32 R252, R14, 0x4, RZ ;  /* 0x000000040efc7824 */ /* 0x000fe200078e00ff */
[----:B------:R-:W4:Y:S04]  /*15c60*/  LDL.LU R15, [R1+0x634] ;  /* 0x00063400010f7983 */ /* 0x000f280000300800 */
[----:B------:R-:W-:-:S02]  /*15c70*/  LOP3.LUT R14, R252, 0x1c0, RZ, 0xc0, !PT ;  /* 0x000001c0fc0e7812 */ /* 0x000fc400078ec0ff */
[----:B------:R-:W0:Y:S01]  /*15c80*/  S2R R252, SR_TID.X ;  /* 0x0000000000fc7919 */ /* 0x000e220000002100 */
[----:B------:R-:W-:Y:S02]  /*15c90*/  F2FP.SATFINITE.E4M3.F32.PACK_AB_MERGE_C R10, R11, R10, RZ ;  /* 0x0000000a0b0a723e */ /* 0x000fe400048070ff */
[----:B0-----:R-:W-:-:S04]  /*15ca0*/  LOP3.LUT R252, R252, 0x7, RZ, 0xc0, !PT ;  /* 0x00000007fcfc7812 */ /* 0x001fc800078ec0ff */
[----:B------:R-:W-:-:S05]  /*15cb0*/  LEA R252, R252, UR60, 0x3 ;  /* 0x0000003cfcfc7c11 */ /* 0x000fca000f8e18ff */
[----:B------:R-:W-:Y:S02]  /*15cc0*/  IMAD.IADD R252, R14, 0x1, R252 ;  /* 0x000000010efc7824 */ /* 0x000fe400078e02fc */
[----:B------:R-:W4:Y:S03]  /*15cd0*/  LDL.LU R14, [R1+0x630] ;  /* 0x00063000010e7983 */ /* 0x000f260000300800 */
[----:B------:R-:W-:Y:S02]  /*15ce0*/  LEA.HI R252, R4, R252, RZ, 0x1f ;  /* 0x000000fc04fc7211 */ /* 0x000fe400078ff8ff */
[----:B------:R-:W4:Y:S04]  /*15cf0*/  LDL.LU R4, [R1+0x62c] ;  /* 0x00062c0001047983 */ /* 0x000f280000300800 */
[----:B------:R0:W-:Y:S04]  /*15d00*/  STL [R1+0x18], R252 ;  /* 0x000018fc01007387 */ /* 0x0001e80000100800 */
[----:B0-----:R-:W4:Y:S04]  /*15d10*/  LDL.LU R252, [R1+0x4] ;  /* 0x0000040001fc7983 */ /* 0x001f280000300800 */
[----:B------:R-:W2:Y:S01]  /*15d20*/  LDL.LU R11, [R1+0x20] ;  /* 0x00002000010b7983 */ /* 0x000ea20000300800 */
[----:B------:R-:W-:-:S02]  /*15d30*/  F2FP.SATFINITE.E4M3.F32.PACK_AB_MERGE_C R150, R150, R151, RZ ;  /* 0x000000979696723e */ /* 0x000fc400048070ff */
[----:B--2---:R-:W-:Y:S02]  /*15d40*/  F2FP.SATFINITE.E4M3.F32.PACK_AB_MERGE_C R11, R11, R0, RZ ;  /* 0x000000000b0b723e */ /* 0x004fe400048070ff */
[----:B------:R-:W4:Y:S04]  /*15d50*/  LDL.LU R0, [R1+0x628] ;  /* 0x0006280001007983 */ /* 0x000f280000300800 */
[----:B------:R-:W3:Y:S02]  /*15d60*/  LDL.LU R151, [R1+0x24] ;  /* 0x0000240001977983 */ /* 0x000ee40000300800 */
[----:B---3--:R-:W-:Y:S02]  /*15d70*/  F2FP.SATFINITE.E4M3.F32.PACK_AB_MERGE_C R151, R151, R2, RZ ;  /* 0x000000029797723e */ /* 0x008fe400048070ff */
[----:B------:R-:W2:Y:S01]  /*15d80*/  LDL.LU R2, [R1+0x624] ;  /* 0x0006240001027983 */ /* 0x000ea20000300800 */
[----:B------:R-:W-:-:S02]  /*15d90*/  F2FP.SATFINITE.E4M3.F32.PACK_AB_MERGE_C R3, R3, R5, RZ ;  /* 0x000000050303723e */ /* 0x000fc400048070ff */
[----:B------:R-:W-:Y:S02]  /*15da0*/  F2FP.SATFINITE.E4M3.F32.PACK_AB_MERGE_C R8, R8, R9, RZ ;  /* 0x000000090808723e */ /* 0x000fe400048070ff */
[----:B----4-:R-:W-:Y:S02]  /*15db0*/  F2FP.SATFINITE.E4M3.F32.PACK_AB_MERGE_C R9, R0, R4, RZ ;  /* 0x000000040009723e */ /* 0x010fe400048070ff */
[----:B--2---:R-:W-:Y:S02]  /*15dc0*/  F2FP.SATFINITE.E4M3.F32.PACK_AB_MERGE_C R5, R2, R252, RZ ;  /* 0x000000fc0205723e */ /* 0x004fe400048070ff */
[----:B------:R-:W2:Y:S04]  /*15dd0*/  LDL.LU R2, [R1+0x620] ;  /* 0x0006200001027983 */ /* 0x000ea80000300800 */
[----:B------:R-:W3:Y:S04]  /*15de0*/  LDL.LU R4, [R1+0x61c] ;  /* 0x00061c0001047983 */ /* 0x000ee80000300800 */
[----:B------:R-:W4:Y:S01]  /*15df0*/  LDL.LU R0, [R1+0x618] ;  /* 0x0006180001007983 */ /* 0x000f220000300800 */
[----:B------:R-:W-:-:S02]  /*15e00*/  F2FP.SATFINITE.E4M3.F32.PACK_AB_MERGE_C R236, R236, R237, RZ ;  /* 0x000000edecec723e */ /* 0x000fc400048070ff */
[----:B------:R-:W-:Y:S02]  /*15e10*/  F2FP.SATFINITE.E4M3.F32.PACK_AB_MERGE_C R240, R240, R241, RZ ;  /* 0x000000f1f0f0723e */ /* 0x000fe400048070ff */
[----:B------:R-:W-:Y:S02]  /*15e20*/  F2FP.SATFINITE.E4M3.F32.PACK_AB_MERGE_C R244, R244, R245, RZ ;  /* 0x000000f5f4f4723e */ /* 0x000fe400048070ff */
[----:B------:R-:W-:Y:S02]  /*15e30*/  F2FP.SATFINITE.E4M3.F32.PACK_AB_MERGE_C R74, R75, R74, RZ ;  /* 0x0000004a4b4a723e */ /* 0x000fe400048070ff */
[----:B------:R-:W-:Y:S02]  /*15e40*/  F2FP.SATFINITE.E4M3.F32.PACK_AB_MERGE_C R78, R79, R78, RZ ;  /* 0x0000004e4f4e723e */ /* 0x000fe400048070ff */
[----:B------:R-:W-:Y:S02]  /*15e50*/  F2FP.SATFINITE.E4M3.F32.PACK_AB_MERGE_C R82, R83, R82, RZ ;  /* 0x000000525352723e */ /* 0x000fe400048070ff */
        /* <DEDUP_REMOVED lines=10> */
[----:B------:R-:W-:Y:S02]  /*15f00*/  LOP3.LUT R236, R236, 0xffff, RZ, 0xc0, !PT ;  /* 0x0000ffffecec7812 */ /* 0x000fe400078ec0ff */
[----:B------:R-:W-:Y:S02]  /*15f10*/  LOP3.LUT R89, R240, 0xffff, RZ, 0xc0, !PT ;  /* 0x0000fffff0597812 */ /* 0x000fe400078ec0ff */
[----:B------:R-:W-:-:S02]  /*15f20*/  LOP3.LUT R93, R244, 0xffff, RZ, 0xc0, !PT ;  /* 0x0000fffff45d7812 */ /* 0x000fc400078ec0ff */
[----:B------:R-:W-:Y:S02]  /*15f30*/  LOP3.LUT R74, R74, 0xffff, RZ, 0xc0, !PT ;  /* 0x0000ffff4a4a7812 */ /* 0x000fe400078ec0ff */
[----:B------:R-:W-:Y:S02]  /*15f40*/  LOP3.LUT R123, R78, 0xffff, RZ, 0xc0, !PT ;  /* 0x0000ffff4e7b7812 */ /* 0x000fe400078ec0ff */
[----:B------:R-:W-:Y:S02]  /*15f50*/  LOP3.LUT R127, R82, 0xffff, RZ, 0xc0, !PT ;  /* 0x0000ffff527f7812 */ /* 0x000fe400078ec0ff */
        /* <DEDUP_REMOVED lines=9> */
[----:B------:R-:W-:Y:S02]  /*15ff0*/  LOP3.LUT R220, R220, 0xffff, RZ, 0xc0, !PT ;  /* 0x0000ffffdcdc7812 */ /* 0x000fe400078ec0ff */
[----:B------:R-:W-:Y:S02]  /*16000*/  LOP3.LUT R81, R224, 0xffff, RZ, 0xc0, !PT ;  /* 0x0000ffffe0517812 */ /* 0x000fe400078ec0ff */
[----:B------:R-:W-:Y:S02]  /*16010*/  LOP3.LUT R83, R228, 0xffff, RZ, 0xc0, !PT ;  /* 0x0000ffffe4537812 */ /* 0x000fe400078ec0ff */
[----:B------:R-:W-:Y:S02]  /*16020*/  LOP3.LUT R99, R32, 0xffff, RZ, 0xc0, !PT ;  /* 0x0000ffff20637812 */ /* 0x000fe400078ec0ff */
[----:B------:R-:W-:Y:S02]  /*16030*/  LOP3.LUT R101, R30, 0xffff, RZ, 0xc0, !PT ;  /* 0x0000ffff1e657812 */ /* 0x000fe400078ec0ff */
[----:B------:R-:W-:-:S02]  /*16040*/  LOP3.LUT R115, R64, 0xffff, RZ, 0xc0, !PT ;  /* 0x0000ffff40737812 */ /* 0x000fc400078ec0ff */
[----:B------:R-:W-:Y:S02]  /*16050*/  PRMT R49, R236, 0x3340, R89 ;  /* 0x00003340ec317816 */ /* 0x000fe40000000059 */
[----:B------:R-:W-:Y:S02]  /*16060*/  LOP3.LUT R30, R88, 0xffff, RZ, 0xc0, !PT ;  /* 0x0000ffff581e7812 */ /* 0x000fe400078ec0ff */
[----:B------:R-:W-:Y:S02]  /*16070*/  LOP3.LUT R129, R92, 0xffff, RZ, 0xc0, !PT ;  /* 0x0000ffff5c817812 */ /* 0x000fe400078ec0ff */
[----:B------:R-:W-:Y:S02]  /*16080*/  PRMT R64, R74, 0x3340, R123 ;  /* 0x000033404a407816 */ /* 0x000fe4000000007b */
[----:B------:R-:W-:Y:S02]  /*16090*/  F2FP.SATFINITE.E4M3.F32.PACK_AB_MERGE_C R90, R91, R90, RZ ;  /* 0x0000005a5b5a723e */ /* 0x000fe400048070ff */
[----:B------:R-:W-:-:S02]  /*160a0*/  F2FP.SATFINITE.E4M3.F32.PACK_AB_MERGE_C R94, R95, R94, RZ ;  /* 0x0000005e5f5e723e */ /* 0x000fc400048070ff */
[----:B------:R-:W-:Y:S02]  /*160b0*/  F2FP.SATFINITE.E4M3.F32.PACK_AB_MERGE_C R96, R97, R96, RZ ;  /* 0x000000606160723e */ /* 0x000fe400048070ff */
[----:B------:R-:W-:Y:S02]  /*160c0*/  F2FP.SATFINITE.E4M3.F32.PACK_AB_MERGE_C R106, R107, R106, RZ ;  /* 0x0000006a6b6a723e */ /* 0x000fe400048070ff */
[----:B------:R-:W-:Y:S02]  /*160d0*/  F2FP.SATFINITE.E4M3.F32.PACK_AB_MERGE_C R110, R111, R110, RZ ;  /* 0x0000006e6f6e723e */ /* 0x000fe400048070ff */
[----:B------:R-:W-:Y:S02]  /*160e0*/  F2FP.SATFINITE.E4M3.F32.PACK_AB_MERGE_C R112, R113, R112, RZ ;  /* 0x000000707170723e */ /* 0x000fe400048070ff */
[----:B------:R-:W-:Y:S02]  /*160f0*/  LOP3.LUT R97, R28, 0xffff, RZ, 0xc0, !PT ;  /* 0x0000ffff1c617812 */ /* 0x000fe400078ec0ff */
[----:B------:R-:W-:-:S02]  /*16100*/  PRMT R61, R220, 0x3340, R81 ;  /* 0x00003340dc3d7816 */ /* 0x000fc40000000051 */
[----:B------:R-:W-:Y:S02]  /*16110*/  LOP3.LUT R113, R60, 0xffff, RZ, 0xc0, !PT ;  /* 0x0000ffff3c717812 */ /* 0x000fe400078ec0ff */
[----:B------:R-:W-:Y:S02]  /*16120*/  F2FP.SATFINITE.E4M3.F32.PACK_AB_MERGE_C R42, R43, R42, RZ ;  /* 0x0000002a2b2a723e */ /* 0x000fe400048070ff */
[----:B------:R-:W-:Y:S02]  /*16130*/  F2FP.SATFINITE.E4M3.F32.PACK_AB_MERGE_C R46, R47, R46, RZ ;  /* 0x0000002e2f2e723e */ /* 0x000fe400048070ff */
[----:B------:R-:W-:Y:S02]  /*16140*/  F2FP.SATFINITE.E4M3.F32.PACK_AB_MERGE_C R50, R51, R50, RZ ;  /* 0x000000323332723e */ /* 0x000fe400048070ff */
[----:B------:R-:W-:Y:S02]  /*16150*/  F2FP.SATFINITE.E4M3.F32.PACK_AB_MERGE_C R72, R73, R72, RZ ;  /* 0x000000484948723e */ /* 0x000fe400048070ff */
[----:B------:R-:W-:-:S02]  /*16160*/  PRMT R60, R30, 0x3340, R129 ;  /* 0x000033401e3c7816 */ /* 0x000fc40000000081 */
[----:B------:R-:W-:Y:S02]  /*16170*/  F2FP.SATFINITE.E4M3.F32.PACK_AB_MERGE_C R40, R41, R40, RZ ;  /* 0x000000282928723e */ /* 0x000fe400048070ff */
[----:B------:R-:W-:Y:S02]  /*16180*/  F2FP.SATFINITE.E4M3.F32.PACK_AB_MERGE_C R44, R45, R44, RZ ;  /* 0x0000002c2d2c723e */ /* 0x000fe400048070ff */
[----:B------:R-:W-:Y:S02]  /*16190*/  F2FP.SATFINITE.E4M3.F32.PACK_AB_MERGE_C R138, R139, R138, RZ ;  /* 0x0000008a8b8a723e */ /* 0x000fe400048070ff */
[----:B------:R-:W-:Y:S02]  /*161a0*/  F2FP.SATFINITE.E4M3.F32.PACK_AB_MERGE_C R142, R143, R142, RZ ;  /* 0x0000008e8f8e723e */ /* 0x000fe400048070ff */
[----:B------:R-:W-:Y:S02]  /*161b0*/  SHF.R.U32.HI R30, RZ, 0x8, R30 ;  /* 0x00000008ff1e7819 */ /* 0x000fe4000001161e */
[----:B------:R-:W-:-:S02]  /*161c0*/  SHF.R.U32.HI R129, RZ, 0x8, R129 ;  /* 0x00000008ff817819 */ /* 0x000fc40000011681 */
[----:B------:R-:W-:Y:S02]  /*161d0*/  F2FP.SATFINITE.E4M3.F32.PACK_AB_MERGE_C R120, R121, R120, RZ ;  /* 0x000000787978723e */ /* 0x000fe400048070ff */
[----:B------:R-:W-:Y:S02]  /*161e0*/  F2FP.SATFINITE.E4M3.F32.PACK_AB_MERGE_C R124, R125, R124, RZ ;  /* 0x0000007c7d7c723e */ /* 0x000fe400048070ff */
[----:B------:R-:W-:Y:S02]  /*161f0*/  LOP3.LUT R106, R106, 0xffff, RZ, 0xc0, !PT ;  /* 0x0000ffff6a6a7812 */ /* 0x000fe400078ec0ff */
[----:B------:R-:W-:Y:S02]  /*16200*/  LOP3.LUT R139, R110, 0xffff, RZ, 0xc0, !PT ;  /* 0x0000ffff6e8b7812 */ /* 0x000fe400078ec0ff */
[----:B------:R-:W-:Y:S02]  /*16210*/  LOP3.LUT R143, R114, 0xffff, RZ, 0xc0, !PT ;  /* 0x0000ffff728f7812 */ /* 0x000fe400078ec0ff */
[----:B------:R-:W-:-:S02]  /*16220*/  F2FP.SATFINITE.E4M3.F32.PACK_AB_MERGE_C R104, R105, R104, RZ ;  /* 0x000000686968723e */ /* 0x000fc400048070ff */
[----:B------:R-:W-:Y:S02]  /*16230*/  F2FP.SATFINITE.E4M3.F32.PACK_AB_MERGE_C R108, R109, R108, RZ ;  /* 0x0000006c6d6c723e */ /* 0x000fe400048070ff */
[----:B------:R-:W-:Y:S02]  /*16240*/  LOP3.LUT R42, R42, 0xffff, RZ, 0xc0, !PT ;  /* 0x0000ffff2a2a7812 */ /* 0x000fe400078ec0ff */
[----:B------:R-:W-:Y:S02]  /*16250*/  LOP3.LUT R107, R46, 0xffff, RZ, 0xc0, !PT ;  /* 0x0000ffff2e6b7812 */ /* 0x000fe400078ec0ff */
[----:B------:R-:W-:Y:S02]  /*16260*/  LOP3.LUT R111, R50, 0xffff, RZ, 0xc0, !PT ;  /* 0x0000ffff326f7812 */ /* 0x000fe400078ec0ff */
[----:B------:R-:W-:Y:S02]  /*16270*/  F2FP.SATFINITE.E4M3.F32.PACK_AB_MERGE_C R76, R77, R76, RZ ;  /* 0x0000004c4d4c723e */ /* 0x000fe400048070ff */
[----:B------:R-:W-:-:S02]  /*16280*/  F2FP.SATFINITE.E4M3.F32.PACK_AB_MERGE_C R144, R145, R144, RZ ;  /* 0x000000909190723e */ /* 0x000fc400048070ff */
[----:B------:R-:W-:Y:S02]  /*16290*/  F2FP.SATFINITE.E4M3.F32.PACK_AB_MERGE_C R148, R149, R148, RZ ;  /* 0x000000949594723e */ /* 0x000fe400048070ff */
[----:B------:R-:W-:Y:S02]  /*162a0*/  LOP3.LUT R40, R40, 0xffff, RZ, 0xc0, !PT ;  /* 0x0000ffff28287812 */ /* 0x000fe400078ec0ff */
[----:B------:R-:W-:Y:S02]  /*162b0*/  LOP3.LUT R105, R44, 0xffff, RZ, 0xc0, !PT ;  /* 0x0000ffff2c697812 */ /* 0x000fe400078ec0ff */
[----:B------:R-:W-:Y:S02]  /*162c0*/  LOP3.LUT R109, R48, 0xffff, RZ, 0xc0, !PT ;  /* 0x0000ffff306d7812 */ /* 0x000fe400078ec0ff */
[----:B------:R-:W-:Y:S02]  /*162d0*/  LOP3.LUT R129, R129, 0xffff, RZ, 0xc0, !PT ;  /* 0x0000ffff81817812 */ /* 0x000fe400078ec0ff */
[----:B------:R-:W-:-:S02]  /*162e0*/  LOP3.LUT R30, R30, 0xffff, RZ, 0xc0, !PT ;  /* 0x0000ffff1e1e7812 */ /* 0x000fc400078ec0ff */
[----:B------:R-:W-:Y:S02]  /*162f0*/  LOP3.LUT R120, R120, 0xffff, RZ, 0xc0, !PT ;  /* 0x0000ffff78787812 */ /* 0x000fe400078ec0ff */
[----:B------:R-:W-:Y:S02]  /*16300*/  LOP3.LUT R145, R124, 0xffff, RZ, 0xc0, !PT ;  /* 0x0000ffff7c917812 */ /* 0x000fe400078ec0ff */
[----:B------:R-:W-:Y:S02]  /*16310*/  PRMT R88, R106, 0x3340, R139 ;  /* 0x000033406a587816 */ /* 0x000fe4000000008b */
[----:B------:R-:W-:Y:S02]  /*16320*/  F2FP.SATFINITE.E4M3.F32.PACK_AB_MERGE_C R116, R117, R116, RZ ;  /* 0x000000747574723e */ /* 0x000fe400048070ff */
[----:B------:R-:W-:Y:S02]  /*16330*/  F2FP.SATFINITE.E4M3.F32.PACK_AB_MERGE_C R86, R87, R86, RZ ;  /* 0x000000565756723e */ /* 0x000fe400048070ff */
[----:B------:R-:W-:-:S02]  /*16340*/  LOP3.LUT R235, R235, 0xffff, RZ, 0xc0, !PT ;  /* 0x0000ffffebeb7812 */ /* 0x000fc400078ec0ff */
[----:B------:R-:W-:Y:S02]  /*16350*/  LOP3.LUT R151, R151, 0xffff, RZ, 0xc0, !PT ;  /* 0x0000ffff97977812 */ /* 0x000fe400078ec0ff */
[----:B------:R-:W-:Y:S02]  /*16360*/  LOP3.LUT R252, R11, 0xffff, RZ, 0xc0, !PT ;  /* 0x0000ffff0bfc7812 */ /* 0x000fe400078ec0ff */
[----:B------:R-:W-:Y:S02]  /*16370*/  PRMT R48, R42, 0x3340, R107 ;  /* 0x000033402a307816 */ /* 0x000fe4000000006b */
[----:B------:R-:W-:Y:S02]  /*16380*/  F2FP.SATFINITE.E4M3.F32.PACK_AB_MERGE_C R62, R63, R62, RZ ;  /* 0x0000003e3f3e723e */ /* 0x000fe400048070ff */
[----:B------:R-:W-:Y:S02]  /*16390*/  PRMT R46, R40, 0x3340, R105 ;  /* 0x00003340282e7816 */ /* 0x000fe40000000069 */
[----:B------:R-:W-:-:S02]  /*163a0*/  LOP3.LUT R121, R76, 0xffff, RZ, 0xc0, !PT ;  /* 0x0000ffff4c797812 */ /* 0x000fc400078ec0ff */
[----:B------:R-:W-:Y:S02]  /*163b0*/  PRMT R129, R30, 0x3340, R129 ;  /* 0x000033401e817816 */ /* 0x000fe40000000081 */
[----:B------:R-:W-:Y:S02]  /*163c0*/  LOP3.LUT R125, R80, 0xffff, RZ, 0xc0, !PT ;  /* 0x0000ffff507d7812 */ /* 0x000fe400078ec0ff */
[----:B------:R-:W-:Y:S02]  /*163d0*/  PRMT R76, R120, 0x3340, R145 ;  /* 0x00003340784c7816 */ /* 0x000fe40000000091 */
[----:B------:R-:W-:Y:S02]  /*163e0*/  F2FP.SATFINITE.E4M3.F32.PACK_AB_MERGE_C R12, R12, R13, RZ ;  /* 0x0000000d0c0c723e */ /* 0x000fe400048070ff */
[----:B------:R-:W-:Y:S02]  /*163f0*/  LOP3.LUT R122, R122, 0xffff, RZ, 0xc0, !PT ;  /* 0x0000ffff7a7a7812 */ /* 0x000fe400078ec0ff */
[----:B------:R-:W-:-:S02]  /*16400*/  SHF.R.U32.HI R120, RZ, 0x8, R120 ;  /* 0x00000008ff787819 */ /* 0x000fc40000011678 */
[----:B------:R-:W-:Y:S02]  /*16410*/  SHF.R.U32.HI R145, RZ, 0x8, R145 ;  /* 0x00000008ff917819 */ /* 0x000fe40000011691 */
[----:B------:R-:W-:Y:S02]  /*16420*/  PRMT R11, R235, 0x3340, R252 ;  /* 0x00003340eb0b7816 */ /* 0x000fe400000000fc */
[----:B------:R-:W-:Y:S02]  /*16430*/  F2FP.SATFINITE.E4M3.F32.PACK_AB_MERGE_C R14, R14, R15, RZ ;  /* 0x0000000f0e0e723e */ /* 0x000fe400048070ff */
[----:B------:R-:W-:Y:S02]  /*16440*/  F2FP.SATFINITE.E4M3.F32.PACK_AB_MERGE_C R168, R168, R169, RZ ;  /* 0x000000a9a8a8723e */ /* 0x000fe400048070ff */
[----:B------:R-:W-:Y:S02]  /*16450*/  F2FP.SATFINITE.E4M3.F32.PACK_AB_MERGE_C R226, R226, R227, RZ ;  /* 0x000000e3e2e2723e */ /* 0x000fe400048070ff */
[----:B------:R-:W-:-:S02]  /*16460*/  F2FP.SATFINITE.E4M3.F32.PACK_AB_MERGE_C R34, R35, R34, RZ ;  /* 0x000000222322723e */ /* 0x000fc400048070ff */
[----:B------:R-:W-:Y:S02]  /*16470*/  F2FP.SATFINITE.E4M3.F32.PACK_AB_MERGE_C R136, R137, R136, RZ ;  /* 0x000000888988723e */ /* 0x000fe400048070ff */
[----:B------:R-:W-:Y:S02]  /*16480*/  F2FP.SATFINITE.E4M3.F32.PACK_AB_MERGE_C R140, R141, R140, RZ ;  /* 0x0000008c8d8c723e */ /* 0x000fe400048070ff */
[----:B------:R-:W-:Y:S02]  /*16490*/  LOP3.LUT R104, R104, 0xffff, RZ, 0xc0, !PT ;  /* 0x0000ffff68687812 */ /* 0x000fe400078ec0ff */
[----:B------:R-:W-:Y:S02]  /*164a0*/  LOP3.LUT R137, R108, 0xffff, RZ, 0xc0, !PT ;  /* 0x0000ffff6c897812 */ /* 0x000fe400078ec0ff */
[----:B------:R-:W-:Y:S02]  /*164b0*/  LOP3.LUT R141, R112, 0xffff, RZ, 0xc0, !PT ;  /* 0x0000ffff708d7812 */ /* 0x000fe400078ec0ff */
[----:B------:R-:W-:-:S02]  /*164c0*/  LOP3.LUT R145, R145, 0xffff, RZ, 0xc0, !PT ;  /* 0x0000ffff91917812 */ /* 0x000fc400078ec0ff */
[----:B------:R-:W-:Y:S02]  /*164d0*/  F2FP.SATFINITE.E4M3.F32.PACK_AB_MERGE_C R154, R154, R155, RZ ;  /* 0x0000009b9a9a723e */ /* 0x000fe400048070ff */
[----:B------:R-:W-:Y:S02]  /*164e0*/  F2FP.SATFINITE.E4M3.F32.PACK_AB_MERGE_C R158, R158, R159, RZ ;  /* 0x0000009f9e9e723e */ /* 0x000fe400048070ff */
[----:B------:R-:W-:Y:S02]  /*164f0*/  F2FP.SATFINITE.E4M3.F32.PACK_AB_MERGE_C R164, R164, R165, RZ ;  /* 0x000000a5a4a4723e */ /* 0x000fe400048070ff */
[----:B------:R-:W-:Y:S02]  /*16500*/  F2FP.SATFINITE.E4M3.F32.PACK_AB_MERGE_C R102, R103, R102, RZ ;  /* 0x000000666766723e */ /* 0x000fe400048070ff */
[----:B------:R-:W-:Y:S02]  /*16510*/  LOP3.LUT R9, R9, 0xffff, RZ, 0xc0, !PT ;  /* 0x0000ffff09097812 */ /* 0x000fe400078ec0ff */
[----:B------:R-:W-:-:S02]  /*16520*/  LOP3.LUT R79, R226, 0xffff, RZ, 0xc0, !PT ;  /* 0x0000ffffe24f7812 */ /* 0x000fc400078ec0ff */
[----:B------:R-:W-:Y:S02]  /*16530*/  LOP3.LUT R103, R34, 0xffff, RZ, 0xc0, !PT ;  /* 0x0000ffff22677812 */ /* 0x000fe400078ec0ff */
[----:B------:R-:W-:Y:S02]  /*16540*/  LOP3.LUT R136, R136, 0xffff, RZ, 0xc0, !PT ;  /* 0x0000ffff88887812 */ /* 0x000fe400078ec0ff */
[----:B------:R-:W-:Y:S02]  /*16550*/  LOP3.LUT R155, R140, 0xffff, RZ, 0xc0, !PT ;  /* 0x0000ffff8c9b7812 */ /* 0x000fe400078ec0ff */
[----:B------:R-:W-:Y:S02]  /*16560*/  LOP3.LUT R159, R144, 0xffff, RZ, 0xc0, !PT ;  /* 0x0000ffff909f7812 */ /* 0x000fe400078ec0ff */
[----:B------:R-:W-:Y:S02]  /*16570*/  SHF.R.U32.HI R235, RZ, 0x8, R235 ;  /* 0x00000008ffeb7819 */ /* 0x000fe400000116eb */
[----:B------:R-:W-:-:S02]  /*16580*/  SHF.R.U32.HI R252, RZ, 0x8, R252 ;  /* 0x00000008fffc7819 */ /* 0x000fc400000116fc */
[----:B------:R-:W-:Y:S02]  /*16590*/  F2FP.SATFINITE.E4M3.F32.PACK_AB_MERGE_C R24, R25, R24, RZ ;  /* 0x000000181918723e */ /* 0x000fe400048070ff */
[----:B------:R-:W-:Y:S02]  /*165a0*/  LOP3.LUT R41, R164, 0xffff, RZ, 0xc0, !PT ;  /* 0x0000ffffa4297812 */ /* 0x000fe400078ec0ff */
[----:B------:R-:W-:Y:S02]  /*165b0*/  PRMT R92, R136, 0x3340, R155 ;  /* 0x00003340885c7816 */ /* 0x000fe4000000009b */
[----:B------:R-:W-:Y:S02]  /*165c0*/  LOP3.LUT R235, R235, 0xffff, RZ, 0xc0, !PT ;  /* 0x0000ffffebeb7812 */ /* 0x000fe400078ec0ff */
[----:B------:R-:W-:Y:S02]  /*165d0*/  F2FP.SATFINITE.E4M3.F32.PACK_AB_MERGE_C R56, R57, R56, RZ ;  /* 0x000000383938723e */ /* 0x000fe400048070ff */
[----:B------:R-:W-:-:S02]  /*165e0*/  F2FP.SATFINITE.E4M3.F32.PACK_AB_MERGE_C R26, R27, R26, RZ ;  /* 0x0000001a1b1a723e */ /* 0x000fc400048070ff */
[----:B------:R-:W-:Y:S02]  /*165f0*/  LOP3.LUT R56, R56, 0xffff, RZ, 0xc0, !PT ;  /* 0x0000ffff38387812 */ /* 0x000fe400078ec0ff */
[----:B------:R-:W-:Y:S02]  /*16600*/  F2FP.SATFINITE.E4M3.F32.PACK_AB_MERGE_C R118, R119, R118, RZ ;  /* 0x000000767776723e */ /* 0x000fe400048070ff */
[----:B------:R-:W-:Y:S02]  /*16610*/  F2FP.SATFINITE.E4M3.F32.PACK_AB_MERGE_C R130, R131, R130, RZ ;  /* 0x000000828382723e */ /* 0x000fe400048070ff */
[--C-:B----4-:R-:W-:Y:S02]  /*16620*/  PRMT R32, R93, 0x3340, R0.reuse ;  /* 0x000033405d207816 */ /* 0x110fe40000000000 */
[--C-:B------:R-:W-:Y:S02]  /*16630*/  PRMT R133, R127, 0x3340, R0.reuse ;  /* 0x000033407f857816 */ /* 0x100fe40000000000 */
[----:B------:R-:W-:-:S02]  /*16640*/  PRMT R28, R83, 0x3340, R0 ;  /* 0x00003340531c7816 */ /* 0x000fc40000000000 */
[----:B------:R-:W-:Y:S02]  /*16650*/  PRMT R49, R49, 0x5410, R32 ;  /* 0x0000541031317816 */ /* 0x000fe40000000020 */
[----:B------:R-:W-:Y:S02]  /*16660*/  PRMT R64, R64, 0x5410, R133 ;  /* 0x0000541040407816 */ /* 0x000fe40000000085 */
[----:B------:R-:W-:Y:S02]  /*16670*/  LOP3.LUT R32, R90, 0xffff, RZ, 0xc0, !PT ;  /* 0x0000ffff5a207812 */ /* 0x000fe400078ec0ff */
[----:B------:R-:W-:Y:S02]  /*16680*/  LOP3.LUT R133, R94, 0xffff, RZ, 0xc0, !PT ;  /* 0x0000ffff5e857812 */ /* 0x000fe400078ec0ff */
[----:B------:R-:W-:Y:S02]  /*16690*/  PRMT R61, R61, 0x5410, R28 ;  /* 0x000054103d3d7816 */ /* 0x000fe4000000001c */
[----:B------:R-:W-:-:S02]  /*166a0*/  LOP3.LUT R28, R72, 0xffff, RZ, 0xc0, !PT ;  /* 0x0000ffff481c7812 */ /* 0x000fc400078ec0ff */
[--C-:B------:R-:W-:Y:S02]  /*166b0*/  PRMT R72, R32, 0x3340, R133.reuse ;  /* 0x0000334020487816 */ /* 0x100fe40000000085 */
[----:B------:R-:W-:Y:S02]  /*166c0*/  PRMT R149, R143, 0x3340, R0 ;  /* 0x000033408f957816 */ /* 0x000fe40000000000 */
[----:B------:R-:W-:Y:S02]  /*166d0*/  SHF.R.U32.HI R32, RZ, 0x8, R32 ;  /* 0x00000008ff207819 */ /* 0x000fe40000011620 */
[----:B------:R-:W-:Y:S02]  /*166e0*/  SHF.R.U32.HI R133, RZ, 0x8, R133 ;  /* 0x00000008ff857819 */ /* 0x000fe40000011685 */
[--C-:B------:R-:W-:Y:S02]  /*166f0*/  PRMT R117, R111, 0x3340, R0.reuse ;  /* 0x000033406f757816 */ /* 0x100fe40000000000 */
[----:B------:R-:W-:-:S02]  /*16700*/  PRMT R87, R109, 0x3340, R0 ;  /* 0x000033406d577816 */ /* 0x000fc40000000000 */
[----:B------:R-:W-:Y:S02]  /*16710*/  PRMT R88, R88, 0x5410, R149 ;  /* 0x0000541058587816 */ /* 0x000fe40000000095 */
[----:B------:R-:W-:Y:S02]  /*16720*/  LOP3.LUT R133, R133, 0xffff, RZ, 0xc0, !PT ;  /* 0x0000ffff85857812 */ /* 0x000fe400078ec0ff */
[----:B------:R-:W-:Y:S02]  /*16730*/  LOP3.LUT R30, R32, 0xffff, RZ, 0xc0, !PT ;  /* 0x0000ffff201e7812 */ /* 0x000fe400078ec0ff */
[----:B------:R-:W-:Y:S02]  /*16740*/  LOP3.LUT R149, R126, 0xffff, RZ, 0xc0, !PT ;  /* 0x0000ffff7e957812 */ /* 0x000fe400078ec0ff */
[----:B------:R-:W-:Y:S02]  /*16750*/  PRMT R13, R151, 0x3340, R0 ;  /* 0x00003340970d7816 */ /* 0x000fe40000000000 */
[----:B------:R-:W-:-:S02]  /*16760*/  PRMT R48, R48, 0x5410, R117 ;  /* 0x0000541030307816 */ /* 0x000fc40000000075 */
[----:B------:R-:W-:Y:S02]  /*16770*/  PRMT R46, R46, 0x5410, R87 ;  /* 0x000054102e2e7816 */ /* 0x000fe40000000057 */
[----:B------:R-:W-:Y:S01]  /*16780*/  LOP3.LUT R117, R62, 0xffff, RZ, 0xc0, !PT ;  /* 0x0000ffff3e757812 */ /* 0x000fe200078ec0ff */
[----:B---3--:R-:W-:Y:S01]  /*16790*/  VIADD R169, R4, 0xc0cafb0d ;  /* 0xc0cafb0d04a97836 */ /* 0x008fe20000000000 */
[----:B------:R-:W-:Y:S02]  /*167a0*/  PRMT R87, R125, 0x3340, R0 ;  /* 0x000033407d577816 */ /* 0x000fe40000000000 */
[----:B------:R-:W-:Y:S02]  /*167b0*/  PRMT R62, R28, 0x3340, R121 ;  /* 0x000033401c3e7816 */ /* 0x000fe40000000079 */
[----:B------:R-:W-:Y:S02]  /*167c0*/  PRMT R133, R30, 0x3340, R133 ;  /* 0x000033401e857816 */ /* 0x000fe40000000085 */
[----:B------:R-:W-:-:S02]  /*167d0*/  PRMT R90, R122, 0x3340, R149 ;  /* 0x000033407a5a7816 */ /* 0x000fc40000000095 */
[----:B------:R-:W-:Y:S02]  /*167e0*/  LOP3.LUT R30, R120, 0xffff, RZ, 0xc0, !PT ;  /* 0x0000ffff781e7812 */ /* 0x000fe400078ec0ff */
[----:B------:R-:W-:Y:S02]  /*167f0*/  PRMT R11, R11, 0x5410, R13 ;  /* 0x000054100b0b7816 */ /* 0x000fe4000000000d */
[----:B------:R-:W-:Y:S02]  /*16800*/  SHF.R.U32.HI R122, RZ, 0x8, R122 ;  /* 0x00000008ff7a7819 */ /* 0x000fe4000001167a */
[----:B------:R-:W-:Y:S02]  /*16810*/  SHF.R.U32.HI R149, RZ, 0x8, R149 ;  /* 0x00000008ff957819 */ /* 0x000fe40000011695 */
[----:B------:R-:W-:Y:S02]  /*16820*/  LOP3.LUT R13, R150, 0xffff, RZ, 0xc0, !PT ;  /* 0x0000ffff960d7812 */ /* 0x000fe400078ec0ff */
[----:B------:R-:W-:-:S02]  /*16830*/  LOP3.LUT R150, R14, 0xffff, RZ, 0xc0, !PT ;  /* 0x0000ffff0e967812 */ /* 0x000fc400078ec0ff */
[----:B------:R-:W-:Y:S02]  /*16840*/  PRMT R62, R62, 0x5410, R87 ;  /* 0x000054103e3e7816 */ /* 0x000fe40000000057 */
[----:B------:R-:W-:Y:S02]  /*16850*/  PRMT R34, R141, 0x3340, R0 ;  /* 0x000033408d227816 */ /* 0x000fe40000000000 */
[----:B------:R-:W-:Y:S02]  /*16860*/  PRMT R87, R104, 0x3340, R137 ;  /* 0x0000334068577816 */ /* 0x000fe40000000089 */
[----:B------:R-:W-:Y:S02]  /*16870*/  PRMT R145, R30, 0x3340, R145 ;  /* 0x000033401e917816 */ /* 0x000fe40000000091 */
[----:B------:R-:W-:Y:S02]  /*16880*/  SHF.R.U32.HI R151, RZ, 0x8, R151 ;  /* 0x00000008ff977819 */ /* 0x000fe40000011697 */
[----:B------:R-:W-:-:S02]  /*16890*/  LOP3.LUT R149, R149, 0xffff, RZ, 0xc0, !PT ;  /* 0x0000ffff95957812 */ /* 0x000fc400078ec0ff */
[----:B------:R-:W-:Y:S02]  /*168a0*/  LOP3.LUT R30, R122, 0xffff, RZ, 0xc0, !PT ;  /* 0x0000ffff7a1e7812 */ /* 0x000fe400078ec0ff */
[----:B------:R-:W-:Y:S02]  /*168b0*/  LOP3.LUT R169, R169, 0xff800000, RZ, 0xc0, !PT ;  /* 0xff800000a9a97812 */ /* 0x000fe400078ec0ff */
[----:B------:R-:W-:Y:S02]  /*168c0*/  PRMT R25, R9, 0x3340, R150 ;  /* 0x0000334009197816 */ /* 0x000fe40000000096 */
[--C-:B------:R-:W-:Y:S02]  /*168d0*/  PRMT R164, R79, 0x3340, R0.reuse ;  /* 0x000033404fa47816 */ /* 0x100fe40000000000 */
[----:B------:R-:W-:Y:S02]  /*168e0*/  PRMT R165, R159, 0x3340, R0 ;  /* 0x000033409fa57816 */ /* 0x000fe40000000000 */
[----:B------:R-:W-:-:S02]  /*168f0*/  PRMT R87, R87, 0x5410, R34 ;  /* 0x0000541057577816 */ /* 0x000fc40000000022 */
[----:B------:R-:W-:Y:S02]  /*16900*/  SHF.R.U32.HI R9, RZ, 0x8, R9 ;  /* 0x00000008ff097819 */ /* 0x000fe40000011609 */
[----:B------:R-:W-:Y:S02]  /*16910*/  SHF.R.U32.HI R79, RZ, 0x8, R79 ;  /* 0x00000008ff4f7819 */ /* 0x000fe4000001164f */
[----:B------:R-:W-:Y:S02]  /*16920*/  LOP3.LUT R34, R252, 0xffff, RZ, 0xc0, !PT ;  /* 0x0000fffffc227812 */ /* 0x000fe400078ec0ff */
[----:B------:R-:W-:Y:S02]  /*16930*/  LOP3.LUT R151, R151, 0xffff, RZ, 0xc0, !PT ;  /* 0x0000ffff97977812 */ /* 0x000fe400078ec0ff */
[----:B------:R-:W-:Y:S01]  /*16940*/  PRMT R149, R30, 0x3340, R149 ;  /* 0x000033401e957816 */ /* 0x000fe20000000095 */
[----:B------:R-:W-:Y:S01]  /*16950*/  IMAD.IADD R30, R4, 0x1, -R169 ;  /* 0x00000001041e7824 */ /* 0x000fe200078e0aa9 */
[----:B------:R-:W-:-:S02]  /*16960*/  PRMT R92, R92, 0x5410, R165 ;  /* 0x000054105c5c7816 */ /* 0x000fc400000000a5 */
[----:B------:R-:W-:Y:S02]  /*16970*/  LOP3.LUT R165, R9, 0xffff, RZ, 0xc0, !PT ;  /* 0x0000ffff09a57812 */ /* 0x000fe400078ec0ff */
[----:B------:R-:W-:Y:S01]  /*16980*/  LOP3.LUT R79, R79, 0xffff, RZ, 0xc0, !PT ;  /* 0x0000ffff4f4f7812 */ /* 0x000fe200078ec0ff */
[----:B------:R-:W-:Y:S01]  /*16990*/  FADD R30, R30, -1 ;  /* 0xbf8000001e1e7421 */ /* 0x000fe20000000000 */
[----:B------:R-:W-:Y:S01]  /*169a0*/  PRMT R34, R235, 0x3340, R34 ;  /* 0x00003340eb227816 */ /* 0x000fe20000000022 */
[----:B------:R-:W-:Y:S01]  /*169b0*/  IMAD.MOV.U32 R169, RZ, RZ, 0x3dc6b27f ;  /* 0x3dc6b27fffa97424 */ /* 0x000fe200078e00ff */
[--C-:B------:R-:W-:Y:S02]  /*169c0*/  PRMT R9, R151, 0x3340, R0.reuse ;  /* 0x0000334097097816 */ /* 0x100fe40000000000 */
[----:B------:R-:W-:Y:S02]  /*169d0*/  PRMT R124, R79, 0x3340, R0 ;  /* 0x000033404f7c7816 */ /* 0x000fe40000000000 */
[----:B------:R-:W-:Y:S01]  /*169e0*/  PRMT R79, R34, 0x5410, R9 ;  /* 0x00005410224f7816 */ /* 0x000fe20000000009 */
[----:B------:R-:W-:Y:S01]  /*169f0*/  FFMA.FTZ R9, R30, R169, -0.16845393180847167969 ;  /* 0xbe2c7f301e097423 */ /* 0x000fe200000100a9 */
[----:B------:R-:W-:-:S02]  /*16a00*/  LOP3.LUT R26, R26, 0xffff, RZ, 0xc0, !PT ;  /* 0x0000ffff1a1a7812 */ /* 0x000fc400078ec0ff */
[----:B------:R-:W-:Y:S01]  /*16a10*/  PRMT R119, R115, 0x3340, R0 ;  /* 0x0000334073777816 */ /* 0x000fe20000000000 */
[----:B------:R-:W-:Y:S01]  /*16a20*/  FFMA.FTZ R9, R30, R9, 0.1716887056827545166 ;  /* 0x3e2fcf2a1e097423 */ /* 0x000fe20000010009 */
[----:B------:R-:W-:Y:S02]  /*16a30*/  PRMT R44, R56, 0x3340, R113 ;  /* 0x00003340382c7816 */ /* 0x000fe40000000071 */
[----:B------:R-:W-:Y:S02]  /*16a40*/  F2FP.SATFINITE.E4M3.F32.PACK_AB_MERGE_C R58, R59, R58, RZ ;  /* 0x0000003a3b3a723e */ /* 0x000fe400048070ff */
[----:B------:R-:W-:Y:S02]  /*16a50*/  F2FP.SATFINITE.E4M3.F32.PACK_AB_MERGE_C R66, R67, R66, RZ ;  /* 0x000000424342723e */ /* 0x000fe400048070ff */
[----:B------:R-:W-:Y:S02]  /*16a60*/  LOP3.LUT R131, R96, 0xffff, RZ, 0xc0, !PT ;  /* 0x0000ffff60837812 */ /* 0x000fe400078ec0ff */
[----:B------:R-:W-:Y:S01]  /*16a70*/  F2FP.SATFINITE.E4M3.F32.PACK_AB_MERGE_C R84, R85, R84, RZ ;  /* 0x000000545554723e */ /* 0x000fe200048070ff */
[----:B------:R-:W-:Y:S01]  /*16a80*/  FFMA.FTZ R9, R30, R9, -0.17900948226451873779 ;  /* 0xbe374e431e097423 */ /* 0x000fe20000010009 */
[----:B------:R-:W-:-:S02]  /*16a90*/  F2FP.SATFINITE.E4M3.F32.PACK_AB_MERGE_C R134, R135, R134, RZ ;  /* 0x000000868786723e */ /* 0x000fc400048070ff */
[--C-:B------:R-:W-:Y:S02]  /*16aa0*/  PRMT R85, R103, 0x3340, R0.reuse ;  /* 0x0000334067557816 */ /* 0x100fe40000000000 */
[----:B------:R-:W-:Y:S02]  /*16ab0*/  PRMT R50, R26, 0x3340, R101 ;  /* 0x000033401a327816 */ /* 0x000fe40000000065 */
[----:B------:R-:W-:Y:S02]  /*16ac0*/  PRMT R44, R44, 0x5410, R119 ;  /* 0x000054102c2c7816 */ /* 0x000fe40000000077 */
[----:B------:R-:W-:Y:S02]  /*16ad0*/  LOP3.LUT R58, R58, 0xffff, RZ, 0xc0, !PT ;  /* 0x0000ffff3a3a7812 */ /* 0x000fe400078ec0ff */
[----:B------:R-:W-:Y:S02]  /*16ae0*/  LOP3.LUT R119, R66, 0xffff, RZ, 0xc0, !PT ;  /* 0x0000ffff42777812 */ /* 0x000fe400078ec0ff */
[----:B------:R-:W-:Y:S01]  /*16af0*/  PRMT R135, R131, 0x3340, R0 ;  /* 0x0000334083877816 */ /* 0x000fe20000000000 */
[----:B------:R-:W-:Y:S01]  /*16b00*/  FFMA.FTZ R9, R30, R9, 0.20512372255325317383 ;  /* 0x3e520bf41e097423 */ /* 0x000fe20000010009 */
[----:B------:R-:W-:-:S02]  /*16b10*/  PRMT R50, R50, 0x5410, R85 ;  /* 0x0000541032327816 */ /* 0x000fc40000000055 */
[----:B------:R-:W-:Y:S02]  /*16b20*/  PRMT R85, R119, 0x3340, R0 ;  /* 0x0000334077557816 */ /* 0x000fe40000000000 */
[----:B------:R-:W-:Y:S02]  /*16b30*/  PRMT R66, R58, 0x3340, R117 ;  /* 0x000033403a427816 */ /* 0x000fe40000000075 */
[----:B------:R-:W-:Y:S02]  /*16b40*/  PRMT R60, R60, 0x5410, R135 ;  /* 0x000054103c3c7816 */ /* 0x000fe40000000087 */
[----:B------:R-:W-:Y:S02]  /*16b50*/  F2FP.SATFINITE.E4M3.F32.PACK_AB_MERGE_C R146, R147, R146, RZ ;  /* 0x000000929392723e */ /* 0x000fe400048070ff */
[----:B------:R-:W-:Y:S02]  /*16b60*/  LOP3.LUT R135, R98, 0xffff, RZ, 0xc0, !PT ;  /* 0x0000ffff62877812 */ /* 0x000fe400078ec0ff */
[----:B------:R-:W-:Y:S01]  /*16b70*/  LOP3.LUT R147, R128, 0xffff, RZ, 0xc0, !PT ;  /* 0x0000ffff80937812 */ /* 0x000fe200078ec0ff */
[----:B------:R-:W-:Y:S01]  /*16b80*/  FFMA.FTZ R9, R30, R9, -0.24046532809734344482 ;  /* 0xbe763c8b1e097423 */ /* 0x000fe20000010009 */
[----:B------:R-:W-:-:S02]  /*16b90*/  PRMT R66, R66, 0x5410, R85 ;  /* 0x0000541042427816 */ /* 0x000fc40000000055 */
[----:B------:R-:W-:Y:S02]  /*16ba0*/  F2FP.SATFINITE.E4M3.F32.PACK_AB_MERGE_C R152, R152, R153, RZ ;  /* 0x000000999898723e */ /* 0x000fe400048070ff */
[--C-:B------:R-:W-:Y:S02]  /*16bb0*/  PRMT R85, R135, 0x3340, R0.reuse ;  /* 0x0000334087557816 */ /* 0x100fe40000000000 */
[----:B------:R-:W-:Y:S01]  /*16bc0*/  PRMT R153, R147, 0x3340, R0 ;  /* 0x0000334093997816 */ /* 0x000fe20000000000 */
[----:B------:R-:W-:Y:S01]  /*16bd0*/  FFMA.FTZ R9, R30, R9, 0.28857114911079406738 ;  /* 0x3e93bf991e097423 */ /* 0x000fe20000010009 */
[----:B------:R-:W-:Y:S02]  /*16be0*/  F2FP.SATFINITE.E4M3.F32.PACK_AB_MERGE_C R18, R18, R19, RZ ;  /* 0x000000131212723e */ /* 0x000fe400048070ff */
[----:B------:R-:W-:Y:S02]  /*16bf0*/  F2FP.SATFINITE.E4M3.F32.PACK_AB_MERGE_C R180, R180, R181, RZ ;  /* 0x000000b5b4b4723e */ /* 0x000fe400048070ff */
[----:B------:R-:W-:-:S02]  /*16c00*/  PRMT R72, R72, 0x5410, R85 ;  /* 0x0000541048487816 */ /* 0x000fc40000000055 */
[----:B------:R-:W-:Y:S02]  /*16c10*/  LOP3.LUT R10, R10, 0xffff, RZ, 0xc0, !PT ;  /* 0x0000ffff0a0a7812 */ /* 0x000fe400078ec0ff */
[----:B------:R-:W-:Y:S01]  /*16c20*/  PRMT R85, R76, 0x5410, R153 ;  /* 0x000054104c557816 */ /* 0x000fe20000000099 */
[----:B------:R-:W-:Y:S01]  /*16c30*/  FFMA.FTZ R9, R30, R9, -0.36067417263984680176 ;  /* 0xbeb8aa491e097423 */ /* 0x000fe20000010009 */
[----:B------:R-:W-:Y:S02]  /*16c40*/  F2FP.SATFINITE.E4M3.F32.PACK_AB_MERGE_C R16, R16, R17, RZ ;  /* 0x000000111010723e */ /* 0x000fe400048070ff */
[----:B------:R-:W-:Y:S02]  /*16c50*/  LOP3.LUT R3, R3, 0xffff, RZ, 0xc0, !PT ;  /* 0x0000ffff03037812 */ /* 0x000fe400078ec0ff */
[----:B------:R-:W-:Y:S02]  /*16c60*/  LOP3.LUT R153, R130, 0xffff, RZ, 0xc0, !PT ;  /* 0x0000ffff82997812 */ /* 0x000fe400078ec0ff */
[----:B------:R-:W-:-:S02]  /*16c70*/  LOP3.LUT R19, R18, 0xffff, RZ, 0xc0, !PT ;  /* 0x0000ffff12137812 */ /* 0x000fc400078ec0ff */
[----:B------:R-:W-:Y:S02]  /*16c80*/  LOP3.LUT R57, R180, 0xffff, RZ, 0xc0, !PT ;  /* 0x0000ffffb4397812 */ /* 0x000fe400078ec0ff */
[----:B------:R-:W-:Y:S02]  /*16c90*/  F2FP.SATFINITE.E4M3.F32.PACK_AB_MERGE_C R162, R162, R163, RZ ;  /* 0x000000a3a2a2723e */ /* 0x000fe400048070ff */
[----:B------:R-:W-:Y:S02]  /*16ca0*/  LOP3.LUT R15, R12, 0xffff, RZ, 0xc0, !PT ;  /* 0x0000ffff0c0f7812 */ /* 0x000fe400078ec0ff */
[----:B------:R-:W-:Y:S01]  /*16cb0*/  PRMT R31, R10, 0x3340, R13 ;  /* 0x000033400a1f7816 */ /* 0x000fe2000000000d */
[----:B------:R-:W-:Y:S01]  /*16cc0*/  FFMA.FTZ R9, R30, R9, 0.48089820146560668945 ;  /* 0x3ef6384a1e097423 */ /* 0x000fe20000010009 */
[----:B------:R-:W-:Y:S02]  /*16cd0*/  LOP3.LUT R16, R16, 0xffff, RZ, 0xc0, !PT ;  /* 0x0000ffff10107812 */ /* 0x000fe400078ec0ff */
[----:B------:R-:W-:-:S02]  /*16ce0*/  PRMT R12, R3, 0x3340, R0 ;  /* 0x00003340030c7816 */ /* 0x000fc40000000000 */
[----:B------:R-:W-:Y:S02]  /*16cf0*/  PRMT R163, R153, 0x3340, R0 ;  /* 0x0000334099a37816 */ /* 0x000fe40000000000 */
[----:B------:R-:W-:Y:S02]  /*16d00*/  SHF.R.U32.HI R10, RZ, 0x8, R10 ;  /* 0x00000008ff0a7819 */ /* 0x000fe4000001160a */
[----:B------:R-:W-:Y:S02]  /*16d10*/  SHF.R.U32.HI R13, RZ, 0x8, R13 ;  /* 0x00000008ff0d7819 */ /* 0x000fe4000001160d */
[----:B------:R-:W-:Y:S02]  /*16d20*/  F2FP.SATFINITE.E4M3.F32.PACK_AB_MERGE_C R36, R37, R36, RZ ;  /* 0x000000242524723e */ /* 0x000fe400048070ff */
[----:B------:R-:W-:Y:S02]  /*16d30*/  PRMT R14, R19, 0x3340, R0 ;  /* 0x00003340130e7816 */ /* 0x000fe40000000000 */
[----:B------:R-:W-:-:S02]  /*16d40*/  SHF.R.U32.HI R3, RZ, 0x8, R3 ;  /* 0x00000008ff037819 */ /* 0x000fc40000011603 */
[----:B------:R-:W-:Y:S02]  /*16d50*/  PRMT R37, R57, 0x3340, R0 ;  /* 0x0000334039257816 */ /* 0x000fe40000000000 */
[----:B------:R-:W-:Y:S02]  /*16d60*/  SHF.R.U32.HI R150, RZ, 0x8, R150 ;  /* 0x00000008ff967819 */ /* 0x000fe40000011696 */
[----:B------:R-:W-:Y:S02]  /*16d70*/  SHF.R.U32.HI R19, RZ, 0x8, R19 ;  /* 0x00000008ff137819 */ /* 0x000fe40000011613 */
[----:B------:R-:W-:Y:S01]  /*16d80*/  SHF.R.U32.HI R57, RZ, 0x8, R57 ;  /* 0x00000008ff397819 */ /* 0x000fe20000011639 */
[----:B------:R-:W-:Y:S01]  /*16d90*/  FFMA.FTZ R9, R30, R9, -0.72134751081466674805 ;  /* 0xbf38aa3b1e097423 */ /* 0x000fe20000010009 */
[----:B------:R-:W-:Y:S02]  /*16da0*/  PRMT R17, R15, 0x3340, R16 ;  /* 0x000033400f117816 */ /* 0x000fe40000000010 */
[----:B------:R-:W-:-:S02]  /*16db0*/  PRMT R90, R90, 0x5410, R163 ;  /* 0x000054105a5a7816 */ /* 0x000fc400000000a3 */
[----:B------:R-:W-:Y:S02]  /*16dc0*/  LOP3.LUT R13, R13, 0xffff, RZ, 0xc0, !PT ;  /* 0x0000ffff0d0d7812 */ /* 0x000fe400078ec0ff */
[----:B------:R-:W-:Y:S02]  /*16dd0*/  LOP3.LUT R10, R10, 0xffff, RZ, 0xc0, !PT ;  /* 0x0000ffff0a0a7812 */ /* 0x000fe400078ec0ff */
[----:B------:R-:W-:Y:S02]  /*16de0*/  LOP3.LUT R163, R3, 0xffff, RZ, 0xc0, !PT ;  /* 0x0000ffff03a37812 */ /* 0x000fe400078ec0ff */
[----:B------:R-:W-:Y:S02]  /*16df0*/  SHF.R.U32.HI R16, RZ, 0x8, R16 ;  /* 0x00000008ff107819 */ /* 0x000fe40000011610 */
[----:B------:R-:W-:Y:S02]  /*16e00*/  LOP3.LUT R150, R150, 0xffff, RZ, 0xc0, !PT ;  /* 0x0000ffff96967812 */ /* 0x000fe400078ec0ff */
[----:B------:R-:W-:-:S02]  /*16e10*/  LOP3.LUT R19, R19, 0xffff, RZ, 0xc0, !PT ;  /* 0x0000ffff13137812 */ /* 0x000fc400078ec0ff */
[----:B------:R-:W-:Y:S02]  /*16e20*/  F2FP.SATFINITE.E4M3.F32.PACK_AB_MERGE_C R242, R242, R243, RZ ;  /* 0x000000f3f2f2723e */ /* 0x000fe400048070ff */
[----:B------:R-:W-:Y:S01]  /*16e30*/  LOP3.LUT R57, R57, 0xffff, RZ, 0xc0, !PT ;  /* 0x0000ffff39397812 */ /* 0x000fe200078ec0ff */
[----:B------:R-:W0:Y:S01]  /*16e40*/  S2R R243, SR_TID.X ;  /* 0x0000000000f37919 */ /* 0x000e220000002100 */
[----:B------:R-:W-:Y:S01]  /*16e50*/  PRMT R3, R10, 0x3340, R13 ;  /* 0x000033400a037816 */ /* 0x000fe2000000000d */
[----:B------:R-:W-:Y:S01]  /*16e60*/  FMUL R9, R30, R9 ;  /* 0x000000091e097220 */ /* 0x000fe20000400000 */
[----:B------:R-:W-:Y:S02]  /*16e70*/  SHF.R.U32.HI R81, RZ, 0x8, R81 ;  /* 0x00000008ff517819 */ /* 0x000fe40000011651 */
[----:B------:R-:W-:Y:S02]  /*16e80*/  PRMT R10, R163, 0x3340, R0 ;  /* 0x00003340a30a7816 */ /* 0x000fe40000000000 */
[----:B------:R-:W-:-:S02]  /*16e90*/  LOP3.LUT R76, R16, 0xffff, RZ, 0xc0, !PT ;  /* 0x0000ffff104c7812 */ /* 0x000fc400078ec0ff */
[----:B------:R-:W-:Y:S02]  /*16ea0*/  PRMT R13, R165, 0x3340, R150 ;  /* 0x00003340a50d7816 */ /* 0x000fe40000000096 */
[--C-:B------:R-:W-:Y:S02]  /*16eb0*/  PRMT R16, R19, 0x3340, R0.reuse ;  /* 0x0000334013107816 */ /* 0x100fe40000000000 */
[----:B------:R-:W-:Y:S02]  /*16ec0*/  F2FP.SATFINITE.E4M3.F32.PACK_AB_MERGE_C R20, R20, R21, RZ ;  /* 0x000000151414723e */ /* 0x000fe400048070ff */
[----:B------:R-:W-:Y:S01]  /*16ed0*/  PRMT R82, R57, 0x3340, R0 ;  /* 0x0000334039527816 */ /* 0x000fe20000000000 */
[----:B------:R-:W-:Y:S01]  /*16ee0*/  FMUL R9, R30, R9 ;  /* 0x000000091e097220 */ /* 0x000fe20000400000 */
[----:B------:R-:W-:Y:S02]  /*16ef0*/  LOP3.LUT R154, R154, 0xffff, RZ, 0xc0, !PT ;  /* 0x0000ffff9a9a7812 */ /* 0x000fe400078ec0ff */
[----:B------:R-:W-:-:S02]  /*16f00*/  LOP3.LUT R27, R158, 0xffff, RZ, 0xc0, !PT ;  /* 0x0000ffff9e1b7812 */ /* 0x000fc400078ec0ff */
[----:B------:R-:W-:Y:S02]  /*16f10*/  LOP3.LUT R29, R162, 0xffff, RZ, 0xc0, !PT ;  /* 0x0000ffffa21d7812 */ /* 0x000fe400078ec0ff */
[----:B------:R-:W-:Y:S02]  /*16f20*/  LOP3.LUT R57, R81, 0xffff, RZ, 0xc0, !PT ;  /* 0x0000ffff51397812 */ /* 0x000fe400078ec0ff */
[----:B------:R-:W-:Y:S02]  /*16f30*/  F2FP.SATFINITE.E4M3.F32.PACK_AB_MERGE_C R170, R170, R171, RZ ;  /* 0x000000abaaaa723e */ /* 0x000fe400048070ff */
[----:B------:R-:W-:Y:S02]  /*16f40*/  F2FP.SATFINITE.E4M3.F32.PACK_AB_MERGE_C R174, R174, R175, RZ ;  /* 0x000000afaeae723e */ /* 0x000fe400048070ff */
[----:B------:R-:W-:Y:S02]  /*16f50*/  F2FP.SATFINITE.E4M3.F32.PACK_AB_MERGE_C R178, R178, R179, RZ ;  /* 0x000000b3b2b2723e */ /* 0x000fe400048070ff */
[----:B------:R-:W-:-:S02]  /*16f60*/  PRMT R81, R3, 0x5410, R10 ;  /* 0x0000541003517816 */ /* 0x000fc4000000000a */
[----:B------:R-:W-:Y:S02]  /*16f70*/  PRMT R13, R13, 0x5410, R16 ;  /* 0x000054100d0d7816 */ /* 0x000fe40000000010 */
[----:B------:R-:W-:Y:S02]  /*16f80*/  LOP3.LUT R10, R5, 0xffff, RZ, 0xc0, !PT ;  /* 0x0000ffff050a7812 */ /* 0x000fe400078ec0ff */
[----:B------:R-:W-:Y:S02]  /*16f90*/  F2FP.SATFINITE.E4M3.F32.PACK_AB_MERGE_C R22, R22, R23, RZ ;  /* 0x000000171616723e */ /* 0x000fe400048070ff */
[----:B------:R-:W-:Y:S02]  /*16fa0*/  LOP3.LUT R21, R20, 0xffff, RZ, 0xc0, !PT ;  /* 0x0000ffff14157812 */ /* 0x000fe400078ec0ff */
[----:B------:R-:W-:Y:S02]  /*16fb0*/  PRMT R31, R31, 0x5410, R12 ;  /* 0x000054101f1f7816 */ /* 0x000fe4000000000c */
[----:B------:R-:W-:Y:S01]  /*16fc0*/  LOP3.LUT R16, R8, 0xffff, RZ, 0xc0, !PT ;  /* 0x0000ffff08107812 */ /* 0x000fe200078ec0ff */
[----:B------:R-:W-:Y:S01]  /*16fd0*/  FFMA.FTZ R3, R30, 1.4426950216293334961, R9 ;  /* 0x3fb8aa3b1e037823 */ /* 0x000fe20000010009 */
[----:B------:R-:W-:-:S02]  /*16fe0*/  F2FP.SATFINITE.E4M3.F32.PACK_AB_MERGE_C R156, R156, R157, RZ ;  /* 0x0000009d9c9c723e */ /* 0x000fc400048070ff */
[----:B------:R-:W-:Y:S02]  /*16ff0*/  F2FP.SATFINITE.E4M3.F32.PACK_AB_MERGE_C R160, R160, R161, RZ ;  /* 0x000000a1a0a0723e */ /* 0x000fe400048070ff */
[----:B------:R-:W-:Y:S02]  /*17000*/  F2FP.SATFINITE.E4M3.F32.PACK_AB_MERGE_C R54, R55, R54, RZ ;  /* 0x000000363736723e */ /* 0x000fe400048070ff */
[----:B------:R-:W-:Y:S02]  /*17010*/  PRMT R23, R29, 0x3340, R0 ;  /* 0x000033401d177816 */ /* 0x000fe40000000000 */
[----:B------:R-:W-:Y:S02]  /*17020*/  PRMT R20, R154, 0x3340, R27 ;  /* 0x000033409a147816 */ /* 0x000fe4000000001b */
[----:B------:R-:W-:Y:S02]  /*17030*/  SHF.R.U32.HI R15, RZ, 0x8, R15 ;  /* 0x00000008ff0f7819 */ /* 0x000fe4000001160f */
[----:B------:R-:W-:-:S02]  /*17040*/  F2FP.SATFINITE.E4M3.F32.PACK_AB_MERGE_C R186, R186, R187, RZ ;  /* 0x000000bbbaba723e */ /* 0x000fc400048070ff */
[----:B------:R-:W-:Y:S02]  /*17050*/  F2FP.SATFINITE.E4M3.F32.PACK_AB_MERGE_C R190, R190, R191, RZ ;  /* 0x000000bfbebe723e */ /* 0x000fe400048070ff */
[----:B------:R-:W-:Y:S02]  /*17060*/  F2FP.SATFINITE.E4M3.F32.PACK_AB_MERGE_C R194, R194, R195, RZ ;  /* 0x000000c3c2c2723e */ /* 0x000fe400048070ff */
[----:B------:R-:W-:Y:S02]  /*17070*/  LOP3.LUT R170, R170, 0xffff, RZ, 0xc0, !PT ;  /* 0x0000ffffaaaa7812 */ /* 0x000fe400078ec0ff */
[----:B------:R-:W-:Y:S02]  /*17080*/  LOP3.LUT R43, R174, 0xffff, RZ, 0xc0, !PT ;  /* 0x0000ffffae2b7812 */ /* 0x000fe400078ec0ff */
[----:B------:R-:W-:Y:S02]  /*17090*/  LOP3.LUT R55, R178, 0xffff, RZ, 0xc0, !PT ;  /* 0x0000ffffb2377812 */ /* 0x000fe400078ec0ff */
[----:B------:R-:W-:-:S02]  /*170a0*/  SHF.R.U32.HI R154, RZ, 0x8, R154 ;  /* 0x00000008ff9a7819 */ /* 0x000fc4000001169a */
[----:B------:R-:W-:Y:S02]  /*170b0*/  SHF.R.U32.HI R27, RZ, 0x8, R27 ;  /* 0x00000008ff1b7819 */ /* 0x000fe4000001161b */
[----:B------:R-:W-:Y:S02]  /*170c0*/  F2FP.SATFINITE.E4M3.F32.PACK_AB_MERGE_C R188, R188, R189, RZ ;  /* 0x000000bdbcbc723e */ /* 0x000fe400048070ff */
[----:B------:R-:W-:Y:S02]  /*170d0*/  F2FP.SATFINITE.E4M3.F32.PACK_AB_MERGE_C R192, R192, R193, RZ ;  /* 0x000000c1c0c0723e */ /* 0x000fe400048070ff */
[--C-:B------:R-:W-:Y:S02]  /*170e0*/  PRMT R8, R11, 0x4210, R10.reuse ;  /* 0x000042100b087816 */ /* 0x100fe4000000000a */
[----:B------:R-:W-:Y:S02]  /*170f0*/  PRMT R9, R79, 0x5210, R10 ;  /* 0x000052104f097816 */ /* 0x000fe4000000000a */
[----:B------:R-:W-:-:S02]  /*17100*/  PRMT R10, R31, 0x4210, R16 ;  /* 0x000042101f0a7816 */ /* 0x000fc40000000010 */
[----:B------:R-:W-:Y:S02]  /*17110*/  PRMT R11, R81, 0x5210, R16 ;  /* 0x00005210510b7816 */ /* 0x000fe40000000010 */
[----:B------:R-:W-:Y:S02]  /*17120*/  PRMT R12, R20, 0x5410, R23 ;  /* 0x00005410140c7816 */ /* 0x000fe40000000017 */
[----:B------:R-:W-:Y:S02]  /*17130*/  LOP3.LUT R156, R156, 0xffff, RZ, 0xc0, !PT ;  /* 0x0000ffff9c9c7812 */ /* 0x000fe400078ec0ff */
[----:B------:R-:W-:Y:S02]  /*17140*/  LOP3.LUT R35, R160, 0xffff, RZ, 0xc0, !PT ;  /* 0x0000ffffa0237812 */ /* 0x000fe400078ec0ff */
[----:B------:R-:W-:Y:S02]  /*17150*/  LOP3.LUT R15, R15, 0xffff, RZ, 0xc0, !PT ;  /* 0x0000ffff0f0f7812 */ /* 0x000fe400078ec0ff */
[----:B------:R-:W-:-:S02]  /*17160*/  LOP3.LUT R186, R186, 0xffff, RZ, 0xc0, !PT ;  /* 0x0000ffffbaba7812 */ /* 0x000fc400078ec0ff */
[----:B------:R-:W-:Y:S02]  /*17170*/  LOP3.LUT R59, R190, 0xffff, RZ, 0xc0, !PT ;  /* 0x0000ffffbe3b7812 */ /* 0x000fe400078ec0ff */
[----:B------:R-:W-:Y:S02]  /*17180*/  LOP3.LUT R63, R194, 0xffff, RZ, 0xc0, !PT ;  /* 0x0000ffffc23f7812 */ /* 0x000fe400078ec0ff */
[----:B------:R-:W-:Y:S02]  /*17190*/  PRMT R23, R55, 0x3340, R0 ;  /* 0x0000334037177816 */ /* 0x000fe40000000000 */
[----:B------:R-:W-:Y:S02]  /*171a0*/  PRMT R20, R170, 0x3340, R43 ;  /* 0x00003340aa147816 */ /* 0x000fe4000000002b */
[----:B------:R-:W-:Y:S02]  /*171b0*/  LOP3.LUT R27, R27, 0xffff, RZ, 0xc0, !PT ;  /* 0x0000ffff1b1b7812 */ /* 0x000fe400078ec0ff */
[----:B------:R-:W-:-:S02]  /*171c0*/  LOP3.LUT R154, R154, 0xffff, RZ, 0xc0, !PT ;  /* 0x0000ffff9a9a7812 */ /* 0x000fc400078ec0ff */
[----:B------:R-:W-:Y:S02]  /*171d0*/  F2FP.SATFINITE.E4M3.F32.PACK_AB_MERGE_C R196, R196, R197, RZ ;  /* 0x000000c5c4c4723e */ /* 0x000fe400048070ff */
[----:B------:R-:W-:Y:S02]  /*171e0*/  LOP3.LUT R188, R188, 0xffff, RZ, 0xc0, !PT ;  /* 0x0000ffffbcbc7812 */ /* 0x000fe400078ec0ff */
[----:B------:R-:W-:Y:S02]  /*171f0*/  LOP3.LUT R65, R192, 0xffff, RZ, 0xc0, !PT ;  /* 0x0000ffffc0417812 */ /* 0x000fe400078ec0ff */
[----:B------:R-:W-:Y:S02]  /*17200*/  SHF.R.U32.HI R170, RZ, 0x8, R170 ;  /* 0x00000008ffaa7819 */ /* 0x000fe400000116aa */
[----:B------:R-:W-:Y:S02]  /*17210*/  SHF.R.U32.HI R43, RZ, 0x8, R43 ;  /* 0x00000008ff2b7819 */ /* 0x000fe4000001162b */
[----:B------:R-:W-:-:S02]  /*17220*/  SHF.R.U32.HI R55, RZ, 0x8, R55 ;  /* 0x00000008ff377819 */ /* 0x000fc40000011637 */
[----:B------:R-:W-:Y:S01]  /*17230*/  ISETP.GE.U32.AND P3, PT, R4, 0x7f800000, PT ;  /* 0x7f8000000400780c */ /* 0x000fe20003f66070 */
[----:B------:R1:W-:Y:S01]  /*17240*/  STSM.16.M88.4 [R6], R8 ;  /* 0x0000000806007844 */ /* 0x0003e20000000200 */
[----:B------:R-:W-:Y:S02]  /*17250*/  PRMT R25, R25, 0x5410, R14 ;  /* 0x0000541019197816 */ /* 0x000fe4000000000e */
[----:B------:R-:W-:Y:S02]  /*17260*/  LOP3.LUT R24, R24, 0xffff, RZ, 0xc0, !PT ;  /* 0x0000ffff18187812 */ /* 0x000fe400078ec0ff */
[----:B------:R-:W-:Y:S02]  /*17270*/  F2FP.SATFINITE.E4M3.F32.PACK_AB_MERGE_C R38, R39, R38, RZ ;  /* 0x000000262726723e */ /* 0x000fe400048070ff */
[----:B------:R-:W-:Y:S02]  /*17280*/  PRMT R14, R41, 0x3340, R0 ;  /* 0x00003340290e7816 */ /* 0x000fe40000000000 */
[----:B------:R-:W-:-:S02]  /*17290*/  PRMT R33, R156, 0x3340, R35 ;  /* 0x000033409c217816 */ /* 0x000fc40000000023 */
[----:B------:R-:W-:Y:S02]  /*172a0*/  PRMT R19, R15, 0x3340, R76 ;  /* 0x000033400f137816 */ /* 0x000fe4000000004c */
[----:B------:R-:W-:Y:S02]  /*172b0*/  PRMT R158, R63, 0x3340, R0 ;  /* 0x000033403f9e7816 */ /* 0x000fe40000000000 */
[----:B------:R-:W-:Y:S02]  /*172c0*/  PRMT R39, R186, 0x3340, R59 ;  /* 0x00003340ba277816 */ /* 0x000fe4000000003b */
[----:B------:R-:W-:Y:S02]  /*172d0*/  PRMT R15, R154, 0x3340, R27 ;  /* 0x000033409a0f7816 */ /* 0x000fe4000000001b */
[----:B------:R-:W-:Y:S02]  /*172e0*/  F2FP.SATFINITE.E4M3.F32.PACK_AB_MERGE_C R202, R202, R203, RZ ;  /* 0x000000cbcaca723e */ /* 0x000fe400048070ff */
[----:B------:R-:W-:-:S02]  /*172f0*/  F2FP.SATFINITE.E4M3.F32.PACK_AB_MERGE_C R206, R206, R207, RZ ;  /* 0x000000cfcece723e */ /* 0x000fc400048070ff */
[----:B------:R-:W-:Y:S02]  /*17300*/  LOP3.LUT R67, R196, 0xffff, RZ, 0xc0, !PT ;  /* 0x0000ffffc4437812 */ /* 0x000fe400078ec0ff */
[----:B------:R-:W-:Y:S02]  /*17310*/  PRMT R45, R188, 0x3340, R65 ;  /* 0x00003340bc2d7816 */ /* 0x000fe40000000041 */
[----:B------:R-:W-:Y:S02]  /*17320*/  LOP3.LUT R27, R43, 0xffff, RZ, 0xc0, !PT ;  /* 0x0000ffff2b1b7812 */ /* 0x000fe400078ec0ff */
[----:B------:R-:W-:Y:S02]  /*17330*/  LOP3.LUT R170, R170, 0xffff, RZ, 0xc0, !PT ;  /* 0x0000ffffaaaa7812 */ /* 0x000fe400078ec0ff */
[----:B------:R-:W-:Y:S02]  /*17340*/  LOP3.LUT R55, R55, 0xffff, RZ, 0xc0, !PT ;  /* 0x0000ffff37377812 */ /* 0x000fe400078ec0ff */
[----:B------:R-:W-:-:S02]  /*17350*/  F2FP.SATFINITE.E4M3.F32.PACK_AB_MERGE_C R210, R210, R211, RZ ;  /* 0x000000d3d2d2723e */ /* 0x000fc400048070ff */
[----:B------:R-:W-:Y:S02]  /*17360*/  PRMT R47, R24, 0x3340, R97 ;  /* 0x00003340182f7816 */ /* 0x000fe40000000061 */
[----:B------:R-:W-:Y:S02]  /*17370*/  SHF.R.U32.HI R65, RZ, 0x8, R65 ;  /* 0x00000008ff417819 */ /* 0x000fe40000011641 */
[----:B------:R-:W-:Y:S02]  /*17380*/  PRMT R33, R33, 0x5410, R14 ;  /* 0x0000541021217816 */ /* 0x000fe4000000000e */
[----:B------:R-:W-:Y:S02]  /*17390*/  SHF.R.U32.HI R24, RZ, 0x8, R24 ;  /* 0x00000008ff187819 */ /* 0x000fe40000011618 */
[----:B------:R-:W-:Y:S02]  /*173a0*/  SHF.R.U32.HI R97, RZ, 0x8, R97 ;  /* 0x00000008ff617819 */ /* 0x000fe40000011661 */
[----:B------:R-:W-:-:S02]  /*173b0*/  F2FP.SATFINITE.E4M3.F32.PACK_AB_MERGE_C R68, R69, R68, RZ ;  /* 0x000000444544723e */ /* 0x000fc400048070ff */
[----:B------:R-:W-:Y:S02]  /*173c0*/  PRMT R18, R21, 0x3340, R0 ;  /* 0x0000334015127816 */ /* 0x000fe40000000000 */
[----:B------:R-:W-:Y:S02]  /*173d0*/  PRMT R14, R39, 0x5410, R158 ;  /* 0x00005410270e7816 */ /* 0x000fe4000000009e */
[----:B------:R-:W-:Y:S02]  /*173e0*/  SHF.R.U32.HI R74, RZ, 0x8, R74 ;  /* 0x00000008ff4a7819 */ /* 0x000fe4000001164a */
[----:B------:R-:W-:Y:S02]  /*173f0*/  SHF.R.U32.HI R123, RZ, 0x8, R123 ;  /* 0x00000008ff7b7819 */ /* 0x000fe4000001167b */
[----:B------:R-:W-:Y:S02]  /*17400*/  LOP3.LUT R202, R202, 0xffff, RZ, 0xc0, !PT ;  /* 0x0000ffffcaca7812 */ /* 0x000fe400078ec0ff */
[----:B------:R-:W-:-:S02]  /*17410*/  LOP3.LUT R69, R206, 0xffff, RZ, 0xc0, !PT ;  /* 0x0000ffffce457812 */ /* 0x000fc400078ec0ff */
[----:B------:R-:W-:Y:S02]  /*17420*/  PRMT R158, R67, 0x3340, R0 ;  /* 0x00003340439e7816 */ /* 0x000fe40000000000 */
[----:B------:R-:W-:Y:S02]  /*17430*/  SHF.R.U32.HI R26, RZ, 0x8, R26 ;  /* 0x00000008ff1a7819 */ /* 0x000fe4000001161a */
[----:B------:R-:W-:Y:S02]  /*17440*/  SHF.R.U32.HI R101, RZ, 0x8, R101 ;  /* 0x00000008ff657819 */ /* 0x000fe40000011665 */
[----:B------:R-:W-:Y:S02]  /*17450*/  LOP3.LUT R138, R138, 0xffff, RZ, 0xc0, !PT ;  /* 0x0000ffff8a8a7812 */ /* 0x000fe400078ec0ff */
[----:B------:R-:W-:Y:S02]  /*17460*/  SHF.R.U32.HI R136, RZ, 0x8, R136 ;  /* 0x00000008ff887819 */ /* 0x000fe40000011688 */
[----:B------:R-:W-:-:S02]  /*17470*/  SHF.R.U32.HI R155, RZ, 0x8, R155 ;  /* 0x00000008ff9b7819 */ /* 0x000fc4000001169b */
[----:B------:R-:W-:Y:S02]  /*17480*/  SHF.R.U32.HI R109, RZ, 0x8, R109 ;  /* 0x00000008ff6d7819 */ /* 0x000fe4000001166d */
[----:B------:R-:W-:Y:S02]  /*17490*/  SHF.R.U32.HI R103, RZ, 0x8, R103 ;  /* 0x00000008ff677819 */ /* 0x000fe40000011667 */
[----:B------:R-:W-:Y:S02]  /*174a0*/  SHF.R.U32.HI R40, RZ, 0x8, R40 ;  /* 0x00000008ff287819 */ /* 0x000fe40000011628 */
[----:B------:R-:W-:Y:S01]  /*174b0*/  SHF.R.U32.HI R105, RZ, 0x8, R105 ;  /* 0x00000008ff697819 */ /* 0x000fe20000011669 */
[----:B--2---:R-:W-:Y:S01]  /*174c0*/  FADD R3, R2, R3 ;  /* 0x0000000302037221 */ /* 0x004fe20000000000 */
[----:B------:R-:W-:Y:S01]  /*174d0*/  SHF.R.U32.HI R21, RZ, 0x8, R21 ;  /* 0x00000008ff157819 */ /* 0x000fe20000011615 */
[----:B------:R-:W2:Y:S01]  /*174e0*/  S2UR UR8, SR_CTAID.Y ;  /* 0x00000000000879c3 */ /* 0x000ea20000002600 */
[----:B------:R-:W-:-:S02]  /*174f0*/  SHF.R.U32.HI R41, RZ, 0x8, R41 ;  /* 0x00000008ff297819 */ /* 0x000fc40000011629 */
[----:B------:R-:W-:Y:S02]  /*17500*/  PRMT R27, R170, 0x3340, R27 ;  /* 0x00003340aa1b7816 */ /* 0x000fe4000000001b */
[----:B------:R-:W-:Y:S02]  /*17510*/  PRMT R96, R55, 0x3340, R0 ;  /* 0x0000334037607816 */ /* 0x000fe40000000000 */
[----:B------:R-:W-:Y:S01]  /*17520*/  LOP3.LUT R73, R210, 0xffff, RZ, 0xc0, !PT ;  /* 0x0000ffffd2497812 */ /* 0x000fe200078ec0ff */
[----:B------:R-:W3:Y:S01]  /*17530*/  LDC R206, c[0x0][0x278] ;  /* 0x00009e00ffce7b82 */ /* 0x000ee20000000800 */
[----:B------:R-:W-:Y:S02]  /*17540*/  SHF.R.U32.HI R67, RZ, 0x8, R67 ;  /* 0x00000008ff437819 */ /* 0x000fe40000011643 */
[----:B------:R-:W-:Y:S02]  /*17550*/  LOP3.LUT R43, R65, 0xffff, RZ, 0xc0, !PT ;  /* 0x0000ffff412b7812 */ /* 0x000fe400078ec0ff */
[----:B------:R-:W-:-:S02]  /*17560*/  LOP3.LUT R65, R97, 0xffff, RZ, 0xc0, !PT ;  /* 0x0000ffff61417812 */ /* 0x000fc400078ec0ff */
[----:B------:R-:W-:Y:S02]  /*17570*/  LOP3.LUT R128, R24, 0xffff, RZ, 0xc0, !PT ;  /* 0x0000ffff18807812 */ /* 0x000fe400078ec0ff */
[----:B------:R-:W-:Y:S02]  /*17580*/  LOP3.LUT R123, R123, 0xffff, RZ, 0xc0, !PT ;  /* 0x0000ffff7b7b7812 */ /* 0x000fe400078ec0ff */
[----:B------:R-:W-:Y:S02]  /*17590*/  LOP3.LUT R74, R74, 0xffff, RZ, 0xc0, !PT ;  /* 0x0000ffff4a4a7812 */ /* 0x000fe400078ec0ff */
[----:B------:R-:W-:Y:S02]  /*175a0*/  PRMT R39, R202, 0x3340, R69 ;  /* 0x00003340ca277816 */ /* 0x000fe40000000045 */
[----:B------:R-:W-:Y:S02]  /*175b0*/  LOP3.LUT R157, R142, 0xffff, RZ, 0xc0, !PT ;  /* 0x0000ffff8e9d7812 */ /* 0x000fe400078ec0ff */
[----:B------:R-:W-:-:S02]  /*175c0*/  LOP3.LUT R21, R21, 0xffff, RZ, 0xc0, !PT ;  /* 0x0000ffff15157812 */ /* 0x000fc400078ec0ff */
[----:B------:R-:W-:Y:S02]  /*175d0*/  LOP3.LUT R41, R41, 0xffff, RZ, 0xc0, !PT ;  /* 0x0000ffff29297812 */ /* 0x000fe400078ec0ff */
[----:B------:R-:W-:Y:S01]  /*175e0*/  PRMT R96, R27, 0x5410, R96 ;  /* 0x000054101b607816 */ /* 0x000fe20000000060 */
[----:B------:R-:W-:Y:S01]  /*175f0*/  @P3 IMAD.MOV.U32 R27, RZ, RZ, 0x7f800000 ;  /* 0x7f800000ff1b3424 */ /* 0x000fe200078e00ff */
[----:B------:R-:W-:Y:S02]  /*17600*/  PRMT R160, R73, 0x3340, R0 ;  /* 0x0000334049a07816 */ /* 0x000fe40000000000 */
[----:B------:R-:W-:Y:S02]  /*17610*/  SHF.R.U32.HI R29, RZ, 0x8, R29 ;  /* 0x00000008ff1d7819 */ /* 0x000fe4000001161d */
[----:B------:R-:W-:Y:S02]  /*17620*/  SHF.R.U32.HI R156, RZ, 0x8, R156 ;  /* 0x00000008ff9c7819 */ /* 0x000fe4000001169c */
[----:B------:R-:W-:-:S02]  /*17630*/  SHF.R.U32.HI R35, RZ, 0x8, R35 ;  /* 0x00000008ff237819 */ /* 0x000fc40000011623 */
[----:B------:R-:W-:Y:S02]  /*17640*/  SHF.R.U32.HI R188, RZ, 0x8, R188 ;  /* 0x00000008ffbc7819 */ /* 0x000fe400000116bc */
[----:B------:R-:W-:Y:S02]  /*17650*/  SHF.R.U32.HI R202, RZ, 0x8, R202 ;  /* 0x00000008ffca7819 */ /* 0x000fe400000116ca */
[----:B------:R-:W-:Y:S02]  /*17660*/  SHF.R.U32.HI R69, RZ, 0x8, R69 ;  /* 0x00000008ff457819 */ /* 0x000fe40000011645 */
[----:B------:R-:W-:Y:S02]  /*17670*/  LOP3.LUT R67, R67, 0xffff, RZ, 0xc0, !PT ;  /* 0x0000ffff43437812 */ /* 0x000fe400078ec0ff */
[----:B------:R-:W-:Y:S02]  /*17680*/  SHF.R.U32.HI R73, RZ, 0x8, R73 ;  /* 0x00000008ff497819 */ /* 0x000fe40000011649 */
[----:B------:R-:W-:-:S02]  /*17690*/  PRMT R65, R128, 0x3340, R65 ;  /* 0x0000334080417816 */ /* 0x000fc40000000041 */
[----:B------:R-:W-:Y:S02]  /*176a0*/  LOP3.LUT R101, R101, 0xffff, RZ, 0xc0, !PT ;  /* 0x0000ffff65657812 */ /* 0x000fe400078ec0ff */
[----:B------:R-:W-:Y:S02]  /*176b0*/  LOP3.LUT R128, R26, 0xffff, RZ, 0xc0, !PT ;  /* 0x0000ffff1a807812 */ /* 0x000fe400078ec0ff */
[----:B------:R-:W-:Y:S01]  /*176c0*/  PRMT R123, R74, 0x3340, R123 ;  /* 0x000033404a7b7816 */ /* 0x000fe2000000007b */
[----:B------:R-:W-:Y:S01]  /*176d0*/  @P3 FFMA.FTZ R3, R4, R27, +INF ;  /* 0x7f80000004033423 */ /* 0x000fe2000001001b */
[----:B------:R-:W-:Y:S02]  /*176e0*/  PRMT R94, R138, 0x3340, R157 ;  /* 0x000033408a5e7816 */ /* 0x000fe4000000009d */
[--C-:B------:R-:W-:Y:S02]  /*176f0*/  PRMT R76, R21, 0x3340, R0.reuse ;  /* 0x00003340154c7816 */ /* 0x100fe40000000000 */
[----:B------:R-:W-:-:S02]  /*17700*/  PRMT R80, R41, 0x3340, R0 ;  /* 0x0000334029507816 */ /* 0x000fc40000000000 */
[----:B------:R-:W-:Y:S02]  /*17710*/  SHF.R.U32.HI R42, RZ, 0x8, R42 ;  /* 0x00000008ff2a7819 */ /* 0x000fe4000001162a */
[----:B------:R-:W-:Y:S02]  /*17720*/  LOP3.LUT R155, R155, 0xffff, RZ, 0xc0, !PT ;  /* 0x0000ffff9b9b7812 */ /* 0x000fe400078ec0ff */
[----:B------:R-:W-:Y:S02]  /*17730*/  LOP3.LUT R74, R136, 0xffff, RZ, 0xc0, !PT ;  /* 0x0000ffff884a7812 */ /* 0x000fe400078ec0ff */
[----:B------:R-:W-:Y:S02]  /*17740*/  LOP3.LUT R29, R29, 0xffff, RZ, 0xc0, !PT ;  /* 0x0000ffff1d1d7812 */ /* 0x000fe400078ec0ff */
[----:B------:R-:W-:Y:S02]  /*17750*/  LOP3.LUT R21, R35, 0xffff, RZ, 0xc0, !PT ;  /* 0x0000ffff23157812 */ /* 0x000fe400078ec0ff */
[----:B------:R-:W-:-:S02]  /*17760*/  LOP3.LUT R156, R156, 0xffff, RZ, 0xc0, !PT ;  /* 0x0000ffff9c9c7812 */ /* 0x000fc400078ec0ff */
[----:B------:R-:W-:Y:S02]  /*17770*/  LOP3.LUT R188, R188, 0xffff, RZ, 0xc0, !PT ;  /* 0x0000ffffbcbc7812 */ /* 0x000fe400078ec0ff */
[----:B------:R-:W-:Y:S02]  /*17780*/  LOP3.LUT R41, R69, 0xffff, RZ, 0xc0, !PT ;  /* 0x0000ffff45297812 */ /* 0x000fe400078ec0ff */
[----:B------:R-:W-:Y:S02]  /*17790*/  LOP3.LUT R202, R202, 0xffff, RZ, 0xc0, !PT ;  /* 0x0000ffffcaca7812 */ /* 0x000fe400078ec0ff */
[----:B------:R-:W-:Y:S02]  /*177a0*/  PRMT R108, R67, 0x3340, R0 ;  /* 0x00003340436c7816 */ /* 0x000fe40000000000 */
[----:B------:R-:W-:Y:S02]  /*177b0*/  SHF.R.U32.HI R83, RZ, 0x8, R83 ;  /* 0x00000008ff537819 */ /* 0x000fe40000011653 */
[----:B------:R-:W-:-:S02]  /*177c0*/  LOP3.LUT R109, R109, 0xffff, RZ, 0xc0, !PT ;  /* 0x0000ffff6d6d7812 */ /* 0x000fc400078ec0ff */
[----:B------:R-:W-:Y:S02]  /*177d0*/  SHF.R.U32.HI R157, RZ, 0x8, R157 ;  /* 0x00000008ff9d7819 */ /* 0x000fe4000001169d */
[----:B------:R-:W-:Y:S02]  /*177e0*/  SHF.R.U32.HI R138, RZ, 0x8, R138 ;  /* 0x00000008ff8a7819 */ /* 0x000fe4000001168a */
[----:B------:R-:W-:Y:S02]  /*177f0*/  FSETP.NEU.AND P1, PT, R4, RZ, PT ;  /* 0x000000ff0400720b */ /* 0x000fe40003f2d000 */
[----:B------:R-:W-:Y:S02]  /*17800*/  LOP3.LUT R73, R73, 0xffff, RZ, 0xc0, !PT ;  /* 0x0000ffff49497812 */ /* 0x000fe400078ec0ff */
[----:B------:R-:W-:Y:S02]  /*17810*/  LOP3.LUT R67, R103, 0xffff, RZ, 0xc0, !PT ;  /* 0x0000ffff67437812 */ /* 0x000fe400078ec0ff */
[----:B------:R-:W-:-:S02]  /*17820*/  LOP3.LUT R69, R105, 0xffff, RZ, 0xc0, !PT ;  /* 0x0000ffff69457812 */ /* 0x000fc400078ec0ff */
[----:B------:R-:W-:Y:S02]  /*17830*/  LOP3.LUT R130, R40, 0xffff, RZ, 0xc0, !PT ;  /* 0x0000ffff28827812 */ /* 0x000fe400078ec0ff */
[----:B0-----:R-:W-:Y:S02]  /*17840*/  LOP3.LUT R4, R243, 0xff, RZ, 0xc0, !PT ;  /* 0x000000fff3047812 */ /* 0x001fe400078ec0ff */
[----:B------:R-:W-:Y:S02]  /*17850*/  PRMT R40, R128, 0x3340, R101 ;  /* 0x0000334080287816 */ /* 0x000fe40000000065 */
[----:B------:R-:W-:Y:S02]  /*17860*/  LOP3.LUT R128, R42, 0xffff, RZ, 0xc0, !PT ;  /* 0x0000ffff2a807812 */ /* 0x000fe400078ec0ff */
[----:B------:R-:W-:Y:S02]  /*17870*/  PRMT R155, R74, 0x3340, R155 ;  /* 0x000033404a9b7816 */ /* 0x000fe4000000009b */
[----:B------:R-:W-:-:S02]  /*17880*/  PRMT R78, R29, 0x3340, R0 ;  /* 0x000033401d4e7816 */ /* 0x000fc40000000000 */
[----:B------:R-:W-:Y:S02]  /*17890*/  PRMT R21, R156, 0x3340, R21 ;  /* 0x000033409c157816 */ /* 0x000fe40000000015 */
[----:B------:R-:W-:Y:S02]  /*178a0*/  PRMT R43, R188, 0x3340, R43 ;  /* 0x00003340bc2b7816 */ /* 0x000fe4000000002b */
[----:B------:R-:W-:Y:S02]  /*178b0*/  PRMT R41, R202, 0x3340, R41 ;  /* 0x00003340ca297816 */ /* 0x000fe40000000029 */
[----:B------:R-:W-:Y:S02]  /*178c0*/  LOP3.LUT R83, R83, 0xffff, RZ, 0xc0, !PT ;  /* 0x0000ffff53537812 */ /* 0x000fe400078ec0ff */
[----:B------:R-:W-:Y:S02]  /*178d0*/  PRMT R42, R109, 0x3340, R0 ;  /* 0x000033406d2a7816 */ /* 0x000fe40000000000 */
[----:B------:R-:W-:-:S02]  /*178e0*/  LOP3.LUT R157, R157, 0xffff, RZ, 0xc0, !PT ;  /* 0x0000ffff9d9d7812 */ /* 0x000fc400078ec0ff */
[----:B------:R-:W-:Y:S02]  /*178f0*/  LOP3.LUT R74, R138, 0xffff, RZ, 0xc0, !PT ;  /* 0x0000ffff8a4a7812 */ /* 0x000fe400078ec0ff */
[--C-:B------:R-:W-:Y:S02]  /*17900*/  PRMT R110, R73, 0x3340, R0.reuse ;  /* 0x00003340496e7816 */ /* 0x100fe40000000000 */
[--C-:B------:R-:W-:Y:S02]  /*17910*/  PRMT R67, R67, 0x3340, R0.reuse ;  /* 0x0000334043437816 */ /* 0x100fe40000000000 */
[----:B------:R-:W-:Y:S02]  /*17920*/  PRMT R69, R130, 0x3340, R69 ;  /* 0x0000334082457816 */ /* 0x000fe40000000045 */
[----:B------:R-:W-:Y:S02]  /*17930*/  LEA R4, R4, UR60, 0x4 ;  /* 0x0000003c04047c11 */ /* 0x000fe4000f8e20ff */
[----:B------:R-:W-:-:S02]  /*17940*/  PRMT R114, R83, 0x3340, R0 ;  /* 0x0000334053727816 */ /* 0x000fc40000000000 */
[----:B------:R-:W-:Y:S02]  /*17950*/  PRMT R157, R74, 0x3340, R157 ;  /* 0x000033404a9d7816 */ /* 0x000fe4000000009d */
[----:B------:R-:W-:Y:S02]  /*17960*/  PRMT R78, R15, 0x5410, R78 ;  /* 0x000054100f4e7816 */ /* 0x000fe4000000004e */
[----:B------:R-:W-:Y:S02]  /*17970*/  PRMT R21, R21, 0x5410, R80 ;  /* 0x0000541015157816 */ /* 0x000fe40000000050 */
[----:B------:R-:W-:Y:S02]  /*17980*/  PRMT R15, R43, 0x5410, R108 ;  /* 0x000054102b0f7816 */ /* 0x000fe4000000006c */
[----:B------:R-:W-:Y:S02]  /*17990*/  PRMT R83, R41, 0x5410, R110 ;  /* 0x0000541029537816 */ /* 0x000fe4000000006e */
[----:B------:R-:W-:-:S02]  /*179a0*/  PRMT R74, R40, 0x5410, R67 ;  /* 0x00005410284a7816 */ /* 0x000fc40000000043 */
[----:B------:R-:W-:Y:S01]  /*179b0*/  PRMT R80, R69, 0x5410, R42 ;  /* 0x0000541045507816 */ /* 0x000fe2000000002a */
[----:B------:R-:W-:Y:S01]  /*179c0*/  BAR.SYNC.DEFER_BLOCKING 0x0 ;  /* 0x0000000000007b1d */ /* 0x000fe20000010000 */
[----:B------:R-:W-:Y:S02]  /*179d0*/  F2FP.SATFINITE.E4M3.F32.PACK_AB_MERGE_C R246, R246, R247, RZ ;  /* 0x000000f7f6f6723e */ /* 0x000fe400048070ff */
[----:B------:R-:W-:Y:S02]  /*179e0*/  PRMT R39, R39, 0x5410, R160 ;  /* 0x0000541027277816 */ /* 0x000fe400000000a0 */
[----:B------:R-:W-:Y:S02]  /*179f0*/  LOP3.LUT R95, R246, 0xffff, RZ, 0xc0, !PT ;  /* 0x0000fffff65f7812 */ /* 0x000fe400078ec0ff */
[----:B------:R-:W-:Y:S02]  /*17a00*/  SHF.R.U32.HI R59, RZ, 0x8, R59 ;  /* 0x00000008ff3b7819 */ /* 0x000fe4000001163b */
[----:B------:R-:W-:-:S02]  /*17a10*/  PRMT R160, R99, 0x3340, R0 ;  /* 0x0000334063a07816 */ /* 0x000fc40000000000 */
[----:B------:R-:W-:Y:S02]  /*17a20*/  SHF.R.U32.HI R236, RZ, 0x8, R236 ;  /* 0x00000008ffec7819 */ /* 0x000fe400000116ec */
[----:B------:R-:W-:Y:S02]  /*17a30*/  SHF.R.U32.HI R89, RZ, 0x8, R89 ;  /* 0x00000008ff597819 */ /* 0x000fe40000011659 */
[----:B------:R-:W-:Y:S02]  /*17a40*/  SHF.R.U32.HI R93, RZ, 0x8, R93 ;  /* 0x00000008ff5d7819 */ /* 0x000fe4000001165d */
[----:B------:R-:W-:Y:S01]  /*17a50*/  PRMT R45, R45, 0x5410, R158 ;  /* 0x000054102d2d7816 */ /* 0x000fe2000000009e */
[----:B------:R-:W0:Y:S01]  /*17a60*/  LDS.128 R40, [R4] ;  /* 0x0000000004287984 */ /* 0x000e220000000c00 */
[----:B------:R-:W-:Y:S02]  /*17a70*/  SHF.R.U32.HI R99, RZ, 0x8, R99 ;  /* 0x00000008ff637819 */ /* 0x000fe40000011663 */
[----:B------:R-:W-:-:S02]  /*17a80*/  PRMT R158, R95, 0x3340, R0 ;  /* 0x000033405f9e7816 */ /* 0x000fc40000000000 */
[----:B------:R-:W-:Y:S02]  /*17a90*/  LOP3.LUT R35, R59, 0xffff, RZ, 0xc0, !PT ;  /* 0x0000ffff3b237812 */ /* 0x000fe400078ec0ff */
[----:B------:R-:W-:Y:S02]  /*17aa0*/  SHF.R.U32.HI R95, RZ, 0x8, R95 ;  /* 0x00000008ff5f7819 */ /* 0x000fe4000001165f */
[----:B------:R-:W-:Y:S02]  /*17ab0*/  LOP3.LUT R59, R89, 0xffff, RZ, 0xc0, !PT ;  /* 0x0000ffff593b7812 */ /* 0x000fe400078ec0ff */
[----:B------:R-:W-:Y:S02]  /*17ac0*/  LOP3.LUT R236, R236, 0xffff, RZ, 0xc0, !PT ;  /* 0x0000ffffecec7812 */ /* 0x000fe400078ec0ff */
[----:B------:R-:W-:Y:S02]  /*17ad0*/  LOP3.LUT R93, R93, 0xffff, RZ, 0xc0, !PT ;  /* 0x0000ffff5d5d7812 */ /* 0x000fe400078ec0ff */
[----:B------:R-:W-:-:S02]  /*17ae0*/  LOP3.LUT R99, R99, 0xffff, RZ, 0xc0, !PT ;  /* 0x0000ffff63637812 */ /* 0x000fc400078ec0ff */
[----:B------:R-:W-:Y:S02]  /*17af0*/  LOP3.LUT R95, R95, 0xffff, RZ, 0xc0, !PT ;  /* 0x0000ffff5f5f7812 */ /* 0x000fe400078ec0ff */
[----:B------:R-:W-:Y:S02]  /*17b00*/  PRMT R59, R236, 0x3340, R59 ;  /* 0x00003340ec3b7816 */ /* 0x000fe4000000003b */
[--C-:B------:R-:W-:Y:S02]  /*17b10*/  PRMT R24, R93, 0x3340, R0.reuse ;  /* 0x000033405d187816 */ /* 0x100fe40000000000 */
[----:B------:R-:W-:Y:S02]  /*17b20*/  PRMT R26, R99, 0x3340, R0 ;  /* 0x00003340631a7816 */ /* 0x000fe40000000000 */
[----:B------:R-:W-:Y:S02]  /*17b30*/  LOP3.LUT R22, R22, 0xffff, RZ, 0xc0, !PT ;  /* 0x0000ffff16167812 */ /* 0x000fe400078ec0ff */
[----:B------:R-:W-:-:S02]  /*17b40*/  PRMT R17, R17, 0x5410, R18 ;  /* 0x0000541011117816 */ /* 0x000fc40000000012 */
[----:B------:R-:W-:Y:S02]  /*17b50*/  PRMT R19, R19, 0x5410, R76 ;  /* 0x0000541013137816 */ /* 0x000fe4000000004c */
[----:B------:R-:W-:Y:S02]  /*17b60*/  LOP3.LUT R152, R152, 0xffff, RZ, 0xc0, !PT ;  /* 0x0000ffff98987812 */ /* 0x000fe400078ec0ff */
[----:B------:R-:W-:Y:S02]  /*17b70*/  PRMT R126, R95, 0x3340, R0 ;  /* 0x000033405f7e7816 */ /* 0x000fe40000000000 */
[----:B------:R-:W-:Y:S02]  /*17b80*/  PRMT R95, R59, 0x5410, R24 ;  /* 0x000054103b5f7816 */ /* 0x000fe40000000018 */
[----:B------:R-:W-:Y:S02]  /*17b90*/  PRMT R99, R65, 0x5410, R26 ;  /* 0x0000541041637816 */ /* 0x000fe4000000001a */
[----:B------:R-:W-:-:S02]  /*17ba0*/  PRMT R24, R25, 0x4210, R22 ;  /* 0x0000421019187816 */ /* 0x000fc40000000016 */
[----:B------:R-:W-:Y:S02]  /*17bb0*/  PRMT R25, R13, 0x5210, R22 ;  /* 0x000052100d197816 */ /* 0x000fe40000000016 */
[--C-:B------:R-:W-:Y:S02]  /*17bc0*/  PRMT R26, R17, 0x4210, R152.reuse ;  /* 0x00004210111a7816 */ /* 0x100fe40000000098 */
[----:B------:R-:W-:Y:S01]  /*17bd0*/  PRMT R27, R19, 0x5210, R152 ;  /* 0x00005210131b7816 */ /* 0x000fe20000000098 */
[----:B------:R-:W-:Y:S01]  /*17be0*/  BAR.SYNC.DEFER_BLOCKING 0x0 ;  /* 0x0000000000007b1d */ /* 0x000fe20000010000 */
[----:B------:R-:W-:Y:S02]  /*17bf0*/  SHF.R.U32.HI R186, RZ, 0x8, R186 ;  /* 0x00000008ffba7819 */ /* 0x000fe400000116ba */
[----:B------:R-:W-:Y:S02]  /*17c00*/  SHF.R.U32.HI R131, RZ, 0x8, R131 ;  /* 0x00000008ff837819 */ /* 0x000fe40000011683 */
[----:B------:R-:W-:-:S02]  /*17c10*/  SHF.R.U32.HI R63, RZ, 0x8, R63 ;  /* 0x00000008ff3f7819 */ /* 0x000fc4000001163f */
[----:B------:R-:W-:Y:S02]  /*17c20*/  LOP3.LUT R186, R186, 0xffff, RZ, 0xc0, !PT ;  /* 0x0000ffffbaba7812 */ /* 0x000fe400078ec0ff */
[----:B------:R-:W-:Y:S01]  /*17c30*/  LOP3.LUT R131, R131, 0xffff, RZ, 0xc0, !PT ;  /* 0x0000ffff83837812 */ /* 0x000fe200078ec0ff */
[----:B------:R-:W-:Y:S01]  /*17c40*/  STSM.16.M88.4 [R6], R24 ;  /* 0x0000001806007844 */ /* 0x000fe20000000200 */
[----:B------:R-:W-:Y:S01]  /*17c50*/  BAR.SYNC.DEFER_BLOCKING 0x0 ;  /* 0x0000000000007b1d */ /* 0x000fe20000010000 */
[----:B------:R-:W-:Y:S02]  /*17c60*/  LOP3.LUT R63, R63, 0xffff, RZ, 0xc0, !PT ;  /* 0x0000ffff3f3f7812 */ /* 0x000fe400078ec0ff */
[----:B------:R-:W-:Y:S02]  /*17c70*/  PRMT R35, R186, 0x3340, R35 ;  /* 0x00003340ba237816 */ /* 0x000fe40000000023 */
[--C-:B------:R-:W-:Y:S02]  /*17c80*/  PRMT R32, R131, 0x3340, R0.reuse ;  /* 0x0000334083207816 */ /* 0x100fe40000000000 */
[----:B------:R-:W-:-:S02]  /*17c90*/  PRMT R98, R63, 0x3340, R0 ;  /* 0x000033403f627816 */ /* 0x000fc40000000000 */
[----:B------:R-:W-:Y:S02]  /*17ca0*/  LOP3.LUT R168, R168, 0xffff, RZ, 0xc0, !PT ;  /* 0x0000ffffa8a87812 */ /* 0x000fe400078ec0ff */
[----:B------:R-:W-:Y:S02]  /*17cb0*/  PRMT R98, R35, 0x5410, R98 ;  /* 0x0000541023627816 */ /* 0x000fe40000000062 */
[----:B------:R-:W-:Y:S02]  /*17cc0*/  PRMT R110, R129, 0x5410, R32 ;  /* 0x00005410816e7816 */ /* 0x000fe40000000020 */
[----:B-1----:R-:W-:Y:S02]  /*17cd0*/  PRMT R10, R33, 0x4210, R168 ;  /* 0x00004210210a7816 */ /* 0x002fe400000000a8 */
[----:B------:R-:W-:Y:S01]  /*17ce0*/  LDS.128 R32, [R4] ;  /* 0x0000000004207984 */ /* 0x000fe20000000c00 */
[----:B------:R-:W-:-:S04]  /*17cf0*/  F2FP.SATFINITE.E4M3.F32.PACK_AB_MERGE_C R166, R166, R167, RZ ;  /* 0x000000a7a6a6723e */ /* 0x000fc800048070ff */
[----:B------:R-:W-:Y:S02]  /*17d00*/  LOP3.LUT R9, R166, 0xffff, RZ, 0xc0, !PT ;  /* 0x0000ffffa6097812 */ /* 0x000fe400078ec0ff */
[----:B------:R-:W-:Y:S02]  /*17d10*/  PRMT R11, R21, 0x5210, R168 ;  /* 0x00005210150b7816 */ /* 0x000fe400000000a8 */
[--C-:B------:R-:W-:Y:S02]  /*17d20*/  PRMT R8, R12, 0x4210, R9.reuse ;  /* 0x000042100c087816 */ /* 0x100fe40000000009 */
[----:B------:R-:W-:Y:S01]  /*17d30*/  PRMT R9, R78, 0x5210, R9 ;  /* 0x000052104e097816 */ /* 0x000fe20000000009 */
[----:B------:R-:W-:Y:S01]  /*17d40*/  BAR.SYNC.DEFER_BLOCKING 0x0 ;  /* 0x0000000000007b1d */ /* 0x000fe20000010000 */
[----:B------:R-:W-:Y:S02]  /*17d50*/  F2FP.SATFINITE.E4M3.F32.PACK_AB_MERGE_C R172, R172, R173, RZ ;  /* 0x000000adacac723e */ /* 0x000fe400048070ff */
[----:B------:R-:W-:-:S02]  /*17d60*/  F2FP.SATFINITE.E4M3.F32.PACK_AB_MERGE_C R176, R176, R177, RZ ;  /* 0x000000b1b0b0723e */ /* 0x000fc400048070ff */
[----:B------:R-:W-:Y:S02]  /*17d70*/  F2FP.SATFINITE.E4M3.F32.PACK_AB_MERGE_C R52, R53, R52, RZ ;  /* 0x000000343534723e */ /* 0x000fe400048070ff */
[----:B------:R-:W-:Y:S02]  /*17d80*/  LOP3.LUT R172, R172, 0xffff, RZ, 0xc0, !PT ;  /* 0x0000ffffacac7812 */ /* 0x000fe400078ec0ff */
[----:B------:R-:W-:Y:S02]  /*17d90*/  LOP3.LUT R53, R176, 0xffff, RZ, 0xc0, !PT ;  /* 0x0000ffffb0357812 */ /* 0x000fe400078ec0ff */
[----:B------:R-:W-:Y:S02]  /*17da0*/  SHF.R.U32.HI R107, RZ, 0x8, R107 ;  /* 0x00000008ff6b7819 */ /* 0x000fe4000001166b */
[----:B------:R-:W-:Y:S01]  /*17db0*/  PRMT R18, R172, 0x3340, R53 ;  /* 0x00003340ac127816 */ /* 0x000fe20000000035 */
[----:B------:R1:W-:Y:S01]  /*17dc0*/  STSM.16.M88.4 [R6], R8 ;  /* 0x0000000806007844 */ /* 0x0003e20000000200 */
[----:B------:R-:W-:-:S02]  /*17dd0*/  SHF.R.U32.HI R172, RZ, 0x8, R172 ;  /* 0x00000008ffac7819 */ /* 0x000fc400000116ac */
[----:B------:R-:W-:Y:S02]  /*17de0*/  SHF.R.U32.HI R53, RZ, 0x8, R53 ;  /* 0x00000008ff357819 */ /* 0x000fe40000011635 */
[----:B------:R-:W-:Y:S02]  /*17df0*/  SHF.R.U32.HI R115, RZ, 0x8, R115 ;  /* 0x00000008ff737819 */ /* 0x000fe40000011673 */
[----:B------:R-:W-:Y:S02]  /*17e00*/  SHF.R.U32.HI R56, RZ, 0x8, R56 ;  /* 0x00000008ff387819 */ /* 0x000fe40000011638 */
[----:B------:R-:W-:Y:S02]  /*17e10*/  SHF.R.U32.HI R113, RZ, 0x8, R113 ;  /* 0x00000008ff717819 */ /* 0x000fe40000011671 */
[----:B------:R-:W-:Y:S02]  /*17e20*/  LOP3.LUT R107, R107, 0xffff, RZ, 0xc0, !PT ;  /* 0x0000ffff6b6b7812 */ /* 0x000fe400078ec0ff */
[----:B------:R-:W-:-:S02]  /*17e30*/  SHF.R.U32.HI R28, RZ, 0x8, R28 ;  /* 0x00000008ff1c7819 */ /* 0x000fc4000001161c */
[----:B------:R-:W-:Y:S02]  /*17e40*/  LOP3.LUT R29, R53, 0xffff, RZ, 0xc0, !PT ;  /* 0x0000ffff351d7812 */ /* 0x000fe400078ec0ff */
[----:B------:R-:W-:Y:S02]  /*17e50*/  LOP3.LUT R172, R172, 0xffff, RZ, 0xc0, !PT ;  /* 0x0000ffffacac7812 */ /* 0x000fe400078ec0ff */
[----:B------:R-:W-:Y:S02]  /*17e60*/  LOP3.LUT R115, R115, 0xffff, RZ, 0xc0, !PT ;  /* 0x0000ffff73737812 */ /* 0x000fe400078ec0ff */
[----:B------:R-:W-:Y:S02]  /*17e70*/  SHF.R.U32.HI R106, RZ, 0x8, R106 ;  /* 0x00000008ff6a7819 */ /* 0x000fe4000001166a */
[----:B------:R-:W-:Y:S02]  /*17e80*/  SHF.R.U32.HI R139, RZ, 0x8, R139 ;  /* 0x00000008ff8b7819 */ /* 0x000fe4000001168b */
[----:B------:R-:W-:-:S02]  /*17e90*/  LOP3.LUT R73, R113, 0xffff, RZ, 0xc0, !PT ;  /* 0x0000ffff71497812 */ /* 0x000fc400078ec0ff */
[----:B------:R-:W-:Y:S02]  /*17ea0*/  LOP3.LUT R130, R56, 0xffff, RZ, 0xc0, !PT ;  /* 0x0000ffff38827812 */ /* 0x000fe400078ec0ff */
[----:B------:R-:W-:Y:S02]  /*17eb0*/  PRMT R56, R128, 0x3340, R107 ;  /* 0x0000334080387816 */ /* 0x000fe4000000006b */
[----:B------:R-:W-:Y:S02]  /*17ec0*/  LOP3.LUT R128, R28, 0xffff, RZ, 0xc0, !PT ;  /* 0x0000ffff1c807812 */ /* 0x000fe400078ec0ff */
[----:B------:R-:W-:Y:S02]  /*17ed0*/  PRMT R29, R172, 0x3340, R29 ;  /* 0x00003340ac1d7816 */ /* 0x000fe4000000001d */
[----:B------:R-:W-:Y:S02]  /*17ee0*/  PRMT R28, R115, 0x3340, R0 ;  /* 0x00003340731c7816 */ /* 0x000fe40000000000 */
[----:B------:R-:W-:-:S02]  /*17ef0*/  LOP3.LUT R139, R139, 0xffff, RZ, 0xc0, !PT ;  /* 0x0000ffff8b8b7812 */ /* 0x000fc400078ec0ff */
[----:B------:R-:W-:Y:S02]  /*17f00*/  LOP3.LUT R106, R106, 0xffff, RZ, 0xc0, !PT ;  /* 0x0000ffff6a6a7812 */ /* 0x000fe400078ec0ff */
[----:B------:R-:W-:Y:S02]  /*17f10*/  PRMT R73, R130, 0x3340, R73 ;  /* 0x0000334082497816 */ /* 0x000fe40000000049 */
[----:B------:R-:W-:Y:S02]  /*17f20*/  PRMT R139, R106, 0x3340, R139 ;  /* 0x000033406a8b7816 */ /* 0x000fe4000000008b */
[----:B------:R-:W-:Y:S02]  /*17f30*/  PRMT R82, R29, 0x5410, R82 ;  /* 0x000054101d527816 */ /* 0x000fe40000000052 */
[----:B------:R-:W-:Y:S01]  /*17f40*/  PRMT R106, R73, 0x5410, R28 ;  /* 0x00005410496a7816 */ /* 0x000fe2000000001c */
[----:B------:R-:W-:Y:S01]  /*17f50*/  BAR.SYNC.DEFER_BLOCKING 0x0 ;  /* 0x0000000000007b1d */ /* 0x000fe20000010000 */
[----:B------:R-:W-:-:S02]  /*17f60*/  F2FP.SATFINITE.E4M3.F32.PACK_AB_MERGE_C R182, R182, R183, RZ ;  /* 0x000000b7b6b6723e */ /* 0x000fc400048070ff */
[----:B------:R-:W-:Y:S02]  /*17f70*/  F2FP.SATFINITE.E4M3.F32.PACK_AB_MERGE_C R184, R184, R185, RZ ;  /* 0x000000b9b8b8723e */ /* 0x000fe400048070ff */
[----:B------:R-:W-:Y:S02]  /*17f80*/  PRMT R20, R20, 0x5410, R23 ;  /* 0x0000541014147816 */ /* 0x000fe40000000017 */
[----:B------:R-:W-:Y:S02]  /*17f90*/  PRMT R18, R18, 0x5410, R37 ;  /* 0x0000541012127816 */ /* 0x000fe40000000025 */
[----:B------:R-:W-:Y:S01]  /*17fa0*/  LOP3.LUT R17, R182, 0xffff, RZ, 0xc0, !PT ;  /* 0x0000ffffb6117812 */ /* 0x000fe200078ec0ff */
[----:B------:R-:W-:Y:S01]  /*17fb0*/  LDS.128 R28, [R4] ;  /* 0x00000000041c7984 */ /* 0x000fe20000000c00 */
[----:B------:R-:W-:Y:S02]  /*17fc0*/  LOP3.LUT R19, R184, 0xffff, RZ, 0xc0, !PT ;  /* 0x0000ffffb8137812 */ /* 0x000fe400078ec0ff */
[----:B------:R-:W-:-:S02]  /*17fd0*/  PRMT R16, R20, 0x4210, R17 ;  /* 0x0000421014107816 */ /* 0x000fc40000000011 */
[----:B------:R-:W-:Y:S02]  /*17fe0*/  PRMT R18, R18, 0x4210, R19 ;  /* 0x0000421012127816 */ /* 0x000fe40000000013 */
[----:B------:R-:W-:Y:S02]  /*17ff0*/  PRMT R17, R96, 0x5210, R17 ;  /* 0x0000521060117816 */ /* 0x000fe40000000011 */
[----:B------:R-:W-:Y:S01]  /*18000*/  PRMT R19, R82, 0x5210, R19 ;  /* 0x0000521052137816 */ /* 0x000fe20000000013 */
[----:B------:R-:W-:Y:S01]  /*18010*/  BAR.SYNC.DEFER_BLOCKING 0x0 ;  /* 0x0000000000007b1d */ /* 0x000fe20000010000 */
[----:B------:R-:W-:Y:S02]  /*18020*/  F2FP.SATFINITE.E4M3.F32.PACK_AB_MERGE_C R212, R212, R213, RZ ;  /* 0x000000d5d4d4723e */ /* 0x000fe400048070ff */
[----:B------:R-:W-:Y:S02]  /*18030*/  F2FP.SATFINITE.E4M3.F32.PACK_AB_MERGE_C R204, R204, R205, RZ ;  /* 0x000000cdcccc723e */ /* 0x000fe400048070ff */
[----:B------:R-:W-:-:S02]  /*18040*/  F2FP.SATFINITE.E4M3.F32.PACK_AB_MERGE_C R208, R208, R209, RZ ;  /* 0x000000d1d0d0723e */ /* 0x000fc400048070ff */
[----:B------:R-:W-:Y:S02]  /*18050*/  LOP3.LUT R75, R212, 0xffff, RZ, 0xc0, !PT ;  /* 0x0000ffffd44b7812 */ /* 0x000fe400078ec0ff */
[----:B------:R-:W-:Y:S02]  /*18060*/  F2FP.SATFINITE.E4M3.F32.PACK_AB_MERGE_C R70, R71, R70, RZ ;  /* 0x000000464746723e */ /* 0x000fe400048070ff */
[----:B------:R-:W-:Y:S02]  /*18070*/  LOP3.LUT R204, R204, 0xffff, RZ, 0xc0, !PT ;  /* 0x0000ffffcccc7812 */ /* 0x000fe400078ec0ff */
[----:B------:R-:W-:Y:S02]  /*18080*/  LOP3.LUT R71, R208, 0xffff, RZ, 0xc0, !PT ;  /* 0x0000ffffd0477812 */ /* 0x000fe400078ec0ff */
[----:B------:R-:W-:Y:S02]  /*18090*/  PRMT R162, R75, 0x3340, R0 ;  /* 0x000033404ba27816 */ /* 0x000fe40000000000 */
[----:B------:R-:W-:Y:S01]  /*180a0*/  SHF.R.U32.HI R75, RZ, 0x8, R75 ;  /* 0x00000008ff4b7819 */ /* 0x000fe2000001164b */
[----:B------:R-:W-:Y:S01]  /*180b0*/  STSM.16.M88.4 [R6], R16 ;  /* 0x0000001006007844 */ /* 0x000fe20000000200 */
[----:B------:R-:W-:Y:S01]  /*180c0*/  BAR.SYNC.DEFER_BLOCKING 0x0 ;  /* 0x0000000000007b1d */ /* 0x000fe20000010000 */
[----:B------:R-:W-:-:S02]  /*180d0*/  PRMT R37, R204, 0x3340, R71 ;  /* 0x00003340cc257816 */ /* 0x000fc40000000047 */
[----:B------:R-:W-:Y:S02]  /*180e0*/  SHF.R.U32.HI R71, RZ, 0x8, R71 ;  /* 0x00000008ff477819 */ /* 0x000fe40000011647 */
[----:B------:R-:W-:Y:S02]  /*180f0*/  LOP3.LUT R75, R75, 0xffff, RZ, 0xc0, !PT ;  /* 0x0000ffff4b4b7812 */ /* 0x000fe400078ec0ff */
[----:B------:R-:W-:Y:S02]  /*18100*/  SHF.R.U32.HI R220, RZ, 0x8, R220 ;  /* 0x00000008ffdc7819 */ /* 0x000fe400000116dc */
[----:B------:R-:W-:Y:S02]  /*18110*/  SHF.R.U32.HI R58, RZ, 0x8, R58 ;  /* 0x00000008ff3a7819 */ /* 0x000fe4000001163a */
[----:B------:R-:W-:Y:S02]  /*18120*/  SHF.R.U32.HI R117, RZ, 0x8, R117 ;  /* 0x00000008ff757819 */ /* 0x000fe40000011675 */
[----:B------:R-:W-:-:S02]  /*18130*/  SHF.R.U32.HI R111, RZ, 0x8, R111 ;  /* 0x00000008ff6f7819 */ /* 0x000fc4000001166f */
[----:B------:R-:W-:Y:S02]  /*18140*/  SHF.R.U32.HI R119, RZ, 0x8, R119 ;  /* 0x00000008ff777819 */ /* 0x000fe40000011677 */
[----:B------:R-:W-:Y:S02]  /*18150*/  LOP3.LUT R53, R71, 0xffff, RZ, 0xc0, !PT ;  /* 0x0000ffff47357812 */ /* 0x000fe400078ec0ff */
[----:B------:R-:W-:Y:S02]  /*18160*/  PRMT R112, R75, 0x3340, R0 ;  /* 0x000033404b707816 */ /* 0x000fe40000000000 */
[----:B------:R-:W-:Y:S02]  /*18170*/  LOP3.LUT R220, R220, 0xffff, RZ, 0xc0, !PT ;  /* 0x0000ffffdcdc7812 */ /* 0x000fe400078ec0ff */
[----:B------:R-:W-:Y:S02]  /*18180*/  LOP3.LUT R117, R117, 0xffff, RZ, 0xc0, !PT ;  /* 0x0000ffff75757812 */ /* 0x000fe400078ec0ff */
[----:B------:R-:W-:-:S02]  /*18190*/  LOP3.LUT R58, R58, 0xffff, RZ, 0xc0, !PT ;  /* 0x0000ffff3a3a7812 */ /* 0x000fc400078ec0ff */
[----:B------:R-:W-:Y:S02]  /*181a0*/  SHF.R.U32.HI R104, RZ, 0x8, R104 ;  /* 0x00000008ff687819 */ /* 0x000fe40000011668 */
[----:B------:R-:W-:Y:S02]  /*181b0*/  SHF.R.U32.HI R137, RZ, 0x8, R137 ;  /* 0x00000008ff897819 */ /* 0x000fe40000011689 */
[----:B------:R-:W-:Y:S02]  /*181c0*/  LOP3.LUT R71, R111, 0xffff, RZ, 0xc0, !PT ;  /* 0x0000ffff6f477812 */ /* 0x000fe400078ec0ff */
[----:B------:R-:W-:Y:S02]  /*181d0*/  LOP3.LUT R75, R119, 0xffff, RZ, 0xc0, !PT ;  /* 0x0000ffff774b7812 */ /* 0x000fe400078ec0ff */
[----:B------:R-:W-:Y:S02]  /*181e0*/  PRMT R57, R220, 0x3340, R57 ;  /* 0x00003340dc397816 */ /* 0x000fe40000000039 */
[----:B------:R-:W-:-:S02]  /*181f0*/  PRMT R58, R58, 0x3340, R117 ;  /* 0x000033403a3a7816 */ /* 0x000fc40000000075 */
[----:B------:R-:W-:Y:S02]  /*18200*/  LOP3.LUT R137, R137, 0xffff, RZ, 0xc0, !PT ;  /* 0x0000ffff89897812 */ /* 0x000fe400078ec0ff */
[----:B------:R-:W-:Y:S02]  /*18210*/  LOP3.LUT R104, R104, 0xffff, RZ, 0xc0, !PT ;  /* 0x0000ffff68687812 */ /* 0x000fe400078ec0ff */
[--C-:B------:R-:W-:Y:S02]  /*18220*/  PRMT R71, R71, 0x3340, R0.reuse ;  /* 0x0000334047477816 */ /* 0x100fe40000000000 */
[----:B------:R-:W-:Y:S02]  /*18230*/  PRMT R75, R75, 0x3340, R0 ;  /* 0x000033404b4b7816 */ /* 0x000fe40000000000 */
[----:B------:R-:W-:Y:S02]  /*18240*/  PRMT R137, R104, 0x3340, R137 ;  /* 0x0000334068897816 */ /* 0x000fe40000000089 */
[----:B------:R-:W-:-:S02]  /*18250*/  PRMT R93, R57, 0x5410, R114 ;  /* 0x00005410395d7816 */ /* 0x000fc40000000072 */
[----:B------:R-:W-:Y:S02]  /*18260*/  PRMT R104, R56, 0x5410, R71 ;  /* 0x0000541038687816 */ /* 0x000fe40000000047 */
[----:B------:R-:W-:Y:S02]  /*18270*/  PRMT R108, R58, 0x5410, R75 ;  /* 0x000054103a6c7816 */ /* 0x000fe4000000004b */
[----:B------:R-:W-:Y:S01]  /*18280*/  LDS.128 R56, [R4] ;  /* 0x0000000004387984 */ /* 0x000fe20000000c00 */
[----:B------:R-:W-:Y:S02]  /*18290*/  F2FP.SATFINITE.E4M3.F32.PACK_AB_MERGE_C R198, R198, R199, RZ ;  /* 0x000000c7c6c6723e */ /* 0x000fe400048070ff */
[----:B------:R-:W-:Y:S02]  /*182a0*/  F2FP.SATFINITE.E4M3.F32.PACK_AB_MERGE_C R200, R200, R201, RZ ;  /* 0x000000c9c8c8723e */ /* 0x000fe400048070ff */
[----:B------:R-:W-:Y:S02]  /*182b0*/  LOP3.LUT R13, R198, 0xffff, RZ, 0xc0, !PT ;  /* 0x0000ffffc60d7812 */ /* 0x000fe400078ec0ff */
[----:B------:R-:W-:-:S02]  /*182c0*/  LOP3.LUT R200, R200, 0xffff, RZ, 0xc0, !PT ;  /* 0x0000ffffc8c87812 */ /* 0x000fc400078ec0ff */
[--C-:B-1----:R-:W-:Y:S02]  /*182d0*/  PRMT R8, R14, 0x4210, R13.reuse ;  /* 0x000042100e087816 */ /* 0x102fe4000000000d */
[----:B------:R-:W-:Y:S02]  /*182e0*/  PRMT R9, R98, 0x5210, R13 ;  /* 0x0000521062097816 */ /* 0x000fe4000000000d */
[--C-:B------:R-:W-:Y:S02]  /*182f0*/  PRMT R10, R45, 0x4210, R200.reuse ;  /* 0x000042102d0a7816 */ /* 0x100fe400000000c8 */
[----:B------:R-:W-:Y:S01]  /*18300*/  PRMT R11, R15, 0x5210, R200 ;  /* 0x000052100f0b7816 */ /* 0x000fe200000000c8 */
[----:B------:R-:W-:Y:S06]  /*18310*/  BAR.SYNC.DEFER_BLOCKING 0x0 ;  /* 0x0000000000007b1d */ /* 0x000fec0000010000 */
[----:B------:R1:W-:Y:S02]  /*18320*/  STSM.16.M88.4 [R6], R8 ;  /* 0x0000000806007844 */ /* 0x0003e40000000200 */
[----:B------:R-:W-:Y:S01]  /*18330*/  BAR.SYNC.DEFER_BLOCKING 0x0 ;  /* 0x0000000000007b1d */ /* 0x000fe20000010000 */
[----:B------:R-:W-:-:S04]  /*18340*/  SHF.R.U32.HI R204, RZ, 0x8, R204 ;  /* 0x00000008ffcc7819 */ /* 0x000fc800000116cc */
[----:B------:R-:W-:Y:S02]  /*18350*/  LOP3.LUT R204, R204, 0xffff, RZ, 0xc0, !PT ;  /* 0x0000ffffcccc7812 */ /* 0x000fe400078ec0ff */
[----:B------:R-:W-:Y:S02]  /*18360*/  F2FP.SATFINITE.E4M3.F32.PACK_AB_MERGE_C R214, R214, R215, RZ ;  /* 0x000000d7d6d6723e */ /* 0x000fe400048070ff */
[----:B------:R-:W-:Y:S02]  /*18370*/  F2FP.SATFINITE.E4M3.F32.PACK_AB_MERGE_C R216, R216, R217, RZ ;  /* 0x000000d9d8d8723e */ /* 0x000fe400048070ff */
[----:B------:R-:W-:Y:S01]  /*18380*/  PRMT R53, R204, 0x3340, R53 ;  /* 0x00003340cc357816 */ /* 0x000fe20000000035 */
[----:B------:R-:W-:Y:S01]  /*18390*/  LDS.128 R16, [R4] ;  /* 0x0000000004107984 */ /* 0x000fe20000000c00 */
[----:B------:R-:W-:Y:S02]  /*183a0*/  PRMT R37, R37, 0x5410, R162 ;  /* 0x0000541025257816 */ /* 0x000fe400000000a2 */
[----:B------:R-:W-:-:S02]  /*183b0*/  PRMT R89, R53, 0x5410, R112 ;  /* 0x0000541035597816 */ /* 0x000fc40000000070 */
[----:B------:R-:W-:Y:S02]  /*183c0*/  LOP3.LUT R214, R214, 0xffff, RZ, 0xc0, !PT ;  /* 0x0000ffffd6d67812 */ /* 0x000fe400078ec0ff */
[----:B------:R-:W-:Y:S02]  /*183d0*/  LOP3.LUT R216, R216, 0xffff, RZ, 0xc0, !PT ;  /* 0x0000ffffd8d87812 */ /* 0x000fe400078ec0ff */
[--C-:B------:R-:W-:Y:S02]  /*183e0*/  PRMT R12, R39, 0x4210, R214.reuse ;  /* 0x00004210270c7816 */ /* 0x100fe400000000d6 */
[----:B------:R-:W-:Y:S02]  /*183f0*/  PRMT R13, R83, 0x5210, R214 ;  /* 0x00005210530d7816 */ /* 0x000fe400000000d6 */
[--C-:B------:R-:W-:Y:S02]  /*18400*/  PRMT R14, R37, 0x4210, R216.reuse ;  /* 0x00004210250e7816 */ /* 0x100fe400000000d8 */
[----:B------:R-:W-:Y:S01]  /*18410*/  PRMT R15, R89, 0x5210, R216 ;  /* 0x00005210590f7816 */ /* 0x000fe200000000d8 */
[----:B------:R-:W-:Y:S01]  /*18420*/  BAR.SYNC.DEFER_BLOCKING 0x0 ;  /* 0x0000000000007b1d */ /* 0x000fe20000010000 */
[----:B------:R-:W-:-:S02]  /*18430*/  F2FP.SATFINITE.E4M3.F32.PACK_AB_MERGE_C R218, R218, R219, RZ ;  /* 0x000000dbdada723e */ /* 0x000fc400048070ff */
[----:B------:R-:W-:Y:S02]  /*18440*/  F2FP.SATFINITE.E4M3.F32.PACK_AB_MERGE_C R222, R222, R223, RZ ;  /* 0x000000dfdede723e */ /* 0x000fe400048070ff */
[----:B------:R-:W-:Y:S02]  /*18450*/  LOP3.LUT R218, R218, 0xffff, RZ, 0xc0, !PT ;  /* 0x0000ffffdada7812 */ /* 0x000fe400078ec0ff */
[----:B------:R-:W-:Y:S01]  /*18460*/  LOP3.LUT R77, R222, 0xffff, RZ, 0xc0, !PT ;  /* 0x0000ffffde4d7812 */ /* 0x000fe200078ec0ff */
[----:B------:R4:W-:Y:S03]  /*18470*/  STSM.16.M88.4 [R6], R12 ;  /* 0x0000000c06007844 */ /* 0x0009e60000000200 */
[----:B------:R-:W-:Y:S02]  /*18480*/  PRMT R23, R218, 0x3340, R77 ;  /* 0x00003340da177816 */ /* 0x000fe4000000004d */
[----:B------:R-:W-:-:S02]  /*18490*/  F2FP.SATFINITE.E4M3.F32.PACK_AB_MERGE_C R230, R230, R231, RZ ;  /* 0x000000e7e6e6723e */ /* 0x000fc400048070ff */
[----:B------:R-:W-:Y:S02]  /*184a0*/  PRMT R23, R23, 0x5410, R164 ;  /* 0x0000541017177816 */ /* 0x000fe400000000a4 */
[----:B------:R-:W-:-:S04]  /*184b0*/  LOP3.LUT R230, R230, 0xffff, RZ, 0xc0, !PT ;  /* 0x0000ffffe6e67812 */ /* 0x000fc800078ec0ff */
[----:B-1----:R-:W-:Y:S01]  /*184c0*/  PRMT R8, R23, 0x4210, R230 ;  /* 0x0000421017087816 */ /* 0x002fe200000000e6 */
[----:B------:R-:W-:Y:S01]  /*184d0*/  BAR.SYNC.DEFER_BLOCKING 0x0 ;  /* 0x0000000000007b1d */ /* 0x000fe20000010000 */
[----:B------:R-:W-:Y:S02]  /*184e0*/  F2FP.SATFINITE.E4M3.F32.PACK_AB_MERGE_C R238, R238, R239, RZ ;  /* 0x000000efeeee723e */ /* 0x000fe400048070ff */
[----:B------:R-:W-:Y:S02]  /*184f0*/  SHF.R.U32.HI R218, RZ, 0x8, R218 ;  /* 0x00000008ffda7819 */ /* 0x000fe400000116da */
[----:B------:R-:W-:Y:S02]  /*18500*/  SHF.R.U32.HI R77, RZ, 0x8, R77 ;  /* 0x00000008ff4d7819 */ /* 0x000fe4000001164d */
[----:B------:R-:W-:Y:S02]  /*18510*/  LOP3.LUT R238, R238, 0xffff, RZ, 0xc0, !PT ;  /* 0x0000ffffeeee7812 */ /* 0x000fe400078ec0ff */
[----:B------:R-:W-:-:S02]  /*18520*/  LOP3.LUT R91, R242, 0xffff, RZ, 0xc0, !PT ;  /* 0x0000fffff25b7812 */ /* 0x000fc400078ec0ff */
[----:B------:R-:W-:Y:S02]  /*18530*/  LOP3.LUT R55, R77, 0xffff, RZ, 0xc0, !PT ;  /* 0x0000ffff4d377812 */ /* 0x000fe400078ec0ff */
[----:B------:R-:W-:Y:S01]  /*18540*/  LOP3.LUT R218, R218, 0xffff, RZ, 0xc0, !PT ;  /* 0x0000ffffdada7812 */ /* 0x000fe200078ec0ff */
[----:B------:R-:W-:Y:S01]  /*18550*/  LDS.128 R20, [R4] ;  /* 0x0000000004147984 */ /* 0x000fe20000000c00 */
[--C-:B------:R-:W-:Y:S02]  /*18560*/  PRMT R51, R238, 0x3340, R91.reuse ;  /* 0x00003340ee337816 */ /* 0x100fe4000000005b */
[----:B------:R-:W-:Y:S02]  /*18570*/  SHF.R.U32.HI R91, RZ, 0x8, R91 ;  /* 0x00000008ff5b7819 */ /* 0x000fe4000001165b */
[----:B------:R-:W-:Y:S02]  /*18580*/  F2FP.SATFINITE.E4M3.F32.PACK_AB_MERGE_C R232, R232, R233, RZ ;  /* 0x000000e9e8e8723e */ /* 0x000fe400048070ff */
[----:B------:R-:W-:-:S02]  /*18590*/  PRMT R55, R218, 0x3340, R55 ;  /* 0x00003340da377816 */ /* 0x000fc40000000037 */
[----:B------:R-:W-:Y:S02]  /*185a0*/  LOP3.LUT R63, R91, 0xffff, RZ, 0xc0, !PT ;  /* 0x0000ffff5b3f7812 */ /* 0x000fe400078ec0ff */
[----:B------:R-:W-:Y:S02]  /*185b0*/  PRMT R91, R55, 0x5410, R124 ;  /* 0x00005410375b7816 */ /* 0x000fe4000000007c */
[----:B------:R-:W-:Y:S02]  /*185c0*/  LOP3.LUT R232, R232, 0xffff, RZ, 0xc0, !PT ;  /* 0x0000ffffe8e87812 */ /* 0x000fe400078ec0ff */
[----:B------:R-:W-:Y:S02]  /*185d0*/  PRMT R9, R91, 0x5210, R230 ;  /* 0x000052105b097816 */ /* 0x000fe400000000e6 */
[--C-:B------:R-:W-:Y:S02]  /*185e0*/  PRMT R10, R61, 0x4210, R232.reuse ;  /* 0x000042103d0a7816 */ /* 0x100fe400000000e8 */
[----:B------:R-:W-:Y:S01]  /*185f0*/  PRMT R11, R93, 0x5210, R232 ;  /* 0x000052105d0b7816 */ /* 0x000fe200000000e8 */
[----:B------:R-:W-:Y:S06]  /*18600*/  BAR.SYNC.DEFER_BLOCKING 0x0 ;  /* 0x0000000000007b1d */ /* 0x000fec0000010000 */
[----:B------:R1:W-:Y:S02]  /*18610*/  STSM.16.M88.4 [R6], R8 ;  /* 0x0000000806007844 */ /* 0x0003e40000000200 */
[----:B------:R-:W-:Y:S01]  /*18620*/  BAR.SYNC.DEFER_BLOCKING 0x0 ;  /* 0x0000000000007b1d */ /* 0x000fe20000010000 */
[----:B------:R-:W-:-:S02]  /*18630*/  SHF.R.U32.HI R238, RZ, 0x8, R238 ;  /* 0x00000008ffee7819 */ /* 0x000fc400000116ee */
[----:B------:R-:W-:Y:S02]  /*18640*/  SHF.R.U32.HI R121, RZ, 0x8, R121 ;  /* 0x00000008ff797819 */ /* 0x000fe40000011679 */
[----:B------:R-:W-:Y:S02]  /*18650*/  SHF.R.U32.HI R125, RZ, 0x8, R125 ;  /* 0x00000008ff7d7819 */ /* 0x000fe4000001167d */
[----:B------:R-:W-:Y:S02]  /*18660*/  LOP3.LUT R238, R238, 0xffff, RZ, 0xc0, !PT ;  /* 0x0000ffffeeee7812 */ /* 0x000fe400078ec0ff */
[----:B------:R-:W-:Y:S02]  /*18670*/  LOP3.LUT R77, R121, 0xffff, RZ, 0xc0, !PT ;  /* 0x0000ffff794d7812 */ /* 0x000fe400078ec0ff */
[----:B------:R-:W-:Y:S01]  /*18680*/  LOP3.LUT R125, R125, 0xffff, RZ, 0xc0, !PT ;  /* 0x0000ffff7d7d7812 */ /* 0x000fe200078ec0ff */
[----:B------:R-:W-:Y:S01]  /*18690*/  LDS.128 R24, [R4] ;  /* 0x0000000004187984 */ /* 0x000fe20000000c00 */
[----:B------:R-:W-:-:S02]  /*186a0*/  F2FP.SATFINITE.E4M3.F32.PACK_AB_MERGE_C R248, R248, R249, RZ ;  /* 0x000000f9f8f8723e */ /* 0x000fc400048070ff */
[----:B------:R-:W-:Y:S02]  /*186b0*/  F2FP.SATFINITE.E4M3.F32.PACK_AB_MERGE_C R250, R250, R251, RZ ;  /* 0x000000fbfafa723e */ /* 0x000fe400048070ff */
[----:B------:R-:W-:Y:S02]  /*186c0*/  PRMT R63, R238, 0x3340, R63 ;  /* 0x00003340ee3f7816 */ /* 0x000fe4000000003f */
[----:B------:R-:W-:Y:S02]  /*186d0*/  PRMT R77, R128, 0x3340, R77 ;  /* 0x00003340804d7816 */ /* 0x000fe4000000004d */
[----:B------:R-:W-:Y:S02]  /*186e0*/  PRMT R128, R125, 0x3340, R0 ;  /* 0x000033407d807816 */ /* 0x000fe40000000000 */
[----:B------:R-:W-:Y:S02]  /*186f0*/  PRMT R51, R51, 0x5410, R158 ;  /* 0x0000541033337816 */ /* 0x000fe4000000009e */
[----:B------:R-:W-:-:S02]  /*18700*/  PRMT R97, R63, 0x5410, R126 ;  /* 0x000054103f617816 */ /* 0x000fc4000000007e */
[----:B------:R-:W-:Y:S02]  /*18710*/  LOP3.LUT R248, R248, 0xffff, RZ, 0xc0, !PT ;  /* 0x0000fffff8f87812 */ /* 0x000fe400078ec0ff */
[----:B------:R-:W-:Y:S02]  /*18720*/  LOP3.LUT R250, R250, 0xffff, RZ, 0xc0, !PT ;  /* 0x0000fffffafa7812 */ /* 0x000fe400078ec0ff */
[----:B------:R-:W-:Y:S02]  /*18730*/  PRMT R128, R77, 0x5410, R128 ;  /* 0x000054104d807816 */ /* 0x000fe40000000080 */
[--C-:B------:R-:W-:Y:S02]  /*18740*/  PRMT R76, R49, 0x4210, R248.reuse ;  /* 0x00004210314c7816 */ /* 0x100fe400000000f8 */
[----:B------:R-:W-:Y:S02]  /*18750*/  PRMT R77, R95, 0x5210, R248 ;  /* 0x000052105f4d7816 */ /* 0x000fe400000000f8 */
[----:B------:R-:W-:-:S02]  /*18760*/  PRMT R78, R51, 0x4210, R250 ;  /* 0x00004210334e7816 */ /* 0x000fc400000000fa */
[----:B------:R-:W-:Y:S01]  /*18770*/  PRMT R79, R97, 0x5210, R250 ;  /* 0x00005210614f7816 */ /* 0x000fe200000000fa */
[----:B------:R-:W-:Y:S01]  /*18780*/  BAR.SYNC.DEFER_BLOCKING 0x0 ;  /* 0x0000000000007b1d */ /* 0x000fe20000010000 */
[----:B----4-:R-:W-:Y:S02]  /*18790*/  LOP3.LUT R12, R36, 0xffff, RZ, 0xc0, !PT ;  /* 0x0000ffff240c7812 */ /* 0x010fe400078ec0ff */
[----:B------:R-:W-:-:S03]  /*187a0*/  PRMT R47, R47, 0x5410, R160 ;  /* 0x000054102f2f7816 */ /* 0x000fc600000000a0 */
[----:B------:R4:W-:Y:S01]  /*187b0*/  STSM.16.M88.4 [R6], R76 ;  /* 0x0000004c06007844 */ /* 0x0009e20000000200 */
[--C-:B------:R-:W-:Y:S02]  /*187c0*/  PRMT R36, R47, 0x4210, R12.reuse ;  /* 0x000042102f247816 */ /* 0x100fe4000000000c */
[----:B------:R-:W-:Y:S01]  /*187d0*/  PRMT R37, R99, 0x5210, R12 ;  /* 0x0000521063257816 */ /* 0x000fe2000000000c */
[----:B------:R-:W-:Y:S01]  /*187e0*/  BAR.SYNC.DEFER_BLOCKING 0x0 ;  /* 0x0000000000007b1d */ /* 0x000fe20000010000 */
[----:B------:R-:W-:-:S04]  /*187f0*/  LOP3.LUT R39, R38, 0xffff, RZ, 0xc0, !PT ;  /* 0x0000ffff26277812 */ /* 0x000fc800078ec0ff */
[--C-:B------:R-:W-:Y:S01]  /*18800*/  PRMT R38, R50, 0x4210, R39.reuse ;  /* 0x0000421032267816 */ /* 0x100fe20000000027 */
[----:B------:R-:W2:Y:S01]  /*18810*/  LDS.128 R12, [R4] ;  /* 0x00000000040c7984 */ /* 0x000ea20000000c00 */
[----:B------:R-:W-:Y:S01]  /*18820*/  PRMT R39, R74, 0x5210, R39 ;  /* 0x000052104a277816 */ /* 0x000fe20000000027 */
[----:B------:R-:W-:Y:S01]  /*18830*/  BAR.SYNC.DEFER_BLOCKING 0x0 ;  /* 0x0000000000007b1d */ /* 0x000fe20000010000 */
[----:B-1----:R-:W-:Y:S02]  /*18840*/  LOP3.LUT R9, R52, 0xffff, RZ, 0xc0, !PT ;  /* 0x0000ffff34097812 */ /* 0x002fe400078ec0ff */
[----:B------:R-:W-:-:S03]  /*18850*/  LOP3.LUT R11, R54, 0xffff, RZ, 0xc0, !PT ;  /* 0x0000ffff360b7812 */ /* 0x000fc600078ec0ff */
[----:B------:R1:W-:Y:S01]  /*18860*/  STSM.16.M88.4 [R6], R36 ;  /* 0x0000002406007844 */ /* 0x0003e20000000200 */
[--C-:B----4-:R-:W-:Y:S02]  /*18870*/  PRMT R76, R46, 0x4210, R9.reuse ;  /* 0x000042102e4c7816 */ /* 0x110fe40000000009 */
[----:B------:R-:W-:Y:S01]  /*18880*/  PRMT R77, R80, 0x5210, R9 ;  /* 0x00005210504d7816 */ /* 0x000fe20000000009 */
[----:B------:R-:W-:Y:S01]  /*18890*/  BAR.SYNC.DEFER_BLOCKING 0x0 ;  /* 0x0000000000007b1d */ /* 0x000fe20000010000 */
[--C-:B------:R-:W-:Y:S02]  /*188a0*/  PRMT R78, R48, 0x4210, R11.reuse ;  /* 0x00004210304e7816 */ /* 0x100fe4000000000b */
[----:B------:R-:W-:-:S03]  /*188b0*/  PRMT R79, R104, 0x5210, R11 ;  /* 0x00005210684f7816 */ /* 0x000fc6000000000b */
[----:B------:R-:W4:Y:S02]  /*188c0*/  LDS.128 R8, [R4] ;  /* 0x0000000004087984 */ /* 0x000f240000000c00 */
[----:B------:R-:W-:Y:S06]  /*188d0*/  BAR.SYNC.DEFER_BLOCKING 0x0 ;  /* 0x0000000000007b1d */ /* 0x000fec0000010000 */
[----:B------:R-:W-:Y:S02]  /*188e0*/  STSM.16.M88.4 [R6], R76 ;  /* 0x0000004c06007844 */ /* 0x000fe40000000200 */
[----:B------:R-:W-:Y:S01]  /*188f0*/  BAR.SYNC.DEFER_BLOCKING 0x0 ;  /* 0x0000000000007b1d */ /* 0x000fe20000010000 */
[----:B------:R-:W-:-:S02]  /*18900*/  LOP3.LUT R45, R68, 0xffff, RZ, 0xc0, !PT ;  /* 0x0000ffff442d7812 */ /* 0x000fc400078ec0ff */
[----:B------:R-:W-:Y:S02]  /*18910*/  LOP3.LUT R47, R70, 0xffff, RZ, 0xc0, !PT ;  /* 0x0000ffff462f7812 */ /* 0x000fe400078ec0ff */
[----:B------:R-:W-:Y:S01]  /*18920*/  PRMT R44, R44, 0x4210, R45 ;  /* 0x000042102c2c7816 */ /* 0x000fe2000000002d */
[----:B------:R-:W3:Y:S01]  /*18930*/  LDS.128 R80, [R4] ;  /* 0x0000000004507984 */ /* 0x000ee20000000c00 */
[----:B------:R-:W-:Y:S02]  /*18940*/  PRMT R46, R66, 0x4210, R47 ;  /* 0x00004210422e7816 */ /* 0x000fe4000000002f */
[----:B------:R-:W-:Y:S02]  /*18950*/  PRMT R45, R106, 0x5210, R45 ;  /* 0x000052106a2d7816 */ /* 0x000fe4000000002d */
[----:B------:R-:W-:Y:S01]  /*18960*/  PRMT R47, R108, 0x5210, R47 ;  /* 0x000052106c2f7816 */ /* 0x000fe2000000002f */
[----:B------:R-:W-:Y:S01]  /*18970*/  BAR.SYNC.DEFER_BLOCKING 0x0 ;  /* 0x0000000000007b1d */ /* 0x000fe20000010000 */
[----:B------:R-:W-:-:S02]  /*18980*/  SHF.R.U32.HI R127, RZ, 0x8, R127 ;  /* 0x00000008ff7f7819 */ /* 0x000fc4000001167f */
[----:B-1----:R-:W-:Y:S02]  /*18990*/  LOP3.LUT R37, R84, 0xffff, RZ, 0xc0, !PT ;  /* 0x0000ffff54257812 */ /* 0x002fe400078ec0ff */
[----:B------:R-:W-:-:S03]  /*189a0*/  LOP3.LUT R39, R86, 0xffff, RZ, 0xc0, !PT ;  /* 0x0000ffff56277812 */ /* 0x000fc600078ec0ff */
[----:B------:R-:W1:Y:S01]  /*189b0*/  LDC.64 R106, c[0x0][0x228] ;  /* 0x00008a00ff6a7b82 */ /* 0x000e620000000a00 */
[----:B------:R-:W-:Y:S07]  /*189c0*/  STSM.16.M88.4 [R6], R44 ;  /* 0x0000002c06007844 */ /* 0x000fee0000000200 */
[----:B------:R-:W-:Y:S01]  /*189d0*/  BAR.SYNC.DEFER_BLOCKING 0x0 ;  /* 0x0000000000007b1d */ /* 0x000fe20000010000 */
[----:B------:R-:W-:-:S04]  /*189e0*/  LOP3.LUT R127, R127, 0xffff, RZ, 0xc0, !PT ;  /* 0x0000ffff7f7f7812 */ /* 0x000fc800078ec0ff */
[----:B------:R-:W-:Y:S01]  /*189f0*/  PRMT R130, R127, 0x3340, R0 ;  /* 0x000033407f827816 */ /* 0x000fe20000000000 */
[----:B------:R-:W1:Y:S03]  /*18a00*/  LDS.128 R76, [R4] ;  /* 0x00000000044c7984 */ /* 0x000e660000000c00 */
[----:B------:R-:W-:Y:S02]  /*18a10*/  PRMT R130, R123, 0x5410, R130 ;  /* 0x000054107b827816 */ /* 0x000fe40000000082 */
[--C-:B------:R-:W-:Y:S02]  /*18a20*/  PRMT R48, R62, 0x4210, R37.reuse ;  /* 0x000042103e307816 */ /* 0x100fe40000000025 */
[----:B------:R-:W-:Y:S02]  /*18a30*/  PRMT R49, R128, 0x5210, R37 ;  /* 0x0000521080317816 */ /* 0x000fe40000000025 */
[----:B------:R-:W-:-:S02]  /*18a40*/  PRMT R50, R64, 0x4210, R39 ;  /* 0x0000421040327816 */ /* 0x000fc40000000027 */
[----:B------:R-:W-:Y:S01]  /*18a50*/  PRMT R51, R130, 0x5210, R39 ;  /* 0x0000521082337816 */ /* 0x000fe20000000027 */
[----:B------:R-:W-:Y:S01]  /*18a60*/  BAR.SYNC.DEFER_BLOCKING 0x0 ;  /* 0x0000000000007b1d */ /* 0x000fe20000010000 */
[----:B------:R-:W-:-:S05]  /*18a70*/  LOP3.LUT R39, R102, 0xffff, RZ, 0xc0, !PT ;  /* 0x0000ffff66277812 */ /* 0x000fca00078ec0ff */
[----:B------:R-:W-:Y:S01]  /*18a80*/  STSM.16.M88.4 [R6], R48 ;  /* 0x0000003006007844 */ /* 0x000fe20000000200 */
[----:B------:R-:W-:Y:S01]  /*18a90*/  PRMT R38, R72, 0x4210, R39 ;  /* 0x0000421048267816 */ /* 0x000fe20000000027 */
[----:B------:R-:W-:Y:S01]  /*18aa0*/  BAR.SYNC.DEFER_BLOCKING 0x0 ;  /* 0x0000000000007b1d */ /* 0x000fe20000010000 */
[----:B------:R-:W-:-:S04]  /*18ab0*/  SHF.R.U32.HI R135, RZ, 0x8, R135 ;  /* 0x00000008ff877819 */ /* 0x000fc80000011687 */
[----:B------:R-:W-:-:S04]  /*18ac0*/  LOP3.LUT R135, R135, 0xffff, RZ, 0xc0, !PT ;  /* 0x0000ffff87877812 */ /* 0x000fc800078ec0ff */
[----:B------:R-:W-:Y:S01]  /*18ad0*/  PRMT R140, R135, 0x3340, R0 ;  /* 0x00003340878c7816 */ /* 0x000fe20000000000 */
[----:B------:R-:W1:Y:S01]  /*18ae0*/  LDS.128 R72, [R4] ;  /* 0x0000000004487984 */ /* 0x000e620000000c00 */
[----:B------:R-:W-:Y:S02]  /*18af0*/  LOP3.LUT R37, R100, 0xffff, RZ, 0xc0, !PT ;  /* 0x0000ffff64257812 */ /* 0x000fe400078ec0ff */
[----:B------:R-:W-:Y:S02]  /*18b00*/  PRMT R140, R133, 0x5410, R140 ;  /* 0x00005410858c7816 */ /* 0x000fe4000000008c */
[--C-:B------:R-:W-:Y:S02]  /*18b10*/  PRMT R36, R60, 0x4210, R37.reuse ;  /* 0x000042103c247816 */ /* 0x100fe40000000025 */
[----:B------:R-:W-:Y:S02]  /*18b20*/  PRMT R37, R110, 0x5210, R37 ;  /* 0x000052106e257816 */ /* 0x000fe40000000025 */
[----:B------:R-:W-:Y:S01]  /*18b30*/  PRMT R39, R140, 0x5210, R39 ;  /* 0x000052108c277816 */ /* 0x000fe20000000027 */
[----:B------:R-:W-:Y:S06]  /*18b40*/  BAR.SYNC.DEFER_BLOCKING 0x0 ;  /* 0x0000000000007b1d */ /* 0x000fec0000010000 */
[----:B------:R-:W-:Y:S02]  /*18b50*/  STSM.16.M88.4 [R6], R36 ;  /* 0x0000002406007844 */ /* 0x000fe40000000200 */
[----:B------:R-:W-:Y:S01]  /*18b60*/  BAR.SYNC.DEFER_BLOCKING 0x0 ;  /* 0x0000000000007b1d */ /* 0x000fe20000010000 */
[----:B------:R-:W-:-:S02]  /*18b70*/  SHF.R.U32.HI R141, RZ, 0x8, R141 ;  /* 0x00000008ff8d7819 */ /* 0x000fc4000001168d */
[----:B------:R-:W-:Y:S02]  /*18b80*/  SHF.R.U32.HI R143, RZ, 0x8, R143 ;  /* 0x00000008ff8f7819 */ /* 0x000fe4000001168f */
[----:B------:R-:W-:Y:S02]  /*18b90*/  LOP3.LUT R141, R141, 0xffff, RZ, 0xc0, !PT ;  /* 0x0000ffff8d8d7812 */ /* 0x000fe400078ec0ff */
[----:B------:R-:W-:Y:S02]  /*18ba0*/  LOP3.LUT R143, R143, 0xffff, RZ, 0xc0, !PT ;  /* 0x0000ffff8f8f7812 */ /* 0x000fe400078ec0ff */
[--C-:B------:R-:W-:Y:S02]  /*18bb0*/  PRMT R120, R141, 0x3340, R0.reuse ;  /* 0x000033408d787816 */ /* 0x100fe40000000000 */
[----:B------:R-:W-:Y:S01]  /*18bc0*/  PRMT R142, R143, 0x3340, R0 ;  /* 0x000033408f8e7816 */ /* 0x000fe20000000000 */
[----:B------:R-:W1:Y:S01]  /*18bd0*/  LDS.128 R68, [R4] ;  /* 0x0000000004447984 */ /* 0x000e620000000c00 */
[----:B------:R-:W-:-:S02]  /*18be0*/  PRMT R65, R137, 0x5410, R120 ;  /* 0x0000541089417816 */ /* 0x000fc40000000078 */
[----:B------:R-:W-:Y:S02]  /*18bf0*/  PRMT R63, R139, 0x5410, R142 ;  /* 0x000054108b3f7816 */ /* 0x000fe4000000008e */
[----:B------:R-:W-:Y:S02]  /*18c00*/  LOP3.LUT R116, R116, 0xffff, RZ, 0xc0, !PT ;  /* 0x0000ffff74747812 */ /* 0x000fe400078ec0ff */
[----:B------:R-:W-:Y:S02]  /*18c10*/  LOP3.LUT R118, R118, 0xffff, RZ, 0xc0, !PT ;  /* 0x0000ffff76767812 */ /* 0x000fe400078ec0ff */
[--C-:B------:R-:W-:Y:S02]  /*18c20*/  PRMT R60, R87, 0x4210, R116.reuse ;  /* 0x00004210573c7816 */ /* 0x100fe40000000074 */
[----:B------:R-:W-:Y:S01]  /*18c30*/  PRMT R61, R65, 0x5210, R116 ;  /* 0x00005210413d7816 */ /* 0x000fe20000000074 */
[----:B------:R-:W-:Y:S01]  /*18c40*/  BAR.SYNC.DEFER_BLOCKING 0x0 ;  /* 0x0000000000007b1d */ /* 0x000fe20000010000 */
[----:B------:R-:W-:-:S02]  /*18c50*/  PRMT R62, R88, 0x4210, R118 ;  /* 0x00004210583e7816 */ /* 0x000fc40000000076 */
[----:B------:R-:W-:-:S05]  /*18c60*/  PRMT R63, R63, 0x5210, R118 ;  /* 0x000052103f3f7816 */ /* 0x000fca0000000076 */
[----:B------:R-:W-:Y:S01]  /*18c70*/  STSM.16.M88.4 [R6], R60 ;  /* 0x0000003c06007844 */ /* 0x000fe20000000200 */
[----:B------:R-:W-:Y:S01]  /*18c80*/  BAR.SYNC.DEFER_BLOCKING 0x0 ;  /* 0x0000000000007b1d */ /* 0x000fe20000010000 */
[----:B------:R-:W-:Y:S02]  /*18c90*/  SHF.R.U32.HI R147, RZ, 0x8, R147 ;  /* 0x00000008ff937819 */ /* 0x000fe40000011693 */
[----:B------:R-:W-:Y:S02]  /*18ca0*/  SHF.R.U32.HI R153, RZ, 0x8, R153 ;  /* 0x00000008ff997819 */ /* 0x000fe40000011699 */
[----:B------:R-:W-:Y:S02]  /*18cb0*/  LOP3.LUT R147, R147, 0xffff, RZ, 0xc0, !PT ;  /* 0x0000ffff93937812 */ /* 0x000fe400078ec0ff */
[----:B------:R-:W-:Y:S02]  /*18cc0*/  LOP3.LUT R153, R153, 0xffff, RZ, 0xc0, !PT ;  /* 0x0000ffff99997812 */ /* 0x000fe400078ec0ff */
[----:B------:R-:W-:-:S02]  /*18cd0*/  PRMT R122, R147, 0x3340, R0 ;  /* 0x00003340937a7816 */ /* 0x000fc40000000000 */
[----:B------:R-:W-:Y:S01]  /*18ce0*/  PRMT R136, R153, 0x3340, R0 ;  /* 0x0000334099887816 */ /* 0x000fe20000000000 */
[----:B------:R-:W1:Y:S01]  /*18cf0*/  LDS.128 R64, [R4] ;  /* 0x0000000004407984 */ /* 0x000e620000000c00 */
[----:B------:R-:W-:Y:S02]  /*18d00*/  PRMT R55, R145, 0x5410, R122 ;  /* 0x0000541091377816 */ /* 0x000fe4000000007a */
[----:B------:R-:W-:Y:S02]  /*18d10*/  PRMT R53, R149, 0x5410, R136 ;  /* 0x0000541095357816 */ /* 0x000fe40000000088 */
[----:B------:R-:W-:Y:S02]  /*18d20*/  LOP3.LUT R132, R132, 0xffff, RZ, 0xc0, !PT ;  /* 0x0000ffff84847812 */ /* 0x000fe400078ec0ff */
[----:B------:R-:W-:Y:S02]  /*18d30*/  LOP3.LUT R134, R134, 0xffff, RZ, 0xc0, !PT ;  /* 0x0000ffff86867812 */ /* 0x000fe400078ec0ff */
[----:B------:R-:W-:-:S02]  /*18d40*/  PRMT R88, R85, 0x4210, R132 ;  /* 0x0000421055587816 */ /* 0x000fc40000000084 */
[----:B------:R-:W-:Y:S02]  /*18d50*/  PRMT R89, R55, 0x5210, R132 ;  /* 0x0000521037597816 */ /* 0x000fe40000000084 */
[--C-:B------:R-:W-:Y:S02]  /*18d60*/  PRMT R90, R90, 0x4210, R134.reuse ;  /* 0x000042105a5a7816 */ /* 0x100fe40000000086 */
[----:B------:R-:W-:Y:S01]  /*18d70*/  PRMT R91, R53, 0x5210, R134 ;  /* 0x00005210355b7816 */ /* 0x000fe20000000086 */
[----:B------:R-:W-:Y:S06]  /*18d80*/  BAR.SYNC.DEFER_BLOCKING 0x0 ;  /* 0x0000000000007b1d */ /* 0x000fec0000010000 */
[----:B------:R-:W-:Y:S02]  /*18d90*/  STSM.16.M88.4 [R6], R88 ;  /* 0x0000005806007844 */ /* 0x000fe40000000200 */
[----:B------:R-:W-:Y:S01]  /*18da0*/  BAR.SYNC.DEFER_BLOCKING 0x0 ;  /* 0x0000000000007b1d */ /* 0x000fe20000010000 */
[----:B------:R-:W-:-:S05]  /*18db0*/  LOP3.LUT R161, R146, 0xffff, RZ, 0xc0, !PT ;  /* 0x0000ffff92a17812 */ /* 0x000fca00078ec0ff */
[----:B------:R-:W2:Y:S01]  /*18dc0*/  S2R R86, SR_CTAID.X ;  /* 0x0000000000567919 */ /* 0x000ea20000002500 */
[----:B------:R-:W-:Y:S02]  /*18dd0*/  PRMT R167, R161, 0x3340, R0 ;  /* 0x00003340a1a77816 */ /* 0x000fe40000000000 */
[----:B------:R-:W-:Y:S02]  /*18de0*/  SHF.R.U32.HI R159, RZ, 0x8, R159 ;  /* 0x00000008ff9f7819 */ /* 0x000fe4000001169f */
[----:B------:R-:W-:Y:S02]  /*18df0*/  SHF.R.U32.HI R161, RZ, 0x8, R161 ;  /* 0x00000008ffa17819 */ /* 0x000fe400000116a1 */
[----:B------:R-:W-:Y:S01]  /*18e00*/  LOP3.LUT R159, R159, 0xffff, RZ, 0xc0, !PT ;  /* 0x0000ffff9f9f7812 */ /* 0x000fe200078ec0ff */
[----:B------:R-:W1:Y:S01]  /*18e10*/  LDS.128 R60, [R4] ;  /* 0x00000000043c7984 */ /* 0x000e620000000c00 */
[----:B------:R-:W-:Y:S02]  /*18e20*/  LOP3.LUT R161, R161, 0xffff, RZ, 0xc0, !PT ;  /* 0x0000ffffa1a17812 */ /* 0x000fe400078ec0ff */
[----:B------:R-:W-:-:S02]  /*18e30*/  F2FP.SATFINITE.E4M3.F32.PACK_AB_MERGE_C R7, R7, R234, RZ ;  /* 0x000000ea0707723e */ /* 0x000fc400048070ff */
[--C-:B------:R-:W-:Y:S02]  /*18e40*/  PRMT R138, R159, 0x3340, R0.reuse ;  /* 0x000033409f8a7816 */ /* 0x100fe40000000000 */
[----:B------:R-:W-:Y:S02]  /*18e50*/  PRMT R144, R161, 0x3340, R0 ;  /* 0x00003340a1907816 */ /* 0x000fe40000000000 */
[----:B------:R-:W-:Y:S02]  /*18e60*/  PRMT R94, R94, 0x5410, R167 ;  /* 0x000054105e5e7816 */ /* 0x000fe400000000a7 */
[----:B------:R-:W-:Y:S02]  /*18e70*/  PRMT R5, R155, 0x5410, R138 ;  /* 0x000054109b057816 */ /* 0x000fe4000000008a */
[----:B------:R-:W-:Y:S02]  /*18e80*/  PRMT R144, R157, 0x5410, R144 ;  /* 0x000054109d907816 */ /* 0x000fe40000000090 */
[----:B------:R-:W-:-:S02]  /*18e90*/  LOP3.LUT R148, R148, 0xffff, RZ, 0xc0, !PT ;  /* 0x0000ffff94947812 */ /* 0x000fc400078ec0ff */
[----:B------:R-:W-:Y:S02]  /*18ea0*/  LOP3.LUT R7, R7, 0xffff, RZ, 0xc0, !PT ;  /* 0x0000ffff07077812 */ /* 0x000fe400078ec0ff */
[--C-:B------:R-:W-:Y:S02]  /*18eb0*/  PRMT R92, R92, 0x4210, R148.reuse ;  /* 0x000042105c5c7816 */ /* 0x100fe40000000094 */
[----:B------:R-:W-:Y:S02]  /*18ec0*/  PRMT R93, R5, 0x5210, R148 ;  /* 0x00005210055d7816 */ /* 0x000fe40000000094 */
[--C-:B------:R-:W-:Y:S02]  /*18ed0*/  PRMT R94, R94, 0x4210, R7.reuse ;  /* 0x000042105e5e7816 */ /* 0x100fe40000000007 */
[----:B------:R-:W-:Y:S01]  /*18ee0*/  PRMT R95, R144, 0x5210, R7 ;  /* 0x00005210905f7816 */ /* 0x000fe20000000007 */
[----:B------:R-:W-:Y:S01]  /*18ef0*/  BAR.SYNC.DEFER_BLOCKING 0x0 ;  /* 0x0000000000007b1d */ /* 0x000fe20000010000 */
[----:B------:R-:W-:-:S02]  /*18f00*/  LOP3.LUT R241, R243, 0x7f, RZ, 0xc0, !PT ;  /* 0x0000007ff3f17812 */ /* 0x000fc400078ec0ff */
[----:B------:R-:W-:-:S03]  /*18f10*/  SHF.R.U32.HI R85, RZ, 0x7, R243 ;  /* 0x00000007ff557819 */ /* 0x000fc600000116f3 */
[----:B------:R4:W-:Y:S01]  /*18f20*/  STL [R1+0x610], R0 ;  /* 0x0006100001007387 */ /* 0x0009e20000100800 */
[C---:B0-----:R-:W-:Y:S01]  /*18f30*/  PRMT R178, R41.reuse, 0x7773, RZ ;  /* 0x0000777329b27816 */ /* 0x041fe200000000ff */
[----:B--2---:R-:W-:Y:S01]  /*18f40*/  IMAD R86, R86, 0x80, R241 ;  /* 0x0000008056567824 */ /* 0x004fe200078e02f1 */
[C---:B------:R-:W-:Y:S01]  /*18f50*/  PRMT R186, R41.reuse, 0x7772, RZ ;  /* 0x0000777229ba7816 */ /* 0x040fe200000000ff */
[----:B------:R0:W-:Y:S01]  /*18f60*/  STL [R1+0x614], R3 ;  /* 0x0006140301007387 */ /* 0x0001e20000100800 */
[C---:B------:R-:W-:Y:S02]  /*18f70*/  PRMT R131, R41.reuse, 0x7771, RZ ;  /* 0x0000777129837816 */ /* 0x040fe400000000ff */
[----:B------:R-:W-:Y:S02]  /*18f80*/  PRMT R196, R41, 0x7770, RZ ;  /* 0x0000777029c47816 */ /* 0x000fe400000000ff */
[----:B----4-:R-:W-:Y:S02]  /*18f90*/  PRMT R0, R12, 0x7773, RZ ;  /* 0x000077730c007816 */ /* 0x010fe400000000ff */
[----:B------:R-:W-:-:S02]  /*18fa0*/  PRMT R162, R33, 0x7773, RZ ;  /* 0x0000777321a27816 */ /* 0x000fc400000000ff */
[C---:B------:R-:W-:Y:S01]  /*18fb0*/  PRMT R166, R33.reuse, 0x7772, RZ ;  /* 0x0000777221a67816 */ /* 0x040fe200000000ff */
[----:B------:R2:W-:Y:S01]  /*18fc0*/  STSM.16.M88.4 [R6], R92 ;  /* 0x0000005c06007844 */ /* 0x0005e20000000200 */
[C---:B------:R-:W-:Y:S02]  /*18fd0*/  PRMT R170, R33.reuse, 0x7771, RZ ;  /* 0x0000777121aa7816 */ /* 0x040fe400000000ff */
[----:B------:R-:W-:Y:S02]  /*18fe0*/  PRMT R174, R33, 0x7770, RZ ;  /* 0x0000777021ae7816 */ /* 0x000fe400000000ff */
[C---:B------:R-:W-:Y:S02]  /*18ff0*/  PRMT R144, R29.reuse, 0x7773, RZ ;  /* 0x000077731d907816 */ /* 0x040fe400000000ff */
[C---:B------:R-:W-:Y:S02]  /*19000*/  PRMT R148, R29.reuse, 0x7772, RZ ;  /* 0x000077721d947816 */ /* 0x040fe400000000ff */
[----:B------:R-:W-:-:S02]  /*19010*/  PRMT R154, R29, 0x7771, RZ ;  /* 0x000077711d9a7816 */ /* 0x000fc400000000ff */
[----:B------:R-:W-:Y:S02]  /*19020*/  PRMT R158, R29, 0x7770, RZ ;  /* 0x000077701d9e7816 */ /* 0x000fe400000000ff */
[----:B------:R-:W-:Y:S01]  /*19030*/  SGXT.U32 R85, R85, 0x1 ;  /* 0x000000015555781a */ /* 0x000fe20000000000 */
[----:B------:R4:W-:Y:S01]  /*19040*/  STL [R1+0xc], R0 ;  /* 0x00000c0001007387 */ /* 0x0009e20000100800 */
[C---:B------:R-:W-:Y:S02]  /*19050*/  PRMT R175, R42.reuse, 0x7773, RZ ;  /* 0x000077732aaf7816 */ /* 0x040fe400000000ff */
[C---:B------:R-:W-:Y:S02]  /*19060*/  PRMT R182, R42.reuse, 0x7772, RZ ;  /* 0x000077722ab67816 */ /* 0x040fe400000000ff */
[C---:B------:R-:W-:Y:S02]  /*19070*/  PRMT R190, R42.reuse, 0x7771, RZ ;  /* 0x000077712abe7816 */ /* 0x040fe400000000ff */
[----:B------:R-:W-:-:S02]  /*19080*/  PRMT R195, R42, 0x7770, RZ ;  /* 0x000077702ac37816 */ /* 0x000fc400000000ff */
[C---:B------:R-:W-:Y:S02]  /*19090*/  PRMT R159, R34.reuse, 0x7773, RZ ;  /* 0x00007773229f7816 */ /* 0x040fe400000000ff */
[C---:B------:R-:W-:Y:S02]  /*190a0*/  PRMT R164, R34.reuse, 0x7772, RZ ;  /* 0x0000777222a47816 */ /* 0x040fe400000000ff */
[C---:B------:R-:W-:Y:S02]  /*190b0*/  PRMT R168, R34.reuse, 0x7771, RZ ;  /* 0x0000777122a87816 */ /* 0x040fe400000000ff */
[----:B------:R-:W-:Y:S02]  /*190c0*/  PRMT R172, R34, 0x7770, RZ ;  /* 0x0000777022ac7816 */ /* 0x000fe400000000ff */
[C---:B------:R-:W-:Y:S02]  /*190d0*/  PRMT R160, R35.reuse, 0x7773, RZ ;  /* 0x0000777323a07816 */ /* 0x040fe400000000ff */
[----:B------:R-:W-:-:S02]  /*190e0*/  PRMT R163, R35, 0x7772, RZ ;  /* 0x0000777223a37816 */ /* 0x000fc400000000ff */
[C---:B------:R-:W-:Y:S02]  /*190f0*/  PRMT R169, R35.reuse, 0x7771, RZ ;  /* 0x0000777123a97816 */ /* 0x040fe400000000ff */
[----:B------:R-:W-:Y:S02]  /*19100*/  PRMT R173, R35, 0x7770, RZ ;  /* 0x0000777023ad7816 */ /* 0x000fe400000000ff */
        /* <DEDUP_REMOVED lines=31> */
[----:B------:R-:W-:Y:S01]  /*19300*/  PRMT R41, R11, 0x7770, RZ ;  /* 0x000077700b297816 */ /* 0x000fe200000000ff */
[----:B------:R-:W-:Y:S01]  /*19310*/  UIMAD UR4, UR8, UR4, URZ ;  /* 0x00000004080472a4 */ /* 0x000fe2000f8e023f */
        /* <DEDUP_REMOVED lines=24> */
[C---:B0-----:R-:W-:Y:S02]  /*194a0*/  PRMT R3, R12.reuse, 0x7772, RZ ;  /* 0x000077720c037816 */ /* 0x041fe400000000ff */
[----:B------:R-:W-:-:S02]  /*194b0*/  PRMT R249, R12, 0x7771, RZ ;  /* 0x000077710cf97816 */ /* 0x000fc400000000ff */
[----:B------:R-:W-:Y:S02]  /*194c0*/  PRMT R239, R12, 0x7770, RZ ;  /* 0x000077700cef7816 */ /* 0x000fe400000000ff */
[C---:B------:R-:W-:Y:S02]  /*194d0*/  PRMT R26, R9.reuse, 0x7773, RZ ;  /* 0x00007773091a7816 */ /* 0x040fe400000000ff */
[C---:B------:R-:W-:Y:S02]  /*194e0*/  PRMT R30, R9.reuse, 0x7772, RZ ;  /* 0x00007772091e7816 */ /* 0x040fe400000000ff */
[C---:B------:R-:W-:Y:S02]  /*194f0*/  PRMT R34, R9.reuse, 0x7771, RZ ;  /* 0x0000777109227816 */ /* 0x040fe400000000ff */
[----:B------:R-:W-:Y:S02]  /*19500*/  PRMT R38, R9, 0x7770, RZ ;  /* 0x0000777009267816 */ /* 0x000fe400000000ff */
[----:B------:R-:W-:-:S02]  /*19510*/  PRMT R31, R10, 0x7773, RZ ;  /* 0x000077730a1f7816 */ /* 0x000fc400000000ff */
[C---:B------:R-:W-:Y:S02]  /*19520*/  PRMT R35, R10.reuse, 0x7772, RZ ;  /* 0x000077720a237816 */ /* 0x040fe400000000ff */
[C---:B------:R-:W-:Y:S02]  /*19530*/  PRMT R39, R10.reuse, 0x7771, RZ ;  /* 0x000077710a277816 */ /* 0x040fe400000000ff */
[----:B------:R-:W-:Y:S02]  /*19540*/  PRMT R42, R10, 0x7770, RZ ;  /* 0x000077700a2a7816 */ /* 0x000fe400000000ff */
[C---:B---3--:R-:W-:Y:S02]  /*19550*/  PRMT R11, R81.reuse, 0x7773, RZ ;  /* 0x00007773510b7816 */ /* 0x048fe400000000ff */
[C---:B------:R-:W-:Y:S02]  /*19560*/  PRMT R14, R81.reuse, 0x7772, RZ ;  /* 0x00007772510e7816 */ /* 0x040fe400000000ff */
[----:B------:R-:W-:-:S02]  /*19570*/  PRMT R18, R81, 0x7771, RZ ;  /* 0x0000777151127816 */ /* 0x000fc400000000ff */
[----:B------:R-:W-:Y:S01]  /*19580*/  PRMT R22, R81, 0x7770, RZ ;  /* 0x0000777051167816 */ /* 0x000fe200000000ff */
[----:B--2---:R-:W-:Y:S01]  /*19590*/  IMAD R95, R86, UR5, RZ ;  /* 0x00000005565f7c24 */ /* 0x004fe2000f8e02ff */
        /* <DEDUP_REMOVED lines=8> */
[C---:B------:R-:W-:Y:S02]  /*19620*/  PRMT R224, R21.reuse, 0x7773, RZ ;  /* 0x0000777315e07816 */ /* 0x040fe400000000ff */
[C---:B------:R-:W-:Y:S02]  /*19630*/  PRMT R219, R21.reuse, 0x7772, RZ ;  /* 0x0000777215db7816 */ /* 0x040fe400000000ff */
        /* <DEDUP_REMOVED lines=15> */
[C---:B----4-:R-:W-:Y:S02]  /*19730*/  PRMT R0, R13.reuse, 0x7772, RZ ;  /* 0x000077720d007816 */ /* 0x050fe400000000ff */
        /* <DEDUP_REMOVED lines=10> */
[C---:B-1----:R-:W-:Y:S02]  /*197e0*/  PRMT R7, R76.reuse, 0x7773, RZ ;  /* 0x000077734c077816 */ /* 0x042fe400000000ff */
[C---:B------:R-:W-:Y:S02]  /*197f0*/  PRMT R9, R76.reuse, 0x7772, RZ ;  /* 0x000077724c097816 */ /* 0x040fe400000000ff */
[C---:B------:R-:W-:Y:S02]  /*19800*/  PRMT R10, R76.reuse, 0x7771, RZ ;  /* 0x000077714c0a7816 */ /* 0x040fe400000000ff */
[----:B------:R-:W-:Y:S02]  /*19810*/  PRMT R12, R76, 0x7770, RZ ;  /* 0x000077704c0c7816 */ /* 0x000fe400000000ff */
[----:B------:R-:W-:-:S02]  /*19820*/  PRMT R53, R78, 0x7773, RZ ;  /* 0x000077734e357816 */ /* 0x000fc400000000ff */
[C---:B------:R-:W-:Y:S02]  /*19830*/  PRMT R58, R78.reuse, 0x7772, RZ ;  /* 0x000077724e3a7816 */ /* 0x040fe400000000ff */
[C---:B------:R-:W-:Y:S02]  /*19840*/  PRMT R59, R78.reuse, 0x7771, RZ ;  /* 0x000077714e3b7816 */ /* 0x040fe400000000ff */
[----:B------:R-:W-:Y:S01]  /*19850*/  PRMT R81, R78, 0x7770, RZ ;  /* 0x000077704e517816 */ /* 0x000fe200000000ff */
[----:B------:R-:W-:Y:S01]  /*19860*/  IMAD R120, R85, R206, RZ ;  /* 0x000000ce55787224 */ /* 0x000fe200078e02ff */
        /* <DEDUP_REMOVED lines=19> */
[----:B------:R-:W-:Y:S01]  /*199a0*/  PRMT R89, R73, 0x7770, RZ ;  /* 0x0000777049597816 */ /* 0x000fe200000000ff */
[----:B------:R-:W-:Y:S01]  /*199b0*/  USHF.R.S32.HI UR5, URZ, 0x1f, UR4 ;  /* 0x0000001f3f057899 */ /* 0x000fe20008011404 */
[----:B------:R-:W-:-:S02]  /*199c0*/  PRMT R73, R74, 0x7773, RZ ;  /* 0x000077734a497816 */ /* 0x000fc400000000ff */
[C---:B------:R-:W-:Y:S02]  /*199d0*/  PRMT R88, R74.reuse, 0x7772, RZ ;  /* 0x000077724a587816 */ /* 0x040fe400000000ff */
[C---:B------:R-:W-:Y:S02]  /*199e0*/  PRMT R90, R74.reuse, 0x7771, RZ ;  /* 0x000077714a5a7816 */ /* 0x040fe400000000ff */
[----:B------:R-:W-:Y:S01]  /*199f0*/  PRMT R93, R74, 0x7770, RZ ;  /* 0x000077704a5d7816 */ /* 0x000fe200000000ff */
[----:B------:R-:W-:Y:S01]  /*19a00*/  IMAD R129, R206, 0x2, R120 ;  /* 0x00000002ce817824 */ /* 0x000fe200078e0278 */
[C---:B------:R-:W-:Y:S02]  /*19a10*/  PRMT R74, R75.reuse, 0x7773, RZ ;  /* 0x000077734b4a7816 */ /* 0x040fe400000000ff */
[C---:B------:R-:W-:Y:S02]  /*19a20*/  PRMT R91, R75.reuse, 0x7772, RZ ;  /* 0x000077724b5b7816 */ /* 0x040fe400000000ff */
[----:B------:R-:W-:-:S02]  /*19a30*/  PRMT R92, R75, 0x7771, RZ ;  /* 0x000077714b5c7816 */ /* 0x000fc400000000ff */
[----:B------:R-:W-:Y:S02]  /*19a40*/  PRMT R97, R75, 0x7770, RZ ;  /* 0x000077704b617816 */ /* 0x000fe400000000ff */
[----:B------:R-:W-:Y:S02]  /*19a50*/  IADD3 R75, P3, P4, R95, UR4, R106 ;  /* 0x000000045f4b7c10 */ /* 0x000fe4000fc7e06a */
[----:B------:R-:W-:Y:S02]  /*19a60*/  SHF.R.S32.HI R108, RZ, 0x1f, R95 ;  /* 0x0000001fff6c7819 */ /* 0x000fe4000001145f */
[C---:B------:R-:W-:Y:S02]  /*19a70*/  PRMT R94, R68.reuse, 0x7773, RZ ;  /* 0x00007773445e7816 */ /* 0x040fe400000000ff */
[C---:B------:R-:W-:Y:S02]  /*19a80*/  PRMT R96, R68.reuse, 0x7771, RZ ;  /* 0x0000777144607816 */ /* 0x040fe400000000ff */
[----:B------:R-:W-:-:S02]  /*19a90*/  PRMT R100, R68, 0x7770, RZ ;  /* 0x0000777044647816 */ /* 0x000fc400000000ff */
[C---:B------:R-:W-:Y:S02]  /*19aa0*/  PRMT R98, R69.reuse, 0x7772, RZ ;  /* 0x0000777245627816 */ /* 0x040fe400000000ff */
[C---:B------:R-:W-:Y:S02]  /*19ab0*/  PRMT R99, R69.reuse, 0x7771, RZ ;  /* 0x0000777145637816 */ /* 0x040fe400000000ff */
[C---:B------:R-:W-:Y:S01]  /*19ac0*/  PRMT R102, R69.reuse, 0x7770, RZ ;  /* 0x0000777045667816 */ /* 0x040fe200000000ff */
[----:B------:R-:W-:Y:S01]  /*19ad0*/  IMAD R241, R206, 0x2, R129 ;  /* 0x00000002cef17824 */ /* 0x000fe200078e0281 */
[----:B------:R-:W-:Y:S01]  /*19ae0*/  PRMT R95, R68, 0x7772, RZ ;  /* 0x00007772445f7816 */ /* 0x000fe200000000ff */
[----:B------:R-:W-:Y:S01]  /*19af0*/  ULDC UR4, c[0x0][0x27c] ;  /* 0x00009f0000047ab9 */ /* 0x000fe20000000800 */
        /* <DEDUP_REMOVED lines=9> */
[----:B------:R-:W-:Y:S02]  /*19b90*/  IADD3.X R71, R108, UR5, R107, P3, P4 ;  /* 0x000000056c477c10 */ /* 0x000fe40009fe846b */
[----:B------:R-:W-:Y:S01]  /*19ba0*/  IADD3 R124, P3, R120, R75, RZ ;  /* 0x0000004b787c7210 */ /* 0x000fe20007f7e0ff */
[----:B------:R-:W-:Y:S01]  /*19bb0*/  IMAD R243, R206, 0x2, R241 ;  /* 0x00000002cef37824 */ /* 0x000fe200078e02f1 */
        /* <DEDUP_REMOVED lines=12> */
[----:B------:R-:W-:Y:S02]  /*19c80*/  IADD3 R128, P4, R129, R75, RZ ;  /* 0x0000004b81807210 */ /* 0x000fe40007f9e0ff */
[----:B------:R-:W-:Y:S02]  /*19c90*/  PRMT R198, R40, 0x7770, RZ ;  /* 0x0000777028c67816 */ /* 0x000fe400000000ff */
[----:B------:R-:W-:-:S02]  /*19ca0*/  PRMT R66, R67, 0x7773, RZ ;  /* 0x0000777343427816 */ /* 0x000fc400000000ff */
[C---:B------:R-:W-:Y:S02]  /*19cb0*/  PRMT R117, R67.reuse, 0x7772, RZ ;  /* 0x0000777243757816 */ /* 0x040fe400000000ff */
[C---:B------:R-:W-:Y:S02]  /*19cc0*/  PRMT R118, R67.reuse, 0x7771, RZ ;  /* 0x0000777143767816 */ /* 0x040fe400000000ff */
[----:B------:R-:W-:Y:S02]  /*19cd0*/  PRMT R122, R67, 0x7770, RZ ;  /* 0x00007770437a7816 */ /* 0x000fe400000000ff */
[----:B------:R-:W-:Y:S01]  /*19ce0*/  LEA.HI.X.SX32 R125, R120, R71, 0x1, P3 ;  /* 0x00000047787d7211 */ /* 0x000fe200018f0eff */
[----:B------:R-:W-:Y:S01]  /*19cf0*/  BAR.SYNC.DEFER_BLOCKING 0x0 ;  /* 0x0000000000007b1d */ /* 0x000fe20000010000 */
[----:B------:R-:W-:Y:S01]  /*19d00*/  PRMT R120, R60, 0x7773, RZ ;  /* 0x000077733c787816 */ /* 0x000fe200000000ff */
[----:B------:R-:W-:Y:S01]  /*19d10*/  IMAD R245, R206, 0x2, R243 ;  /* 0x00000002cef57824 */ /* 0x000fe200078e02f3 */
        /* <DEDUP_REMOVED lines=11> */
[----:B------:R-:W-:Y:S01]  /*19dd0*/  LEA.HI.X.SX32 R129, R129, R71, 0x1, P4 ;  /* 0x0000004781817211 */ /* 0x000fe200020f0eff */
[----:B------:R0:W-:Y:S01]  /*19de0*/  STG.E.U8 desc[UR6][R124.64], R198 ;  /* 0x000000c67c007986 */ /* 0x0001e2000c101106 */
[----:B------:R-:W-:-:S02]  /*19df0*/  IADD3 R62, P3, R241, R75, RZ ;  /* 0x0000004bf13e7210 */ /* 0x000fc40007f7e0ff */
[C---:B------:R-:W-:Y:S01]  /*19e00*/  PRMT R136, R63.reuse, 0x7773, RZ ;  /* 0x000077733f887816 */ /* 0x040fe200000000ff */
[----:B------:R1:W-:Y:S01]  /*19e10*/  STG.E.U8 desc[UR6][R128.64], R196 ;  /* 0x000000c480007986 */ /* 0x0003e2000c101106 */
[C---:B------:R-:W-:Y:S02]  /*19e20*/  PRMT R137, R63.reuse, 0x7772, RZ ;  /* 0x000077723f897816 */ /* 0x040fe400000000ff */
[C---:B------:R-:W-:Y:S02]  /*19e30*/  PRMT R138, R63.reuse, 0x7771, RZ ;  /* 0x000077713f8a7816 */ /* 0x040fe400000000ff */
[----:B------:R-:W-:Y:S01]  /*19e40*/  PRMT R139, R63, 0x7770, RZ ;  /* 0x000077703f8b7816 */ /* 0x000fe200000000ff */
[C---:B0-----:R-:W-:Y:S01]  /*19e50*/  IMAD R198, R206.reuse, 0x2, R245 ;  /* 0x00000002cec67824 */ /* 0x041fe200078e02f5 */
[----:B------:R-:W-:Y:S02]  /*19e60*/  IADD3 R124, P4, R243, R75, RZ ;  /* 0x0000004bf37c7210 */ /* 0x000fe40007f9e0ff */
[----:B------:R-:W-:Y:S01]  /*19e70*/  LEA.HI.X.SX32 R63, R241, R71, 0x1, P3 ;  /* 0x00000047f13f7211 */ /* 0x000fe200018f0eff */
[----:B-1----:R-:W-:Y:S01]  /*19e80*/  IMAD R196, R206, 0x2, R198 ;  /* 0x00000002cec47824 */ /* 0x002fe200078e02c6 */
[----:B------:R-:W-:Y:S01]  /*19e90*/  IADD3 R128, P3, R245, R75, RZ ;  /* 0x0000004bf5807210 */ /* 0x000fe20007f7e0ff */
[----:B------:R-:W2:Y:S01]  /*19ea0*/  LDL.LU R241, [R1+0xc] ;  /* 0x00000c0001f17983 */ /* 0x000ea20000300800 */
[----:B------:R-:W-:-:S02]  /*19eb0*/  PRMT R194, R43, 0x7770, RZ ;  /* 0x000077702bc27816 */ /* 0x000fc400000000ff */
[-C--:B------:R-:W-:Y:S01]  /*19ec0*/  LEA.HI.X.SX32 R125, R243, R71.reuse, 0x1, P4 ;  /* 0x00000047f37d7211 */ /* 0x080fe200020f0eff */
[----:B------:R0:W-:Y:S01]  /*19ed0*/  STG.E.U8 desc[UR6][R62.64], R195 ;  /* 0x000000c33e007986 */ /* 0x0001e2000c101106 */
[----:B------:R-:W-:Y:S02]  /*19ee0*/  PRMT R130, R40, 0x7771, RZ ;  /* 0x0000777128827816 */ /* 0x000fe400000000ff */
[----:B------:R-:W-:Y:S01]  /*19ef0*/  LEA.HI.X.SX32 R129, R245, R71, 0x1, P3 ;  /* 0x00000047f5817211 */ /* 0x000fe200018f0eff */
[----:B------:R1:W-:Y:S04]  /*19f00*/  STG.E.U8 desc[UR6][R124.64], R194 ;  /* 0x000000c27c007986 */ /* 0x0003e8000c101106 */
[----:B------:R3:W-:Y:S01]  /*19f10*/  STG.E.U8 desc[UR6][R128.64], R130 ;  /* 0x0000008280007986 */ /* 0x0007e2000c101106 */
[----:B0-----:R-:W-:Y:S01]  /*19f20*/  IMAD R195, R206, 0x2, R196 ;  /* 0x00000002cec37824 */ /* 0x001fe200078e02c4 */
[----:B------:R-:W-:-:S03]  /*19f30*/  IADD3 R62, P4, R198, R75, RZ ;  /* 0x0000004bc63e7210 */ /* 0x000fc60007f9e0ff */
[----:B-1----:R-:W-:Y:S01]  /*19f40*/  IMAD R194, R206, 0x2, R195 ;  /* 0x00000002cec27824 */ /* 0x002fe200078e02c3 */
[----:B------:R-:W-:Y:S02]  /*19f50*/  IADD3 R124, P3, R196, R75, RZ ;  /* 0x0000004bc47c7210 */ /* 0x000fe40007f7e0ff */
[----:B------:R-:W-:Y:S02]  /*19f60*/  LEA.HI.X.SX32 R63, R198, R71, 0x1, P4 ;  /* 0x00000047c63f7211 */ /* 0x000fe400020f0eff */
[----:B---3--:R-:W-:Y:S02]  /*19f70*/  IADD3 R128, P4, R195, R75, RZ ;  /* 0x0000004bc3807210 */ /* 0x008fe40007f9e0ff */
[----:B------:R-:W-:Y:S01]  /*19f80*/  LEA.HI.X.SX32 R125, R196, R71, 0x1, P3 ;  /* 0x00000047c47d7211 */ /* 0x000fe200018f0eff */
[----:B------:R0:W-:Y:S01]  /*19f90*/  STG.E.U8 desc[UR6][R62.64], R131 ;  /* 0x000000833e007986 */ /* 0x0001e2000c101106 */
[----:B------:R-:W-:Y:S02]  /*19fa0*/  PRMT R189, R43, 0x7771, RZ ;  /* 0x000077712bbd7816 */ /* 0x000fe400000000ff */
[----:B------:R-:W-:-:S02]  /*19fb0*/  IADD3 R130, P5, R194, R75, RZ ;  /* 0x0000004bc2827210 */ /* 0x000fc40007fbe0ff */
[-C--:B------:R-:W-:Y:S01]  /*19fc0*/  LEA.HI.X.SX32 R129, R195, R71.reuse, 0x1, P4 ;  /* 0x00000047c3817211 */ /* 0x080fe200020f0eff */
[----:B------:R1:W-:Y:S01]  /*19fd0*/  STG.E.U8 desc[UR6][R124.64], R190 ;  /* 0x000000be7c007986 */ /* 0x0003e2000c101106 */
[----:B------:R-:W-:Y:S01]  /*19fe0*/  PRMT R191, R40, 0x7772, RZ ;  /* 0x0000777228bf7816 */ /* 0x000fe200000000ff */
[----:B0-----:R-:W-:Y:S01]  /*19ff0*/  IMAD R62, R206, 0x2, R194 ;  /* 0x00000002ce3e7824 */ /* 0x001fe200078e02c2 */
[----:B------:R-:W-:Y:S01]  /*1a000*/  LEA.HI.X.SX32 R131, R194, R71, 0x1, P5 ;  /* 0x00000047c2837211 */ /* 0x000fe200028f0eff */
[----:B------:R0:W-:Y:S02]  /*1a010*/  STG.E.U8 desc[UR6][R128.64], R189 ;  /* 0x000000bd80007986 */ /* 0x0001e4000c101106 */
[----:B------:R-:W-:Y:S02]  /*1a020*/  IMAD R63, R206, 0x2, R62 ;  /* 0x00000002ce3f7824 */ /* 0x000fe400078e023e */
[----:B------:R3:W-:Y:S01]  /*1a030*/  STG.E.U8 desc[UR6][R130.64], R191 ;  /* 0x000000bf82007986 */ /* 0x0007e2000c101106 */
[----:B-1----:R-:W1:Y:S02]  /*1a040*/  LDC R190, c[0x0][0x278] ;  /* 0x00009e00ffbe7b82 */ /* 0x002e640000000800 */
[----:B------:R-:W-:-:S06]  /*1a050*/  IADD3 R124, P4, R63, R75, RZ ;  /* 0x0000004b3f7c7210 */ /* 0x000fcc0007f9e0ff */
[----:B0-----:R-:W0:Y:S01]  /*1a060*/  LDC R189, c[0x0][0x278] ;  /* 0x00009e00ffbd7b82 */ /* 0x001e220000000800 */
[----:B------:R-:W-:Y:S01]  /*1a070*/  IADD3 R128, P3, R62, R75, RZ ;  /* 0x0000004b3e807210 */ /* 0x000fe20007f7e0ff */
[----:B---3--:R-:W-:-:S03]  /*1a080*/  IMAD R130, R206, 0x2, R63 ;  /* 0x00000002ce827824 */ /* 0x008fc600078e023f */
[-C--:B------:R-:W-:Y:S01]  /*1a090*/  LEA.HI.X.SX32 R129, R62, R71.reuse, 0x1, P3 ;  /* 0x000000473e817211 */ /* 0x080fe200018f0eff */
[----:B------:R-:W-:Y:S01]  /*1a0a0*/  IMAD R131, R206, 0x2, R130 ;  /* 0x00000002ce837824 */ /* 0x000fe200078e0282 */
[----:B------:R-:W-:Y:S02]  /*1a0b0*/  LEA.HI.X.SX32 R125, R63, R71, 0x1, P4 ;  /* 0x000000473f7d7211 */ /* 0x000fe400020f0eff */
[----:B------:R-:W-:Y:S01]  /*1a0c0*/  IADD3 R62, P3, R130, R75, RZ ;  /* 0x0000004b823e7210 */ /* 0x000fe20007f7e0ff */
[----:B------:R3:W-:Y:S01]  /*1a0d0*/  STG.E.U8 desc[UR6][R128.64], R186 ;  /* 0x000000ba80007986 */ /* 0x0007e2000c101106 */
[----:B------:R-:W-:-:S03]  /*1a0e0*/  PRMT R183, R43, 0x7772, RZ ;  /* 0x000077722bb77816 */ /* 0x000fc600000000ff */
[----:B------:R4:W-:Y:S01]  /*1a0f0*/  STG.E.U8 desc[UR6][R124.64], R182 ;  /* 0x000000b67c007986 */ /* 0x0009e2000c101106 */
[----:B------:R-:W-:Y:S02]  /*1a100*/  LEA.HI.X.SX32 R63, R130, R71, 0x1, P3 ;  /* 0x00000047823f7211 */ /* 0x000fe400018f0eff */
[----:B------:R-:W-:Y:S01]  /*1a110*/  PRMT R184, R40, 0x7773, RZ ;  /* 0x0000777328b87816 */ /* 0x000fe200000000ff */
[----:B------:R-:W1:Y:S01]  /*1a120*/  LDC R130, c[0x0][0x278] ;  /* 0x00009e00ff827b82 */ /* 0x000e620000000800 */
[----:B---3--:R-:W-:-:S07]  /*1a130*/  IADD3 R128, P4, R131, R75, RZ ;  /* 0x0000004b83807210 */ /* 0x008fce0007f9e0ff */
[----:B------:R-:W3:Y:S01]  /*1a140*/  LDC R186, c[0x0][0x278] ;  /* 0x00009e00ffba7b82 */ /* 0x000ee20000000800 */
[C---:B----4-:R-:W-:Y:S01]  /*1a150*/  IMAD R125, R206.reuse, 0x2, R131 ;  /* 0x00000002ce7d7824 */ /* 0x050fe200078e0283 */
[----:B------:R-:W-:Y:S01]  /*1a160*/  LEA.HI.X.SX32 R129, R131, R71, 0x1, P4 ;  /* 0x0000004783817211 */ /* 0x000fe200020f0eff */
[----:B------:R-:W-:Y:S02]  /*1a170*/  STG.E.U8 desc[UR6][R62.64], R183 ;  /* 0x000000b73e007986 */ /* 0x000fe4000c101106 */
[----:B------:R-:W-:Y:S02]  /*1a180*/  IMAD R206, R206, 0x2, R125 ;  /* 0x00000002cece7824 */ /* 0x000fe400078e027d */
[----:B------:R4:W-:Y:S01]  /*1a190*/  STG.E.U8 desc[UR6][R128.64], R184 ;  /* 0x000000b880007986 */ /* 0x0009e2000c101106 */
[----:B------:R-:W3:Y:S01]  /*1a1a0*/  LDC R131, c[0x0][0x278] ;  /* 0x00009e00ff837b82 */ /* 0x000ee20000000800 */
[----:B0-----:R-:W-:Y:S01]  /*1a1b0*/  IMAD R189, R189, 0x2, R206 ;  /* 0x00000002bdbd7824 */ /* 0x001fe200078e02ce */
[----:B------:R-:W-:-:S06]  /*1a1c0*/  IADD3 R124, P4, R206, R75, RZ ;  /* 0x0000004bce7c7210 */ /* 0x000fcc0007f9e0ff */
[----:B------:R-:W0:Y:S01]  /*1a1d0*/  LDC R182, c[0x0][0x278] ;  /* 0x00009e00ffb67b82 */ /* 0x000e220000000800 */
[----:B----4-:R-:W-:Y:S01]  /*1a1e0*/  IADD3 R128, P3, R125, R75, RZ ;  /* 0x0000004b7d807210 */ /* 0x010fe20007f7e0ff */
[----:B-1----:R-:W-:-:S03]  /*1a1f0*/  IMAD R183, R190, 0x2, R189 ;  /* 0x00000002beb77824 */ /* 0x002fc600078e02bd */
[-C--:B------:R-:W-:Y:S02]  /*1a200*/  LEA.HI.X.SX32 R129, R125, R71.reuse, 0x1, P3 ;  /* 0x000000477d817211 */ /* 0x080fe400018f0eff */
[----:B------:R-:W-:-:S03]  /*1a210*/  LEA.HI.X.SX32 R125, R206, R71, 0x1, P4 ;  /* 0x00000047ce7d7211 */ /* 0x000fc600020f0eff */
[----:B------:R1:W-:Y:S01]  /*1a220*/  STG.E.U8 desc[UR6][R128.64], R178 ;  /* 0x000000b280007986 */ /* 0x0003e2000c101106 */
[----:B------:R-:W-:-:S03]  /*1a230*/  IADD3 R62, P3, R189, R75, RZ ;  /* 0x0000004bbd3e7210 */ /* 0x000fc60007f7e0ff */
[----:B------:R4:W-:Y:S01]  /*1a240*/  STG.E.U8 desc[UR6][R124.64], R175 ;  /* 0x000000af7c007986 */ /* 0x0009e2000c101106 */
[----:B---3--:R-:W-:Y:S01]  /*1a250*/  IMAD R186, R186, 0x2, R183 ;  /* 0x00000002baba7824 */ /* 0x008fe200078e02b7 */
[----:B------:R-:W-:Y:S02]  /*1a260*/  PRMT R176, R43, 0x7773, RZ ;  /* 0x000077732bb07816 */ /* 0x000fe400000000ff */
[----:B-1----:R-:W-:Y:S01]  /*1a270*/  IADD3 R128, P4, R183, R75, RZ ;  /* 0x0000004bb7807210 */ /* 0x002fe20007f9e0ff */
[----:B------:R-:W1:Y:S01]  /*1a280*/  LDC R178, c[0x0][0x278] ;  /* 0x00009e00ffb27b82 */ /* 0x000e620000000800 */
[-C--:B------:R-:W-:Y:S02]  /*1a290*/  LEA.HI.X.SX32 R63, R189, R71.reuse, 0x1, P3 ;  /* 0x00000047bd3f7211 */ /* 0x080fe400018f0eff */
[----:B------:R-:W-:-:S05]  /*1a2a0*/  LEA.HI.X.SX32 R129, R183, R71, 0x1, P4 ;  /* 0x00000047b7817211 */ /* 0x000fca00020f0eff */
[----:B----4-:R-:W3:Y:S01]  /*1a2b0*/  LDC R175, c[0x0][0x278] ;  /* 0x00009e00ffaf7b82 */ /* 0x010ee20000000800 */
[----:B------:R-:W-:Y:S01]  /*1a2c0*/  PRMT R177, R32, 0x7770, RZ ;  /* 0x0000777020b17816 */ /* 0x000fe200000000ff */
[----:B------:R-:W-:-:S06]  /*1a2d0*/  IMAD R184, R130, 0x2, R186 ;  /* 0x0000000282b87824 */ /* 0x000fcc00078e02ba */
[----:B------:R-:W4:Y:S01]  /*1a2e0*/  LDC R183, c[0x0][0x278] ;  /* 0x00009e00ffb77b82 */ /* 0x000f220000000800 */
[----:B------:R-:W-:Y:S01]  /*1a2f0*/  STG.E.U8 desc[UR6][R62.64], R176 ;  /* 0x000000b03e007986 */ /* 0x000fe2000c101106 */
[----:B------:R-:W-:-:S03]  /*1a300*/  IMAD R190, R131, 0x2, R184 ;  /* 0x0000000283be7824 */ /* 0x000fc600078e02b8 */
[----:B------:R0:W-:Y:S03]  /*1a310*/  STG.E.U8 desc[UR6][R128.64], R177 ;  /* 0x000000b180007986 */ /* 0x0001e6000c101106 */
[----:B------:R-:W1:Y:S01]  /*1a320*/  LDC R130, c[0x0][0x278] ;  /* 0x00009e00ff827b82 */ /* 0x000e620000000800 */
[----:B------:R-:W-:Y:S01]  /*1a330*/  IADD3 R124, P4, R184, R75, RZ ;  /* 0x0000004bb87c7210 */ /* 0x000fe20007f9e0ff */
[----:B0-----:R-:W-:-:S06]  /*1a340*/  IMAD R182, R182, 0x2, R190 ;  /* 0x00000002b6b67824 */ /* 0x001fcc00078e02be */
[----:B------:R-:W0:Y:S01]  /*1a350*/  LDC R131, c[0x0][0x278] ;  /* 0x00009e00ff837b82 */ /* 0x000e220000000800 */
[----:B------:R-:W-:-:S04]  /*1a360*/  IADD3 R128, P3, R186, R75, RZ ;  /* 0x0000004bba807210 */ /* 0x000fc80007f7e0ff */
[----:B------:R-:W-:Y:S02]  /*1a370*/  LEA.HI.X.SX32 R129, R186, R71, 0x1, P3 ;  /* 0x00000047ba817211 */ /* 0x000fe400018f0eff */
[----:B------:R-:W-:Y:S02]  /*1a380*/  IADD3 R62, P3, R190, R75, RZ ;  /* 0x0000004bbe3e7210 */ /* 0x000fe40007f7e0ff */
[-C--:B------:R-:W-:Y:S01]  /*1a390*/  LEA.HI.X.SX32 R125, R184, R71.reuse, 0x1, P4 ;  /* 0x00000047b87d7211 */ /* 0x080fe200020f0eff */
[----:B------:R3:W-:Y:S02]  /*1a3a0*/  STG.E.U8 desc[UR6][R128.64], R174 ;  /* 0x000000ae80007986 */ /* 0x0007e4000c101106 */
[----:B---3--:R-:W-:Y:S01]  /*1a3b0*/  IMAD R176, R175, 0x2, R182 ;  /* 0x00000002afb07824 */ /* 0x008fe200078e02b6 */
[----:B------:R-:W-:Y:S01]  /*1a3c0*/  LEA.HI.X.SX32 R63, R190, R71, 0x1, P3 ;  /* 0x00000047be3f7211 */ /* 0x000fe200018f0eff */
[----:B------:R-:W3:Y:S01]  /*1a3d0*/  LDC R175, c[0x0][0x278] ;  /* 0x00009e00ffaf7b82 */ /* 0x000ee20000000800 */
[----:B------:R-:W-:Y:S01]  /*1a3e0*/  PRMT R171, R32, 0x7771, RZ ;  /* 0x0000777120ab7816 */ /* 0x000fe200000000ff */
[----:B------:R1:W-:Y:S01]  /*1a3f0*/  STG.E.U8 desc[UR6][R124.64], R172 ;  /* 0x000000ac7c007986 */ /* 0x0003e2000c101106 */
[----:B------:R-:W-:-:S05]  /*1a400*/  IADD3 R128, P4, R182, R75, RZ ;  /* 0x0000004bb6807210 */ /* 0x000fca0007f9e0ff */
[----:B------:R-:W3:Y:S01]  /*1a410*/  LDC R174, c[0x0][0x278] ;  /* 0x00009e00ffae7b82 */ /* 0x000ee20000000800 */
[----:B------:R-:W-:Y:S01]  /*1a420*/  LEA.HI.X.SX32 R129, R182, R71, 0x1, P4 ;  /* 0x00000047b6817211 */ /* 0x000fe200020f0eff */
[----:B----4-:R-:W-:Y:S01]  /*1a430*/  IMAD R182, R183, 0x2, R176 ;  /* 0x00000002b7b67824 */ /* 0x010fe200078e02b0 */
[----:B------:R4:W-:Y:S03]  /*1a440*/  STG.E.U8 desc[UR6][R62.64], R173 ;  /* 0x000000ad3e007986 */ /* 0x0009e6000c101106 */
[----:B-1----:R-:W-:Y:S01]  /*1a450*/  IMAD R178, R178, 0x2, R182 ;  /* 0x00000002b2b27824 */ /* 0x002fe200078e02b6 */
[----:B------:R1:W-:Y:S01]  /*1a460*/  STG.E.U8 desc[UR6][R128.64], R171 ;  /* 0x000000ab80007986 */ /* 0x0003e2000c101106 */
[----:B------:R-:W3:Y:S01]  /*1a470*/  LDC R172, c[0x0][0x278] ;  /* 0x00009e00ffac7b82 */ /* 0x000ee20000000800 */
[----:B------:R-:W-:Y:S02]  /*1a480*/  IADD3 R124, P4, R182, R75, RZ ;  /* 0x0000004bb67c7210 */ /* 0x000fe40007f9e0ff */
[----:B------:R-:W-:-:S05]  /*1a490*/  PRMT R167, R32, 0x7772, RZ ;  /* 0x0000777220a77816 */ /* 0x000fca00000000ff */
[----:B----4-:R-:W4:Y:S01]  /*1a4a0*/  LDC R173, c[0x0][0x278] ;  /* 0x00009e00ffad7b82 */ /* 0x010f220000000800 */
[----:B-1----:R-:W-:-:S04]  /*1a4b0*/  IADD3 R128, P3, R176, R75, RZ ;  /* 0x0000004bb0807210 */ /* 0x002fc80007f7e0ff */
[----:B------:R-:W-:Y:S01]  /*1a4c0*/  LEA.HI.X.SX32 R129, R176, R71, 0x1, P3 ;  /* 0x00000047b0817211 */ /* 0x000fe200018f0eff */
[----:B------:R-:W-:Y:S01]  /*1a4d0*/  IMAD R176, R130, 0x2, R178 ;  /* 0x0000000282b07824 */ /* 0x000fe200078e02b2 */
[----:B------:R-:W-:Y:S01]  /*1a4e0*/  IADD3 R62, P3, R178, R75, RZ ;  /* 0x0000004bb23e7210 */ /* 0x000fe20007f7e0ff */
[----:B------:R-:W1:Y:S01]  /*1a4f0*/  LDC R130, c[0x0][0x278] ;  /* 0x00009e00ff827b82 */ /* 0x000e620000000800 */
[-C--:B------:R-:W-:Y:S01]  /*1a500*/  LEA.HI.X.SX32 R125, R182, R71.reuse, 0x1, P4 ;  /* 0x00000047b67d7211 */ /* 0x080fe200020f0eff */
[----:B------:R3:W-:Y:S01]  /*1a510*/  STG.E.U8 desc[UR6][R128.64], R170 ;  /* 0x000000aa80007986 */ /* 0x0007e2000c101106 */
[----:B------:R-:W-:Y:S01]  /*1a520*/  LEA.HI.X.SX32 R63, R178, R71, 0x1, P3 ;  /* 0x00000047b23f7211 */ /* 0x000fe200018f0eff */
[----:B0-----:R-:W-:-:S04]  /*1a530*/  IMAD R178, R131, 0x2, R176 ;  /* 0x0000000283b27824 */ /* 0x001fc800078e02b0 */
[----:B------:R-:W0:Y:S01]  /*1a540*/  LDC R131, c[0x0][0x278] ;  /* 0x00009e00ff837b82 */ /* 0x000e220000000800 */
[C---:B---3--:R-:W-:Y:S01]  /*1a550*/  IADD3 R128, P4, R176.reuse, R75, RZ ;  /* 0x0000004bb0807210 */ /* 0x048fe20007f9e0ff */
[----:B------:R3:W-:Y:S06]  /*1a560*/  STG.E.U8 desc[UR6][R124.64], R168 ;  /* 0x000000a87c007986 */ /* 0x0007ec000c101106 */
[----:B------:R-:W4:Y:S01]  /*1a570*/  LDC R171, c[0x0][0x278] ;  /* 0x00009e00ffab7b82 */ /* 0x000f220000000800 */
[----:B------:R-:W-:Y:S01]  /*1a580*/  LEA.HI.X.SX32 R129, R176, R71, 0x1, P4 ;  /* 0x00000047b0817211 */ /* 0x000fe200020f0eff */
[----:B------:R-:W-:Y:S01]  /*1a590*/  IMAD R176, R175, 0x2, R178 ;  /* 0x00000002afb07824 */ /* 0x000fe200078e02b2 */
[----:B------:R3:W-:Y:S04]  /*1a5a0*/  STG.E.U8 desc[UR6][R62.64], R169 ;  /* 0x000000a93e007986 */ /* 0x0007e8000c101106 */
[----:B------:R1:W-:Y:S01]  /*1a5b0*/  STG.E.U8 desc[UR6][R128.64], R167 ;  /* 0x000000a780007986 */ /* 0x0003e2000c101106 */
[----:B------:R-:W-:Y:S01]  /*1a5c0*/  IMAD R174, R174, 0x2, R176 ;  /* 0x00000002aeae7824 */ /* 0x000fe200078e02b0 */
[----:B---3--:R-:W-:-:S03]  /*1a5d0*/  IADD3 R124, P4, R176, R75, RZ ;  /* 0x0000004bb07c7210 */ /* 0x008fc60007f9e0ff */
[----:B------:R-:W-:Y:S01]  /*1a5e0*/  IMAD R172, R172, 0x2, R174 ;  /* 0x00000002acac7824 */ /* 0x000fe200078e02ae */
[----:B------:R-:W-:Y:S01]  /*1a5f0*/  PRMT R165, R32, 0x7773, RZ ;  /* 0x0000777320a57816 */ /* 0x000fe200000000ff */
[----:B------:R-:W3:Y:S01]  /*1a600*/  LDC R169, c[0x0][0x278] ;  /* 0x00009e00ffa97b82 */ /* 0x000ee20000000800 */
[----:B-1----:R-:W-:-:S04]  /*1a610*/  IADD3 R128, P3, R178, R75, RZ ;  /* 0x0000004bb2807210 */ /* 0x002fc80007f7e0ff */
[----:B------:R-:W-:-:S03]  /*1a620*/  LEA.HI.X.SX32 R129, R178, R71, 0x1, P3 ;  /* 0x00000047b2817211 */ /* 0x000fc600018f0eff */
[----:B------:R-:W1:Y:S01]  /*1a630*/  LDC R167, c[0x0][0x278] ;  /* 0x00009e00ffa77b82 */ /* 0x000e620000000800 */
[----:B------:R-:W-:Y:S02]  /*1a640*/  IADD3 R62, P3, R174, R75, RZ ;  /* 0x0000004bae3e7210 */ /* 0x000fe40007f7e0ff */
[-C--:B------:R-:W-:Y:S01]  /*1a650*/  LEA.HI.X.SX32 R125, R176, R71.reuse, 0x1, P4 ;  /* 0x00000047b07d7211 */ /* 0x080fe200020f0eff */
[----:B------:R4:W-:Y:S01]  /*1a660*/  STG.E.U8 desc[UR6][R128.64], R166 ;  /* 0x000000a680007986 */ /* 0x0009e2000c101106 */
[----:B------:R-:W-:Y:S01]  /*1a670*/  IMAD R130, R130, 0x2, R172 ;  /* 0x0000000282827824 */ /* 0x000fe200078e02ac */
[----:B------:R-:W-:-:S03]  /*1a680*/  LEA.HI.X.SX32 R63, R174, R71, 0x1, P3 ;  /* 0x00000047ae3f7211 */ /* 0x000fc600018f0eff */
[----:B0-----:R-:W-:Y:S01]  /*1a690*/  IMAD R168, R131, 0x2, R130 ;  /* 0x0000000283a87824 */ /* 0x001fe200078e0282 */
[C---:B----4-:R-:W-:Y:S01]  /*1a6a0*/  IADD3 R128, P4, R172.reuse, R75, RZ ;  /* 0x0000004bac807210 */ /* 0x050fe20007f9e0ff */
[----:B------:R-:W0:Y:S03]  /*1a6b0*/  LDC R131, c[0x0][0x278] ;  /* 0x00009e00ff837b82 */ /* 0x000e260000000800 */
[----:B------:R-:W-:Y:S01]  /*1a6c0*/  LEA.HI.X.SX32 R129, R172, R71, 0x1, P4 ;  /* 0x00000047ac817211 */ /* 0x000fe200020f0eff */
[----:B------:R4:W-:Y:S01]  /*1a6d0*/  STG.E.U8 desc[UR6][R124.64], R164 ;  /* 0x000000a47c007986 */ /* 0x0009e2000c101106 */
[----:B------:R-:W-:-:S03]  /*1a6e0*/  IMAD R166, R171, 0x2, R168 ;  /* 0x00000002aba67824 */ /* 0x000fc600078e02a8 */
[----:B------:R2:W-:Y:S01]  /*1a6f0*/  STG.E.U8 desc[UR6][R62.64], R163 ;  /* 0x000000a33e007986 */ /* 0x0005e2000c101106 */
[----:B------:R-:W0:Y:S03]  /*1a700*/  LDC R171, c[0x0][0x278] ;  /* 0x00009e00ffab7b82 */ /* 0x000e260000000800 */
[----:B------:R3:W-:Y:S01]  /*1a710*/  STG.E.U8 desc[UR6][R128.64], R165 ;  /* 0x000000a580007986 */ /* 0x0007e2000c101106 */
[----:B----4-:R-:W-:-:S04]  /*1a720*/  IADD3 R124, P4, R168, R75, RZ ;  /* 0x0000004ba87c7210 */ /* 0x010fc80007f9e0ff */
[----:B--2---:R-:W2:Y:S01]  /*1a730*/  LDC R163, c[0x0][0x278] ;  /* 0x00009e00ffa37b82 */ /* 0x004ea20000000800 */
[----:B---3--:R-:W-:-:S04]  /*1a740*/  IADD3 R128, P3, R130, R75, RZ ;  /* 0x0000004b82807210 */ /* 0x008fc80007f7e0ff */
[----:B------:R-:W-:Y:S01]  /*1a750*/  LEA.HI.X.SX32 R129, R130, R71, 0x1, P3 ;  /* 0x0000004782817211 */ /* 0x000fe200018f0eff */
[----:B------:R-:W-:Y:S01]  /*1a760*/  IMAD R130, R173, 0x2, R166 ;  /* 0x00000002ad827824 */ /* 0x000fe200078e02a6 */
[----:B------:R-:W-:Y:S01]  /*1a770*/  IADD3 R62, P3, R166, R75, RZ ;  /* 0x0000004ba63e7210 */ /* 0x000fe20007f7e0ff */
[----:B------:R-:W3:Y:S01]  /*1a780*/  LDC R165, c[0x0][0x278] ;  /* 0x00009e00ffa57b82 */ /* 0x000ee20000000800 */
[-C--:B------:R-:W-:Y:S01]  /*1a790*/  LEA.HI.X.SX32 R125, R168, R71.reuse, 0x1, P4 ;  /* 0x00000047a87d7211 */ /* 0x080fe200020f0eff */
[----:B------:R4:W-:Y:S01]  /*1a7a0*/  STG.E.U8 desc[UR6][R128.64], R162 ;  /* 0x000000a280007986 */ /* 0x0009e2000c101106 */
[----:B-1----:R-:W-:Y:S01]  /*1a7b0*/  IMAD R164, R167, 0x2, R130 ;  /* 0x00000002a7a47824 */ /* 0x002fe200078e0282 */
[----:B------:R-:W-:Y:S02]  /*1a7c0*/  LEA.HI.X.SX32 R63, R166, R71, 0x1, P3 ;  /* 0x00000047a63f7211 */ /* 0x000fe400018f0eff */
[----:B------:R1:W-:Y:S02]  /*1a7d0*/  STG.E.U8 desc[UR6][R124.64], R159 ;  /* 0x0000009f7c007986 */ /* 0x0003e4000c101106 */
[----:B------:R-:W3:Y:S01]  /*1a7e0*/  LDC R167, c[0x0][0x278] ;  /* 0x00009e00ffa77b82 */ /* 0x000ee20000000800 */
[----:B----4-:R-:W-:-:S04]  /*1a7f0*/  IADD3 R128, P4, R130, R75, RZ ;  /* 0x0000004b82807210 */ /* 0x010fc80007f9e0ff */
[----:B------:R-:W-:Y:S01]  /*1a800*/  LEA.HI.X.SX32 R129, R130, R71, 0x1, P4 ;  /* 0x0000004782817211 */ /* 0x000fe200020f0eff */
[----:B------:R-:W-:Y:S01]  /*1a810*/  IMAD R130, R169, 0x2, R164 ;  /* 0x00000002a9827824 */ /* 0x000fe200078e02a4 */
[----:B------:R-:W-:Y:S01]  /*1a820*/  STG.E.U8 desc[UR6][R62.64], R160 ;  /* 0x000000a03e007986 */ /* 0x000fe2000c101106 */
[----:B-1----:R-:W1:Y:S02]  /*1a830*/  LDC R159, c[0x0][0x278] ;  /* 0x00009e00ff9f7b82 */ /* 0x002e640000000800 */
[----:B0-----:R-:W-:Y:S01]  /*1a840*/  IMAD R162, R131, 0x2, R130 ;  /* 0x0000000283a27824 */ /* 0x001fe200078e0282 */
[----:B------:R0:W-:Y:S01]  /*1a850*/  STG.E.U8 desc[UR6][R128.64], R161 ;  /* 0x000000a180007986 */ /* 0x0001e2000c101106 */
[----:B------:R-:W-:-:S04]  /*1a860*/  IADD3 R124, P4, R130, R75, RZ ;  /* 0x0000004b827c7210 */ /* 0x000fc80007f9e0ff */
[----:B------:R-:W4:Y:S01]  /*1a870*/  LDC R131, c[0x0][0x278] ;  /* 0x00009e00ff837b82 */ /* 0x000f220000000800 */
[----:B0-----:R-:W-:-:S07]  /*1a880*/  IADD3 R128, P3, R164, R75, RZ ;  /* 0x0000004ba4807210 */ /* 0x001fce0007f7e0ff */
[----:B------:R-:W0:Y:S01]  /*1a890*/  LDC R161, c[0x0][0x278] ;  /* 0x00009e00ffa17b82 */ /* 0x000e220000000800 */
[----:B------:R-:W-:Y:S01]  /*1a8a0*/  LEA.HI.X.SX32 R129, R164, R71, 0x1, P3 ;  /* 0x00000047a4817211 */ /* 0x000fe200018f0eff */
[----:B------:R-:W-:Y:S01]  /*1a8b0*/  IMAD R164, R171, 0x2, R162 ;  /* 0x00000002aba47824 */ /* 0x000fe200078e02a2 */
[----:B------:R-:W-:Y:S02]  /*1a8c0*/  IADD3 R62, P3, R162, R75, RZ ;  /* 0x0000004ba23e7210 */ /* 0x000fe40007f7e0ff */
[-C--:B------:R-:W-:Y:S01]  /*1a8d0*/  LEA.HI.X.SX32 R125, R130, R71.reuse, 0x1, P4 ;  /* 0x00000047827d7211 */ /* 0x080fe200020f0eff */
[----:B------:R3:W-:Y:S01]  /*1a8e0*/  STG.E.U8 desc[UR6][R128.64], R158 ;  /* 0x0000009e80007986 */ /* 0x0007e2000c101106 */
[----:B------:R-:W-:Y:S01]  /*1a8f0*/  LEA.HI.X.SX32 R63, R162, R71, 0x1, P3 ;  /* 0x00000047a23f7211 */ /* 0x000fe200018f0eff */
[----:B--2---:R-:W-:Y:S02]  /*1a900*/  IMAD R130, R163, 0x2, R164 ;  /* 0x00000002a3827824 */ /* 0x004fe400078e02a4 */
[----:B------:R2:W-:Y:S01]  /*1a910*/  STG.E.U8 desc[UR6][R124.64], R156 ;  /* 0x0000009c7c007986 */ /* 0x0005e2000c101106 */
[----:B------:R-:W0:Y:S01]  /*1a920*/  LDC R163, c[0x0][0x278] ;  /* 0x00009e00ffa37b82 */ /* 0x000e220000000800 */
[C---:B---3--:R-:W-:Y:S01]  /*1a930*/  IADD3 R128, P4, R164.reuse, R75, RZ ;  /* 0x0000004ba4807210 */ /* 0x048fe20007f9e0ff */
[----:B------:R-:W-:Y:S01]  /*1a940*/  IMAD R160, R165, 0x2, R130 ;  /* 0x00000002a5a07824 */ /* 0x000fe200078e0282 */
[----:B------:R3:W-:Y:S05]  /*1a950*/  STG.E.U8 desc[UR6][R62.64], R157 ;  /* 0x0000009d3e007986 */ /* 0x0007ea000c101106 */
[----:B------:R-:W0:Y:S01]  /*1a960*/  LDC R165, c[0x0][0x278] ;  /* 0x00009e00ffa57b82 */ /* 0x000e220000000800 */
[----:B------:R-:W-:Y:S01]  /*1a970*/  LEA.HI.X.SX32 R129, R164, R71, 0x1, P4 ;  /* 0x00000047a4817211 */ /* 0x000fe200020f0eff */
[----:B------:R-:W-:-:S04]  /*1a980*/  IMAD R158, R167, 0x2, R160 ;  /* 0x00000002a79e7824 */ /* 0x000fc800078e02a0 */
[----:B------:R1:W-:Y:S01]  /*1a990*/  STG.E.U8 desc[UR6][R128.64], R155 ;  /* 0x0000009b80007986 */ /* 0x0003e2000c101106 */
[-C--:B--2---:R-:W-:Y:S01]  /*1a9a0*/  IADD3 R124, P4, R160, R75.reuse, RZ ;  /* 0x0000004ba07c7210 */ /* 0x084fe20007f9e0ff */
[----:B---3--:R-:W2:Y:S01]  /*1a9b0*/  LDC R157, c[0x0][0x278] ;  /* 0x00009e00ff9d7b82 */ /* 0x008ea20000000800 */
[----:B-1----:R-:W-:-:S07]  /*1a9c0*/  IADD3 R128, P3, R130, R75, RZ ;  /* 0x0000004b82807210 */ /* 0x002fce0007f7e0ff */
[----:B------:R-:W1:Y:S01]  /*1a9d0*/  LDC R155, c[0x0][0x278] ;  /* 0x00009e00ff9b7b82 */ /* 0x000e620000000800 */
[----:B------:R-:W-:Y:S01]  /*1a9e0*/  LEA.HI.X.SX32 R129, R130, R71, 0x1, P3 ;  /* 0x0000004782817211 */ /* 0x000fe200018f0eff */
[----:B----4-:R-:W-:Y:S01]  /*1a9f0*/  IMAD R130, R131, 0x2, R158 ;  /* 0x0000000283827824 */ /* 0x010fe200078e029e */
[----:B------:R-:W-:-:S05]  /*1aa00*/  IADD3 R62, P3, R158, R75, RZ ;  /* 0x0000004b9e3e7210 */ /* 0x000fca0007f7e0ff */
[----:B------:R-:W3:Y:S01]  /*1aa10*/  LDC R131, c[0x0][0x278] ;  /* 0x00009e00ff837b82 */ /* 0x000ee20000000800 */
[-C--:B------:R-:W-:Y:S01]  /*1aa20*/  LEA.HI.X.SX32 R125, R160, R71.reuse, 0x1, P4 ;  /* 0x00000047a07d7211 */ /* 0x080fe200020f0eff */
[----:B------:R4:W-:Y:S01]  /*1aa30*/  STG.E.U8 desc[UR6][R128.64], R154 ;  /* 0x0000009a80007986 */ /* 0x0009e2000c101106 */
[----:B------:R-:W-:Y:S01]  /*1aa40*/  LEA.HI.X.SX32 R63, R158, R71, 0x1, P3 ;  /* 0x000000479e3f7211 */ /* 0x000fe200018f0eff */
[----:B------:R-:W-:Y:S02]  /*1aa50*/  IMAD R156, R159, 0x2, R130 ;  /* 0x000000029f9c7824 */ /* 0x000fe400078e0282 */
[----:B------:R2:W-:Y:S02]  /*1aa60*/  STG.E.U8 desc[UR6][R124.64], R152 ;  /* 0x000000987c007986 */ /* 0x0005e4000c101106 */
[----:B------:R-:W1:Y:S01]  /*1aa70*/  LDC R159, c[0x0][0x278] ;  /* 0x00009e00ff9f7b82 */ /* 0x000e620000000800 */
[----:B----4-:R-:W-:-:S04]  /*1aa80*/  IADD3 R128, P4, R130, R75, RZ ;  /* 0x0000004b82807210 */ /* 0x010fc80007f9e0ff */
[----:B------:R-:W-:Y:S01]  /*1aa90*/  LEA.HI.X.SX32 R129, R130, R71, 0x1, P4 ;  /* 0x0000004782817211 */ /* 0x000fe200020f0eff */
[----:B0-----:R-:W-:Y:S01]  /*1aaa0*/  IMAD R130, R161, 0x2, R156 ;  /* 0x00000002a1827824 */ /* 0x001fe200078e029c */
[----:B------:R0:W-:Y:S04]  /*1aab0*/  STG.E.U8 desc[UR6][R62.64], R153 ;  /* 0x000000993e007986 */ /* 0x0001e8000c101106 */
[----:B------:R4:W-:Y:S01]  /*1aac0*/  STG.E.U8 desc[UR6][R128.64], R151 ;  /* 0x0000009780007986 */ /* 0x0009e2000c101106 */
[----:B------:R-:W-:Y:S01]  /*1aad0*/  IMAD R154, R163, 0x2, R130 ;  /* 0x00000002a39a7824 */ /* 0x000fe200078e0282 */
[----:B--2---:R-:W-:-:S03]  /*1aae0*/  IADD3 R124, P4, R130, R75, RZ ;  /* 0x0000004b827c7210 */ /* 0x004fc60007f9e0ff */
[----:B------:R-:W-:Y:S01]  /*1aaf0*/  IMAD R152, R165, 0x2, R154 ;  /* 0x00000002a5987824 */ /* 0x000fe200078e029a */
[----:B0-----:R-:W0:Y:S01]  /*1ab00*/  LDC R153, c[0x0][0x278] ;  /* 0x00009e00ff997b82 */ /* 0x001e220000000800 */
[----:B----4-:R-:W-:-:S04]  /*1ab10*/  IADD3 R128, P3, R156, R75, RZ ;  /* 0x0000004b9c807210 */ /* 0x010fc80007f7e0ff */
[----:B------:R-:W-:-:S03]  /*1ab20*/  LEA.HI.X.SX32 R129, R156, R71, 0x1, P3 ;  /* 0x000000479c817211 */ /* 0x000fc600018f0eff */
[----:B------:R-:W2:Y:S01]  /*1ab30*/  LDC R151, c[0x0][0x278] ;  /* 0x00009e00ff977b82 */ /* 0x000ea20000000800 */
[----:B------:R-:W-:Y:S02]  /*1ab40*/  IADD3 R62, P3, R154, R75, RZ ;  /* 0x0000004b9a3e7210 */ /* 0x000fe40007f7e0ff */
[-C--:B------:R-:W-:Y:S01]  /*1ab50*/  LEA.HI.X.SX32 R125, R130, R71.reuse, 0x1, P4 ;  /* 0x00000047827d7211 */ /* 0x080fe200020f0eff */
[----:B------:R4:W-:Y:S01]  /*1ab60*/  STG.E.U8 desc[UR6][R128.64], R148 ;  /* 0x0000009480007986 */ /* 0x0009e2000c101106 */
[----:B---3--:R-:W-:Y:S01]  /*1ab70*/  IMAD R130, R131, 0x2, R152 ;  /* 0x0000000283827824 */ /* 0x008fe200078e0298 */
[----:B------:R-:W-:Y:S02]  /*1ab80*/  LEA.HI.X.SX32 R63, R154, R71, 0x1, P3 ;  /* 0x000000479a3f7211 */ /* 0x000fe400018f0eff */
[----:B------:R-:W3:Y:S01]  /*1ab90*/  LDC R131, c[0x0][0x278] ;  /* 0x00009e00ff837b82 */ /* 0x000ee20000000800 */
[----:B------:R1:W-:Y:S01]  /*1aba0*/  STG.E.U8 desc[UR6][R124.64], R146 ;  /* 0x000000927c007986 */ /* 0x0003e2000c101106 */
[----:B----4-:R-:W-:-:S04]  /*1abb0*/  IADD3 R128, P4, R152, R75, RZ ;  /* 0x0000004b98807210 */ /* 0x010fc80007f9e0ff */
[----:B------:R-:W-:Y:S01]  /*1abc0*/  LEA.HI.X.SX32 R129, R152, R71, 0x1, P4 ;  /* 0x0000004798817211 */ /* 0x000fe200020f0eff */
[----:B-1----:R-:W-:Y:S01]  /*1abd0*/  IMAD R152, R155, 0x2, R130 ;  /* 0x000000029b987824 */ /* 0x002fe200078e0282 */
[----:B------:R1:W-:Y:S01]  /*1abe0*/  STG.E.U8 desc[UR6][R62.64], R147 ;  /* 0x000000933e007986 */ /* 0x0003e2000c101106 */
[----:B------:R-:W4:Y:S03]  /*1abf0*/  LDC R155, c[0x0][0x278] ;  /* 0x00009e00ff9b7b82 */ /* 0x000f260000000800 */
[----:B------:R0:W-:Y:S01]  /*1ac00*/  STG.E.U8 desc[UR6][R128.64], R145 ;  /* 0x0000009180007986 */ /* 0x0001e2000c101106 */
[----:B------:R-:W-:Y:S01]  /*1ac10*/  IMAD R148, R157, 0x2, R152 ;  /* 0x000000029d947824 */ /* 0x000fe200078e0298 */
[----:B------:R-:W-:-:S03]  /*1ac20*/  IADD3 R124, P4, R152, R75, RZ ;  /* 0x0000004b987c7210 */ /* 0x000fc60007f9e0ff */
[----:B-1----:R-:W1:Y:S01]  /*1ac30*/  LDC R147, c[0x0][0x278] ;  /* 0x00009e00ff937b82 */ /* 0x002e620000000800 */
[----:B0-----:R-:W-:-:S04]  /*1ac40*/  IADD3 R128, P3, R130, R75, RZ ;  /* 0x0000004b82807210 */ /* 0x001fc80007f7e0ff */
[----:B------:R-:W-:Y:S01]  /*1ac50*/  LEA.HI.X.SX32 R129, R130, R71, 0x1, P3 ;  /* 0x0000004782817211 */ /* 0x000fe200018f0eff */
[----:B------:R-:W-:Y:S02]  /*1ac60*/  IMAD R130, R159, 0x2, R148 ;  /* 0x000000029f827824 */ /* 0x000fe400078e0294 */
[----:B------:R-:W0:Y:S01]  /*1ac70*/  LDC R145, c[0x0][0x278] ;  /* 0x00009e00ff917b82 */ /* 0x000e220000000800 */
[----:B------:R-:W-:Y:S02]  /*1ac80*/  IADD3 R62, P3, R148, R75, RZ ;  /* 0x0000004b943e7210 */ /* 0x000fe40007f7e0ff */
[-C--:B------:R-:W-:Y:S01]  /*1ac90*/  LEA.HI.X.SX32 R125, R152, R71.reuse, 0x1, P4 ;  /* 0x00000047987d7211 */ /* 0x080fe200020f0eff */
[----:B------:R3:W-:Y:S01]  /*1aca0*/  STG.E.U8 desc[UR6][R128.64], R144 ;  /* 0x0000009080007986 */ /* 0x0007e2000c101106 */
[----:B--2---:R-:W-:Y:S01]  /*1acb0*/  IMAD R146, R151, 0x2, R130 ;  /* 0x0000000297927824 */ /* 0x004fe200078e0282 */
[----:B------:R-:W-:Y:S02]  /*1acc0*/  LEA.HI.X.SX32 R63, R148, R71, 0x1, P3 ;  /* 0x00000047943f7211 */ /* 0x000fe400018f0eff */
[----:B------:R2:W-:Y:S01]  /*1acd0*/  STG.E.U8 desc[UR6][R124.64], R141 ;  /* 0x0000008d7c007986 */ /* 0x0005e2000c101106 */
[----:B------:R-:W-:Y:S01]  /*1ace0*/  PRMT R180, R57, 0x7773, RZ ;  /* 0x0000777339b47816 */ /* 0x000fe200000000ff */
[----:B------:R-:W1:Y:S01]  /*1acf0*/  LDC R151, c[0x0][0x278] ;  /* 0x00009e00ff977b82 */ /* 0x000e620000000800 */
[----:B---3--:R-:W-:-:S04]  /*1ad00*/  IADD3 R128, P4, R130, R75, RZ ;  /* 0x0000004b82807210 */ /* 0x008fc80007f9e0ff */
[----:B------:R-:W-:Y:S01]  /*1ad10*/  LEA.HI.X.SX32 R129, R130, R71, 0x1, P4 ;  /* 0x0000004782817211 */ /* 0x000fe200020f0eff */
[----:B------:R-:W-:Y:S02]  /*1ad20*/  IMAD R130, R131, 0x2, R146 ;  /* 0x0000000283827824 */ /* 0x000fe400078e0292 */
[----:B--2---:R-:W2:Y:S01]  /*1ad30*/  LDC R141, c[0x0][0x278] ;  /* 0x00009e00ff8d7b82 */ /* 0x004ea20000000800 */
[----:B------:R3:W-:Y:S01]  /*1ad40*/  STG.E.U8 desc[UR6][R62.64], R140 ;  /* 0x0000008c3e007986 */ /* 0x0007e2000c101106 */
[----:B------:R-:W-:-:S06]  /*1ad50*/  IMAD R144, R153, 0x2, R130 ;  /* 0x0000000299907824 */ /* 0x000fcc00078e0282 */
[----:B------:R-:W2:Y:S01]  /*1ad60*/  LDC R131, c[0x0][0x278] ;  /* 0x00009e00ff837b82 */ /* 0x000ea20000000800 */
[C---:B------:R-:W-:Y:S02]  /*1ad70*/  PRMT R48, R57.reuse, 0x7772, RZ ;  /* 0x0000777239307816 */ /* 0x040fe400000000ff */
[C---:B---3--:R-:W-:Y:S02]  /*1ad80*/  IADD3 R62, P3, R146.reuse, R75, RZ ;  /* 0x0000004b923e7210 */ /* 0x048fe40007f7e0ff */
[C---:B------:R-:W-:Y:S02]  /*1ad90*/  PRMT R52, R57.reuse, 0x7771, RZ ;  /* 0x0000777139347816 */ /* 0x040fe400000000ff */
[----:B------:R-:W-:Y:S02]  /*1ada0*/  PRMT R57, R57, 0x7770, RZ ;  /* 0x0000777039397816 */ /* 0x000fe400000000ff */
[----:B------:R-:W-:Y:S01]  /*1adb0*/  LEA.HI.X.SX32 R63, R146, R71, 0x1, P3 ;  /* 0x00000047923f7211 */ /* 0x000fe200018f0eff */
[----:B----4-:R-:W-:Y:S01]  /*1adc0*/  IMAD R146, R155, 0x2, R144 ;  /* 0x000000029b927824 */ /* 0x010fe200078e0290 */
[C---:B------:R-:W-:Y:S01]  /*1add0*/  IADD3 R124, P4, R130.reuse, R75, RZ ;  /* 0x0000004b827c7210 */ /* 0x040fe20007f9e0ff */
[----:B------:R3:W-:Y:S03]  /*1ade0*/  STG.E.U8 desc[UR6][R128.64], R142 ;  /* 0x0000008e80007986 */ /* 0x0007e6000c101106 */
[----:B------:R-:W-:Y:S01]  /*1adf0*/  LEA.HI.X.SX32 R125, R130, R71, 0x1, P4 ;  /* 0x00000047827d7211 */ /* 0x000fe200020f0eff */
[----:B------:R4:W-:Y:S01]  /*1ae00*/  STG.E.U8 desc[UR6][R62.64], R57 ;  /* 0x000000393e007986 */ /* 0x0009e2000c101106 */
[----:B0-----:R-:W-:-:S02]  /*1ae10*/  IMAD R130, R145, 0x2, R146 ;  /* 0x0000000291827824 */ /* 0x001fc400078e0292 */
[----:B------:R-:W0:Y:S01]  /*1ae20*/  LDC R145, c[0x0][0x278] ;  /* 0x00009e00ff917b82 */ /* 0x000e220000000800 */
[-C--:B---3--:R-:W-:Y:S02]  /*1ae30*/  IADD3 R128, P3, R144, R75.reuse, RZ ;  /* 0x0000004b90807210 */ /* 0x088fe40007f7e0ff */
[----:B----4-:R-:W-:Y:S01]  /*1ae40*/  IADD3 R62, P4, R146, R75, RZ ;  /* 0x0000004b923e7210 */ /* 0x010fe20007f9e0ff */
[----:B-1----:R-:W-:Y:S01]  /*1ae50*/  IMAD R140, R147, 0x2, R130 ;  /* 0x00000002938c7824 */ /* 0x002fe200078e0282 */
[----:B------:R-:W-:-:S03]  /*1ae60*/  LEA.HI.X.SX32 R129, R144, R71, 0x1, P3 ;  /* 0x0000004790817211 */ /* 0x000fc600018f0eff */
[----:B------:R-:W1:Y:S01]  /*1ae70*/  LDC R147, c[0x0][0x278] ;  /* 0x00009e00ff937b82 */ /* 0x000e620000000800 */
[----:B------:R-:W-:Y:S01]  /*1ae80*/  LEA.HI.X.SX32 R63, R146, R71, 0x1, P4 ;  /* 0x00000047923f7211 */ /* 0x000fe200020f0eff */
[----:B------:R3:W-:Y:S01]  /*1ae90*/  STG.E.U8 desc[UR6][R124.64], R56 ;  /* 0x000000387c007986 */ /* 0x0007e2000c101106 */
[----:B--2---:R-:W-:-:S03]  /*1aea0*/  IMAD R142, R131, 0x2, R140 ;  /* 0x00000002838e7824 */ /* 0x004fc600078e028c */
[----:B------:R-:W-:Y:S02]  /*1aeb0*/  STG.E.U8 desc[UR6][R128.64], R55 ;  /* 0x0000003780007986 */ /* 0x000fe4000c101106 */
[----:B------:R-:W2:Y:S02]  /*1aec0*/  LDC R131, c[0x0][0x278] ;  /* 0x00009e00ff837b82 */ /* 0x000ea40000000800 */
[----:B------:R4:W-:Y:S06]  /*1aed0*/  STG.E.U8 desc[UR6][R62.64], R54 ;  /* 0x000000363e007986 */ /* 0x0009ec000c101106 */
[----:B---3--:R-:W3:Y:S01]  /*1aee0*/  LDC R125, c[0x0][0x278] ;  /* 0x00009e00ff7d7b82 */ /* 0x008ee20000000800 */
[----:B------:R-:W-:-:S02]  /*1aef0*/  IADD3 R56, P4, R140, R75, RZ ;  /* 0x0000004b8c387210 */ /* 0x000fc40007f9e0ff */
[----:B----4-:R-:W-:Y:S01]  /*1af00*/  IADD3 R54, P3, R130, R75, RZ ;  /* 0x0000004b82367210 */ /* 0x010fe20007f7e0ff */
[----:B------:R-:W-:-:S04]  /*1af10*/  IMAD R124, R141, 0x2, R142 ;  /* 0x000000028d7c7824 */ /* 0x000fc800078e028e */
[----:B------:R-:W4:Y:S01]  /*1af20*/  LDC R129, c[0x0][0x278] ;  /* 0x00009e00ff817b82 */ /* 0x000f220000000800 */
[----:B------:R-:W-:Y:S02]  /*1af30*/  LEA.HI.X.SX32 R55, R130, R71, 0x1, P3 ;  /* 0x0000004782377211 */ /* 0x000fe400018f0eff */
[----:B------:R-:W-:Y:S02]  /*1af40*/  IADD3 R62, P3, R142, R75, RZ ;  /* 0x0000004b8e3e7210 */ /* 0x000fe40007f7e0ff */
[-C--:B------:R-:W-:Y:S01]  /*1af50*/  LEA.HI.X.SX32 R57, R140, R71.reuse, 0x1, P4 ;  /* 0x000000478c397211 */ /* 0x080fe200020f0eff */
[----:B------:R0:W-:Y:S01]  /*1af60*/  STG.E.U8 desc[UR6][R54.64], R52 ;  /* 0x0000003436007986 */ /* 0x0001e2000c101106 */
[----:B------:R-:W-:Y:S01]  /*1af70*/  IMAD R128, R151, 0x2, R124 ;  /* 0x0000000297807824 */ /* 0x000fe200078e027c */
[----:B------:R-:W-:Y:S01]  /*1af80*/  LEA.HI.X.SX32 R63, R142, R71, 0x1, P3 ;  /* 0x000000478e3f7211 */ /* 0x000fe200018f0eff */
[----:B------:R-:W2:Y:S01]  /*1af90*/  LDC R141, c[0x0][0x278] ;  /* 0x00009e00ff8d7b82 */ /* 0x000ea20000000800 */
[----:B------:R-:W-:Y:S01]  /*1afa0*/  STG.E.U8 desc[UR6][R56.64], R51 ;  /* 0x0000003338007986 */ /* 0x000fe2000c101106 */
[----:B0-----:R-:W-:-:S04]  /*1afb0*/  IADD3 R54, P4, R124, R75, RZ ;  /* 0x0000004b7c367210 */ /* 0x001fc80007f9e0ff */
[----:B------:R-:W-:Y:S01]  /*1afc0*/  LEA.HI.X.SX32 R55, R124, R71, 0x1, P4 ;  /* 0x000000477c377211 */ /* 0x000fe200020f0eff */
[----:B------:R-:W-:Y:S01]  /*1afd0*/  IMAD R124, R145, 0x2, R128 ;  /* 0x00000002917c7824 */ /* 0x000fe200078e0280 */
[----:B------:R0:W-:Y:S01]  /*1afe0*/  STG.E.U8 desc[UR6][R62.64], R50 ;  /* 0x000000323e007986 */ /* 0x0001e2000c101106 */
[----:B------:R-:W2:Y:S02]  /*1aff0*/  LDC R145, c[0x0][0x278] ;  /* 0x00009e00ff917b82 */ /* 0x000ea40000000800 */
[----:B-1----:R-:W-:Y:S01]  /*1b000*/  IMAD R52, R147, 0x2, R124 ;  /* 0x0000000293347824 */ /* 0x002fe200078e027c */
[----:B------:R1:W-:Y:S01]  /*1b010*/  STG.E.U8 desc[UR6][R54.64], R49 ;  /* 0x0000003136007986 */ /* 0x0003e2000c101106 */
[----:B0-----:R-:W-:-:S04]  /*1b020*/  IADD3 R50, P3, R128, R75, RZ ;  /* 0x0000004b80327210 */ /* 0x001fc80007f7e0ff */
[----:B------:R-:W0:Y:S01]  /*1b030*/  LDC R63, c[0x0][0x278] ;  /* 0x00009e00ff3f7b82 */ /* 0x000e220000000800 */
[----:B------:R-:W-:Y:S01]  /*1b040*/  LEA.HI.X.SX32 R51, R128, R71, 0x1, P3 ;  /* 0x0000004780337211 */ /* 0x000fe200018f0eff */
[----:B---3--:R-:W-:Y:S01]  /*1b050*/  IMAD R128, R125, 0x2, R52 ;  /* 0x000000027d807824 */ /* 0x008fe200078e0234 */
[-C--:B------:R-:W-:Y:S02]  /*1b060*/  IADD3 R56, P3, R52, R75.reuse, RZ ;  /* 0x0000004b34387210 */ /* 0x080fe40007f7e0ff */
[----:B-1----:R-:W-:-:S03]  /*1b070*/  IADD3 R54, P4, R124, R75, RZ ;  /* 0x0000004b7c367210 */ /* 0x002fc60007f9e0ff */
[----:B------:R-:W1:Y:S01]  /*1b080*/  LDC R125, c[0x0][0x278] ;  /* 0x00009e00ff7d7b82 */ /* 0x000e620000000800 */
[-C--:B------:R-:W-:Y:S01]  /*1b090*/  LEA.HI.X.SX32 R57, R52, R71.reuse, 0x1, P3 ;  /* 0x0000004734397211 */ /* 0x080fe200018f0eff */
[----:B----4-:R-:W-:Y:S01]  /*1b0a0*/  IMAD R52, R129, 0x2, R128 ;  /* 0x0000000281347824 */ /* 0x010fe200078e0280 */
[----:B------:R-:W-:Y:S01]  /*1b0b0*/  LEA.HI.X.SX32 R55, R124, R71, 0x1, P4 ;  /* 0x000000477c377211 */ /* 0x000fe200020f0eff */
[----:B------:R3:W-:Y:S02]  /*1b0c0*/  STG.E.U8 desc[UR6][R50.64], R48 ;  /* 0x0000003032007986 */ /* 0x0007e4000c101106 */
[----:B--2---:R-:W-:Y:S02]  /*1b0d0*/  IMAD R62, R131, 0x2, R52 ;  /* 0x00000002833e7824 */ /* 0x004fe400078e0234 */
[----:B------:R-:W2:Y:S01]  /*1b0e0*/  LDC R129, c[0x0][0x278] ;  /* 0x00009e00ff817b82 */ /* 0x000ea20000000800 */
[----:B------:R4:W-:Y:S01]  /*1b0f0*/  STG.E.U8 desc[UR6][R54.64], R143 ;  /* 0x0000008f36007986 */ /* 0x0009e2000c101106 */
[----:B------:R-:W-:Y:S01]  /*1b100*/  IMAD R124, R141, 0x2, R62 ;  /* 0x000000028d7c7824 */ /* 0x000fe200078e023e */
[----:B---3--:R-:W-:-:S05]  /*1b110*/  IADD3 R48, P4, R128, R75, RZ ;  /* 0x0000004b80307210 */ /* 0x008fca0007f9e0ff */
[----:B------:R-:W3:Y:S01]  /*1b120*/  LDC R131, c[0x0][0x278] ;  /* 0x00009e00ff837b82 */ /* 0x000ee20000000800 */
[----:B----4-:R-:W-:Y:S02]  /*1b130*/  IADD3 R54, P3, R52, R75, RZ ;  /* 0x0000004b34367210 */ /* 0x010fe40007f7e0ff */
[-C--:B------:R-:W-:Y:S01]  /*1b140*/  LEA.HI.X.SX32 R49, R128, R71.reuse, 0x1, P4 ;  /* 0x0000004780317211 */ /* 0x080fe200020f0eff */
[----:B------:R4:W-:Y:S01]  /*1b150*/  STG.E.U8 desc[UR6][R56.64], R149 ;  /* 0x0000009538007986 */ /* 0x0009e2000c101106 */
[----:B------:R-:W-:Y:S01]  /*1b160*/  LEA.HI.X.SX32 R55, R52, R71, 0x1, P3 ;  /* 0x0000004734377211 */ /* 0x000fe200018f0eff */
[----:B------:R-:W-:Y:S01]  /*1b170*/  IMAD R52, R145, 0x2, R124 ;  /* 0x0000000291347824 */ /* 0x000fe200078e027c */
[C---:B------:R-:W-:Y:S01]  /*1b180*/  IADD3 R50, P4, R62.reuse, R75, RZ ;  /* 0x0000004b3e327210 */ /* 0x040fe20007f9e0ff */
[----:B------:R0:W-:Y:S03]  /*1b190*/  STG.E.U8 desc[UR6][R48.64], R150 ;  /* 0x0000009630007986 */ /* 0x0001e6000c101106 */
[----:B------:R-:W-:Y:S01]  /*1b1a0*/  LEA.HI.X.SX32 R51, R62, R71, 0x1, P4 ;  /* 0x000000473e337211 */ /* 0x000fe200020f0eff */
[----:B------:R1:W-:Y:S01]  /*1b1b0*/  STG.E.U8 desc[UR6][R54.64], R180 ;  /* 0x000000b436007986 */ /* 0x0003e2000c101106 */
[----:B----4-:R-:W4:Y:S01]  /*1b1c0*/  LDC R57, c[0x0][0x278] ;  /* 0x00009e00ff397b82 */ /* 0x010f220000000800 */
[----:B0-----:R-:W-:Y:S01]  /*1b1d0*/  IMAD R56, R63, 0x2, R52 ;  /* 0x000000023f387824 */ /* 0x001fe200078e0234 */
[----:B------:R-:W-:-:S02]  /*1b1e0*/  IADD3 R48, P3, R124, R75, RZ ;  /* 0x0000004b7c307210 */ /* 0x000fc40007f7e0ff */
[----:B-1----:R-:W-:-:S04]  /*1b1f0*/  IADD3 R54, P4, R52, R75, RZ ;  /* 0x0000004b34367210 */ /* 0x002fc80007f9e0ff */
[----:B------:R-:W0:Y:S01]  /*1b200*/  LDC R63, c[0x0][0x278] ;  /* 0x00009e00ff3f7b82 */ /* 0x000e220000000800 */
[-C--:B------:R-:W-:Y:S02]  /*1b210*/  LEA.HI.X.SX32 R49, R124, R71.reuse, 0x1, P3 ;  /* 0x000000477c317211 */ /* 0x080fe400018f0eff */
[----:B------:R-:W-:Y:S01]  /*1b220*/  LEA.HI.X.SX32 R55, R52, R71, 0x1, P4 ;  /* 0x0000004734377211 */ /* 0x000fe200020f0eff */
[----:B------:R-:W-:Y:S01]  /*1b230*/  IMAD R52, R125, 0x2, R56 ;  /* 0x000000027d347824 */ /* 0x000fe200078e0238 */
[----:B------:R-:W-:Y:S03]  /*1b240*/  STG.E.U8 desc[UR6][R50.64], R185 ;  /* 0x000000b932007986 */ /* 0x000fe6000c101106 */
[----:B------:R-:W1:Y:S01]  /*1b250*/  LDC R125, c[0x0][0x278] ;  /* 0x00009e00ff7d7b82 */ /* 0x000e620000000800 */
[----:B------:R3:W-:Y:S01]  /*1b260*/  STG.E.U8 desc[UR6][R48.64], R181 ;  /* 0x000000b530007986 */ /* 0x0007e2000c101106 */
[----:B--2---:R-:W-:-:S06]  /*1b270*/  IMAD R62, R129, 0x2, R52 ;  /* 0x00000002813e7824 */ /* 0x004fcc00078e0234 */
[----:B------:R-:W2:Y:S01]  /*1b280*/  LDC R129, c[0x0][0x278] ;  /* 0x00009e00ff817b82 */ /* 0x000ea20000000800 */
[-C--:B---3--:R-:W-:Y:S02]  /*1b290*/  IADD3 R48, P3, R56, R75.reuse, RZ ;  /* 0x0000004b38307210 */ /* 0x088fe40007f7e0ff */
[----:B------:R-:W-:Y:S02]  /*1b2a0*/  IADD3 R50, P4, R52, R75, RZ ;  /* 0x0000004b34327210 */ /* 0x000fe40007f9e0ff */
[-C--:B------:R-:W-:Y:S01]  /*1b2b0*/  LEA.HI.X.SX32 R49, R56, R71.reuse, 0x1, P3 ;  /* 0x0000004738317211 */ /* 0x080fe200018f0eff */
[----:B------:R-:W-:Y:S02]  /*1b2c0*/  IMAD R56, R131, 0x2, R62 ;  /* 0x0000000283387824 */ /* 0x000fe400078e023e */
[----:B------:R-:W3:Y:S01]  /*1b2d0*/  LDC R131, c[0x0][0x278] ;  /* 0x00009e00ff837b82 */ /* 0x000ee20000000800 */
[----:B------:R4:W-:Y:S01]  /*1b2e0*/  STG.E.U8 desc[UR6][R54.64], R179 ;  /* 0x000000b336007986 */ /* 0x0009e2000c101106 */
[----:B------:R-:W-:Y:S01]  /*1b2f0*/  LEA.HI.X.SX32 R51, R52, R71, 0x1, P4 ;  /* 0x0000004734337211 */ /* 0x000fe200020f0eff */
[----:B----4-:R-:W-:-:S02]  /*1b300*/  IMAD R52, R57, 0x2, R56 ;  /* 0x0000000239347824 */ /* 0x010fc400078e0238 */
[----:B------:R4:W-:Y:S03]  /*1b310*/  STG.E.U8 desc[UR6][R48.64], R187 ;  /* 0x000000bb30007986 */ /* 0x0009e6000c101106 */
[----:B------:R-:W3:Y:S01]  /*1b320*/  LDC R57, c[0x0][0x278] ;  /* 0x00009e00ff397b82 */ /* 0x000ee20000000800 */
[-C--:B------:R-:W-:Y:S02]  /*1b330*/  IADD3 R54, P3, R62, R75.reuse, RZ ;  /* 0x0000004b3e367210 */ /* 0x080fe40007f7e0ff */
[----:B----4-:R-:W-:Y:S02]  /*1b340*/  IADD3 R48, P4, R56, R75, RZ ;  /* 0x0000004b38307210 */ /* 0x010fe40007f9e0ff */
[-C--:B------:R-:W-:Y:S02]  /*1b350*/  LEA.HI.X.SX32 R55, R62, R71.reuse, 0x1, P3 ;  /* 0x000000473e377211 */ /* 0x080fe400018f0eff */
[----:B------:R-:W-:Y:S01]  /*1b360*/  LEA.HI.X.SX32 R49, R56, R71, 0x1, P4 ;  /* 0x0000004738317211 */ /* 0x000fe200020f0eff */
[----:B0-----:R-:W-:Y:S01]  /*1b370*/  IMAD R56, R63, 0x2, R52 ;  /* 0x000000023f387824 */ /* 0x001fe200078e0234 */
[----:B------:R0:W-:Y:S01]  /*1b380*/  STG.E.U8 desc[UR6][R50.64], R192 ;  /* 0x000000c032007986 */ /* 0x0001e2000c101106 */
[----:B------:R-:W4:Y:S03]  /*1b390*/  LDC R63, c[0x0][0x278] ;  /* 0x00009e00ff3f7b82 */ /* 0x000f260000000800 */
[----:B------:R-:W-:Y:S01]  /*1b3a0*/  STG.E.U8 desc[UR6][R54.64], R188 ;  /* 0x000000bc36007986 */ /* 0x000fe2000c101106 */
[----:B-1----:R-:W-:-:S03]  /*1b3b0*/  IMAD R62, R125, 0x2, R56 ;  /* 0x000000027d3e7824 */ /* 0x002fc600078e0238 */
[----:B------:R1:W-:Y:S01]  /*1b3c0*/  STG.E.U8 desc[UR6][R48.64], R193 ;  /* 0x000000c130007986 */ /* 0x0003e2000c101106 */
[----:B------:R-:W4:Y:S01]  /*1b3d0*/  LDC R125, c[0x0][0x278] ;  /* 0x00009e00ff7d7b82 */ /* 0x000f220000000800 */
[-C--:B0-----:R-:W-:Y:S02]  /*1b3e0*/  IADD3 R50, P4, R56, R75.reuse, RZ ;  /* 0x0000004b38327210 */ /* 0x081fe40007f9e0ff */
[----:B-1----:R-:W-:-:S04]  /*1b3f0*/  IADD3 R48, P3, R52, R75, RZ ;  /* 0x0000004b34307210 */ /* 0x002fc80007f7e0ff */
[----:B------:R-:W-:Y:S01]  /*1b400*/  LEA.HI.X.SX32 R49, R52, R71, 0x1, P3 ;  /* 0x0000004734317211 */ /* 0x000fe200018f0eff */
[----:B--2---:R-:W-:Y:S02]  /*1b410*/  IMAD R52, R129, 0x2, R62 ;  /* 0x0000000281347824 */ /* 0x004fe400078e023e */
[----:B------:R-:W0:Y:S01]  /*1b420*/  LDC R129, c[0x0][0x278] ;  /* 0x00009e00ff817b82 */ /* 0x000e220000000800 */
[----:B------:R-:W-:Y:S01]  /*1b430*/  IADD3 R54, P3, R62, R75, RZ ;  /* 0x0000004b3e367210 */ /* 0x000fe20007f7e0ff */
[----:B------:R1:W-:Y:S01]  /*1b440*/  STG.E.U8 desc[UR6][R48.64], R197 ;  /* 0x000000c530007986 */ /* 0x0003e2000c101106 */
[-C--:B------:R-:W-:Y:S01]  /*1b450*/  LEA.HI.X.SX32 R51, R56, R71.reuse, 0x1, P4 ;  /* 0x0000004738337211 */ /* 0x080fe200020f0eff */
[----:B---3--:R-:W-:Y:S01]  /*1b460*/  IMAD R56, R131, 0x2, R52 ;  /* 0x0000000283387824 */ /* 0x008fe200078e0234 */
[----:B------:R-:W-:-:S03]  /*1b470*/  LEA.HI.X.SX32 R55, R62, R71, 0x1, P3 ;  /* 0x000000473e377211 */ /* 0x000fc600018f0eff */
[----:B------:R-:W2:Y:S01]  /*1b480*/  LDC R131, c[0x0][0x278] ;  /* 0x00009e00ff837b82 */ /* 0x000ea20000000800 */
[C---:B-1----:R-:W-:Y:S01]  /*1b490*/  IADD3 R48, P4, R52.reuse, R75, RZ ;  /* 0x0000004b34307210 */ /* 0x042fe20007f9e0ff */
[----:B------:R1:W-:Y:S03]  /*1b4a0*/  STG.E.U8 desc[UR6][R50.64], R200 ;  /* 0x000000c832007986 */ /* 0x0003e6000c101106 */
[----:B------:R-:W-:Y:S01]  /*1b4b0*/  LEA.HI.X.SX32 R49, R52, R71, 0x1, P4 ;  /* 0x0000004734317211 */ /* 0x000fe200020f0eff */
[----:B------:R-:W-:Y:S02]  /*1b4c0*/  IMAD R52, R57, 0x2, R56 ;  /* 0x0000000239347824 */ /* 0x000fe400078e0238 */
[----:B------:R-:W3:Y:S01]  /*1b4d0*/  LDC R57, c[0x0][0x278] ;  /* 0x00009e00ff397b82 */ /* 0x000ee20000000800 */
[----:B------:R-:W-:Y:S01]  /*1b4e0*/  STG.E.U8 desc[UR6][R54.64], R199 ;  /* 0x000000c736007986 */ /* 0x000fe2000c101106 */
[----:B----4-:R-:W-:-:S03]  /*1b4f0*/  IMAD R62, R63, 0x2, R52 ;  /* 0x000000023f3e7824 */ /* 0x010fc600078e0234 */
[----:B------:R4:W-:Y:S03]  /*1b500*/  STG.E.U8 desc[UR6][R48.64], R201 ;  /* 0x000000c930007986 */ /* 0x0009e6000c101106 */
[----:B------:R-:W3:Y:S01]  /*1b510*/  LDC R63, c[0x0][0x278] ;  /* 0x00009e00ff3f7b82 */ /* 0x000ee20000000800 */
[-C--:B-1----:R-:W-:Y:S02]  /*1b520*/  IADD3 R50, P4, R52, R75.reuse, RZ ;  /* 0x0000004b34327210 */ /* 0x082fe40007f9e0ff */
[----:B----4-:R-:W-:-:S04]  /*1b530*/  IADD3 R48, P3, R56, R75, RZ ;  /* 0x0000004b38307210 */ /* 0x010fc80007f7e0ff */
[-C--:B------:R-:W-:Y:S01]  /*1b540*/  LEA.HI.X.SX32 R49, R56, R71.reuse, 0x1, P3 ;  /* 0x0000004738317211 */ /* 0x080fe200018f0eff */
[----:B------:R-:W-:Y:S02]  /*1b550*/  IMAD R56, R125, 0x2, R62 ;  /* 0x000000027d387824 */ /* 0x000fe400078e023e */
[----:B------:R-:W1:Y:S01]  /*1b560*/  LDC R125, c[0x0][0x278] ;  /* 0x00009e00ff7d7b82 */ /* 0x000e620000000800 */
[----:B------:R-:W-:Y:S01]  /*1b570*/  LEA.HI.X.SX32 R51, R52, R71, 0x1, P4 ;  /* 0x0000004734337211 */ /* 0x000fe200020f0eff */
[----:B------:R4:W-:Y:S01]  /*1b580*/  STG.E.U8 desc[UR6][R48.64], R202 ;  /* 0x000000ca30007986 */ /* 0x0009e2000c101106 */
[----:B------:R-:W-:Y:S01]  /*1b590*/  IADD3 R54, P3, R62, R75, RZ ;  /* 0x0000004b3e367210 */ /* 0x000fe20007f7e0ff */
[----:B0-----:R-:W-:-:S04]  /*1b5a0*/  IMAD R52, R129, 0x2, R56 ;  /* 0x0000000281347824 */ /* 0x001fc800078e0238 */
[----:B------:R-:W0:Y:S01]  /*1b5b0*/  LDC R129, c[0x0][0x278] ;  /* 0x00009e00ff817b82 */ /* 0x000e220000000800 */
[----:B------:R-:W-:Y:S02]  /*1b5c0*/  LEA.HI.X.SX32 R55, R62, R71, 0x1, P3 ;  /* 0x000000473e377211 */ /* 0x000fe400018f0eff */
[----:B----4-:R-:W-:-:S04]  /*1b5d0*/  IADD3 R48, P4, R56, R75, RZ ;  /* 0x0000004b38307210 */ /* 0x010fc80007f9e0ff */
[----:B------:R-:W-:Y:S01]  /*1b5e0*/  LEA.HI.X.SX32 R49, R56, R71, 0x1, P4 ;  /* 0x0000004738317211 */ /* 0x000fe200020f0eff */
[----:B--2---:R-:W-:Y:S02]  /*1b5f0*/  IMAD R56, R131, 0x2, R52 ;  /* 0x0000000283387824 */ /* 0x004fe400078e0234 */
[----:B------:R-:W2:Y:S01]  /*1b600*/  LDC R131, c[0x0][0x278] ;  /* 0x00009e00ff837b82 */ /* 0x000ea20000000800 */
[----:B------:R-:W-:Y:S01]  /*1b610*/  STG.E.U8 desc[UR6][R50.64], R204 ;  /* 0x000000cc32007986 */ /* 0x000fe2000c101106 */
[----:B---3--:R-:W-:-:S03]  /*1b620*/  IMAD R62, R57, 0x2, R56 ;  /* 0x00000002393e7824 */ /* 0x008fc600078e0238 */
[----:B------:R3:W-:Y:S03]  /*1b630*/  STG.E.U8 desc[UR6][R54.64], R203 ;  /* 0x000000cb36007986 */ /* 0x0007e6000c101106 */
[----:B------:R-:W4:Y:S01]  /*1b640*/  LDC R57, c[0x0][0x278] ;  /* 0x00009e00ff397b82 */ /* 0x000f220000000800 */
[----:B------:R1:W-:Y:S01]  /*1b650*/  STG.E.U8 desc[UR6][R48.64], R205 ;  /* 0x000000cd30007986 */ /* 0x0003e2000c101106 */
[-C--:B---3--:R-:W-:Y:S02]  /*1b660*/  IADD3 R54, P3, R52, R75.reuse, RZ ;  /* 0x0000004b34367210 */ /* 0x088fe40007f7e0ff */
[----:B------:R-:W-:Y:S02]  /*1b670*/  IADD3 R50, P4, R56, R75, RZ ;  /* 0x0000004b38327210 */ /* 0x000fe40007f9e0ff */
[----:B------:R-:W-:Y:S01]  /*1b680*/  LEA.HI.X.SX32 R55, R52, R71, 0x1, P3 ;  /* 0x0000004734377211 */ /* 0x000fe200018f0eff */
[----:B------:R-:W-:-:S02]  /*1b690*/  IMAD R52, R63, 0x2, R62 ;  /* 0x000000023f347824 */ /* 0x000fc400078e023e */
[----:B------:R-:W3:Y:S01]  /*1b6a0*/  LDC R63, c[0x0][0x278] ;  /* 0x00009e00ff3f7b82 */ /* 0x000ee20000000800 */
[----:B------:R-:W-:Y:S01]  /*1b6b0*/  LEA.HI.X.SX32 R51, R56, R71, 0x1, P4 ;  /* 0x0000004738337211 */ /* 0x000fe200020f0eff */
[----:B------:R0:W-:Y:S01]  /*1b6c0*/  STG.E.U8 desc[UR6][R54.64], R208 ;  /* 0x000000d036007986 */ /* 0x0001e2000c101106 */
[----:B-1----:R-:W-:Y:S01]  /*1b6d0*/  IADD3 R48, P3, R62, R75, RZ ;  /* 0x0000004b3e307210 */ /* 0x002fe20007f7e0ff */
[----:B------:R-:W-:-:S04]  /*1b6e0*/  IMAD R56, R125, 0x2, R52 ;  /* 0x000000027d387824 */ /* 0x000fc800078e0234 */
[----:B------:R-:W1:Y:S01]  /*1b6f0*/  LDC R125, c[0x0][0x278] ;  /* 0x00009e00ff7d7b82 */ /* 0x000e620000000800 */
[----:B------:R-:W-:Y:S02]  /*1b700*/  LEA.HI.X.SX32 R49, R62, R71, 0x1, P3 ;  /* 0x000000473e317211 */ /* 0x000fe400018f0eff */
[----:B0-----:R-:W-:-:S04]  /*1b710*/  IADD3 R54, P4, R52, R75, RZ ;  /* 0x0000004b34367210 */ /* 0x001fc80007f9e0ff */
[----:B------:R-:W-:Y:S01]  /*1b720*/  LEA.HI.X.SX32 R55, R52, R71, 0x1, P4 ;  /* 0x0000004734377211 */ /* 0x000fe200020f0eff */
[----:B------:R-:W-:Y:S02]  /*1b730*/  IMAD R52, R129, 0x2, R56 ;  /* 0x0000000281347824 */ /* 0x000fe400078e0238 */
[----:B------:R-:W0:Y:S01]  /*1b740*/  LDC R129, c[0x0][0x278] ;  /* 0x00009e00ff817b82 */ /* 0x000e220000000800 */
[----:B------:R-:W-:Y:S01]  /*1b750*/  STG.E.U8 desc[UR6][R50.64], R210 ;  /* 0x000000d232007986 */ /* 0x000fe2000c101106 */
[----:B--2---:R-:W-:-:S03]  /*1b760*/  IMAD R62, R131, 0x2, R52 ;  /* 0x00000002833e7824 */ /* 0x004fc600078e0234 */
[----:B------:R2:W-:Y:S03]  /*1b770*/  STG.E.U8 desc[UR6][R48.64], R209 ;  /* 0x000000d130007986 */ /* 0x0005e6000c101106 */
[----:B------:R-:W0:Y:S01]  /*1b780*/  LDC R131, c[0x0][0x278] ;  /* 0x00009e00ff837b82 */ /* 0x000e220000000800 */
[----:B------:R4:W-:Y:S01]  /*1b790*/  STG.E.U8 desc[UR6][R54.64], R207 ;  /* 0x000000cf36007986 */ /* 0x0009e2000c101106 */
[-C--:B--2---:R-:W-:Y:S02]  /*1b7a0*/  IADD3 R48, P3, R56, R75.reuse, RZ ;  /* 0x0000004b38307210 */ /* 0x084fe40007f7e0ff */
[----:B------:R-:W-:Y:S02]  /*1b7b0*/  IADD3 R50, P4, R52, R75, RZ ;  /* 0x0000004b34327210 */ /* 0x000fe40007f9e0ff */
[----:B------:R-:W-:Y:S01]  /*1b7c0*/  LEA.HI.X.SX32 R49, R56, R71, 0x1, P3 ;  /* 0x0000004738317211 */ /* 0x000fe200018f0eff */
[----:B----4-:R-:W-:-:S02]  /*1b7d0*/  IMAD R56, R57, 0x2, R62 ;  /* 0x0000000239387824 */ /* 0x010fc400078e023e */
[----:B------:R-:W2:Y:S01]  /*1b7e0*/  LDC R57, c[0x0][0x278] ;  /* 0x00009e00ff397b82 */ /* 0x000ea20000000800 */
[----:B------:R-:W-:Y:S01]  /*1b7f0*/  IADD3 R54, P3, R62, R75, RZ ;  /* 0x0000004b3e367210 */ /* 0x000fe20007f7e0ff */
[----:B------:R4:W-:Y:S01]  /*1b800*/  STG.E.U8 desc[UR6][R48.64], R211 ;  /* 0x000000d330007986 */ /* 0x0009e2000c101106 */
[-C--:B------:R-:W-:Y:S01]  /*1b810*/  LEA.HI.X.SX32 R51, R52, R71.reuse, 0x1, P4 ;  /* 0x0000004734337211 */ /* 0x080fe200020f0eff */
[----:B---3--:R-:W-:Y:S01]  /*1b820*/  IMAD R52, R63, 0x2, R56 ;  /* 0x000000023f347824 */ /* 0x008fe200078e0238 */
[----:B------:R-:W-:-:S03]  /*1b830*/  LEA.HI.X.SX32 R55, R62, R71, 0x1, P3 ;  /* 0x000000473e377211 */ /* 0x000fc600018f0eff */
[----:B------:R-:W3:Y:S01]  /*1b840*/  LDC R63, c[0x0][0x278] ;  /* 0x00009e00ff3f7b82 */ /* 0x000ee20000000800 */
[C---:B----4-:R-:W-:Y:S01]  /*1b850*/  IADD3 R48, P4, R56.reuse, R75, RZ ;  /* 0x0000004b38307210 */ /* 0x050fe20007f9e0ff */
[----:B------:R4:W-:Y:S03]  /*1b860*/  STG.E.U8 desc[UR6][R50.64], R213 ;  /* 0x000000d532007986 */ /* 0x0009e6000c101106 */
[----:B------:R-:W-:Y:S01]  /*1b870*/  LEA.HI.X.SX32 R49, R56, R71, 0x1, P4 ;  /* 0x0000004738317211 */ /* 0x000fe200020f0eff */
[----:B-1----:R-:W-:Y:S02]  /*1b880*/  IMAD R56, R125, 0x2, R52 ;  /* 0x000000027d387824 */ /* 0x002fe400078e0234 */
[----:B------:R-:W1:Y:S01]  /*1b890*/  LDC R125, c[0x0][0x278] ;  /* 0x00009e00ff7d7b82 */ /* 0x000e620000000800 */
[----:B------:R-:W-:Y:S01]  /*1b8a0*/  STG.E.U8 desc[UR6][R54.64], R212 ;  /* 0x000000d436007986 */ /* 0x000fe2000c101106 */
[----:B0-----:R-:W-:-:S03]  /*1b8b0*/  IMAD R62, R129, 0x2, R56 ;  /* 0x00000002813e7824 */ /* 0x001fc600078e0238 */
[----:B------:R0:W-:Y:S03]  /*1b8c0*/  STG.E.U8 desc[UR6][R48.64], R214 ;  /* 0x000000d630007986 */ /* 0x0001e6000c101106 */
[----:B------:R-:W1:Y:S01]  /*1b8d0*/  LDC R129, c[0x0][0x278] ;  /* 0x00009e00ff817b82 */ /* 0x000e620000000800 */
[-C--:B----4-:R-:W-:Y:S02]  /*1b8e0*/  IADD3 R50, P4, R56, R75.reuse, RZ ;  /* 0x0000004b38327210 */ /* 0x090fe40007f9e0ff */
[----:B0-----:R-:W-:-:S04]  /*1b8f0*/  IADD3 R48, P3, R52, R75, RZ ;  /* 0x0000004b34307210 */ /* 0x001fc80007f7e0ff */
[----:B------:R-:W-:Y:S01]  /*1b900*/  LEA.HI.X.SX32 R49, R52, R71, 0x1, P3 ;  /* 0x0000004734317211 */ /* 0x000fe200018f0eff */
[----:B------:R-:W-:Y:S02]  /*1b910*/  IMAD R52, R131, 0x2, R62 ;  /* 0x0000000283347824 */ /* 0x000fe400078e023e */
[----:B------:R-:W0:Y:S01]  /*1b920*/  LDC R131, c[0x0][0x278] ;  /* 0x00009e00ff837b82 */ /* 0x000e220000000800 */
[----:B------:R-:W-:Y:S01]  /*1b930*/  IADD3 R54, P3, R62, R75, RZ ;  /* 0x0000004b3e367210 */ /* 0x000fe20007f7e0ff */
[----:B------:R4:W-:Y:S01]  /*1b940*/  STG.E.U8 desc[UR6][R48.64], R215 ;  /* 0x000000d730007986 */ /* 0x0009e2000c101106 */
[-C--:B------:R-:W-:Y:S01]  /*1b950*/  LEA.HI.X.SX32 R51, R56, R71.reuse, 0x1, P4 ;  /* 0x0000004738337211 */ /* 0x080fe200020f0eff */
[----:B--2---:R-:W-:Y:S01]  /*1b960*/  IMAD R56, R57, 0x2, R52 ;  /* 0x0000000239387824 */ /* 0x004fe200078e0234 */
[----:B------:R-:W-:-:S03]  /*1b970*/  LEA.HI.X.SX32 R55, R62, R71, 0x1, P3 ;  /* 0x000000473e377211 */ /* 0x000fc600018f0eff */
[----:B------:R-:W2:Y:S01]  /*1b980*/  LDC R57, c[0x0][0x278] ;  /* 0x00009e00ff397b82 */ /* 0x000ea20000000800 */
[C---:B----4-:R-:W-:Y:S01]  /*1b990*/  IADD3 R48, P4, R52.reuse, R75, RZ ;  /* 0x0000004b34307210 */ /* 0x050fe20007f9e0ff */
[----:B------:R4:W-:Y:S03]  /*1b9a0*/  STG.E.U8 desc[UR6][R50.64], R217 ;  /* 0x000000d932007986 */ /* 0x0009e6000c101106 */
[----:B------:R-:W-:Y:S01]  /*1b9b0*/  LEA.HI.X.SX32 R49, R52, R71, 0x1, P4 ;  /* 0x0000004734317211 */ /* 0x000fe200020f0eff */
[----:B---3--:R-:W-:Y:S02]  /*1b9c0*/  IMAD R52, R63, 0x2, R56 ;  /* 0x000000023f347824 */ /* 0x008fe400078e0238 */
[----:B------:R-:W3:Y:S01]  /*1b9d0*/  LDC R63, c[0x0][0x278] ;  /* 0x00009e00ff3f7b82 */ /* 0x000ee20000000800 */
[----:B------:R-:W-:Y:S01]  /*1b9e0*/  STG.E.U8 desc[UR6][R54.64], R216 ;  /* 0x000000d836007986 */ /* 0x000fe2000c101106 */
[----:B-1----:R-:W-:-:S03]  /*1b9f0*/  IMAD R62, R125, 0x2, R52 ;  /* 0x000000027d3e7824 */ /* 0x002fc600078e0234 */
[----:B------:R1:W-:Y:S03]  /*1ba00*/  STG.E.U8 desc[UR6][R48.64], R218 ;  /* 0x000000da30007986 */ /* 0x0003e6000c101106 */
[----:B------:R-:W3:Y:S01]  /*1ba10*/  LDC R125, c[0x0][0x278] ;  /* 0x00009e00ff7d7b82 */ /* 0x000ee20000000800 */
[-C--:B----4-:R-:W-:Y:S02]  /*1ba20*/  IADD3 R50, P4, R52, R75.reuse, RZ ;  /* 0x0000004b34327210 */ /* 0x090fe40007f9e0ff */
[----:B-1----:R-:W-:-:S04]  /*1ba30*/  IADD3 R48, P3, R56, R75, RZ ;  /* 0x0000004b38307210 */ /* 0x002fc80007f7e0ff */
        /* <DEDUP_REMOVED lines=72> */
[----:B---3--:R-:W-:Y:S01]  /*1bec0*/  IMAD R52, R125, 0x2, R56 ;  /* 0x000000027d347824 */ /* 0x008fe200078e0238 */
[----:B------:R-:W-:Y:S01]  /*1bed0*/  STG.E.U8 desc[UR6][R54.64], R232 ;  /* 0x000000e836007986 */ /* 0x000fe2000c101106 */
[----:B------:R-:W3:Y:S02]  /*1bee0*/  LDC R125, c[0x0][0x278] ;  /* 0x00009e00ff7d7b82 */ /* 0x000ee40000000800 */
[----:B-1----:R-:W-:Y:S01]  /*1bef0*/  IMAD R62, R129, 0x2, R52 ;  /* 0x00000002813e7824 */ /* 0x002fe200078e0234 */
[----:B------:R1:W-:Y:S05]  /*1bf00*/  STG.E.U8 desc[UR6][R48.64], R234 ;  /* 0x000000ea30007986 */ /* 0x0003ea000c101106 */
[----:B------:R-:W3:Y:S01]  /*1bf10*/  LDC R129, c[0x0][0x278] ;  /* 0x00009e00ff817b82 */ /* 0x000ee20000000800 */
[----:B----4-:R-:W-:-:S02]  /*1bf20*/  IADD3 R50, P4, R52, R75, RZ ;  /* 0x0000004b34327210 */ /* 0x010fc40007f9e0ff */
        /* <DEDUP_REMOVED lines=21> */
[-C--:B------:R-:W-:Y:S01]  /*1c080*/  LEA.HI.X.SX32 R55, R52, R71.reuse, 0x1, P3 ;  /* 0x0000004734377211 */ /* 0x080fe200018f0eff */
[----:B------:R-:W-:Y:S01]  /*1c090*/  IMAD R52, R129, 0x2, R62 ;  /* 0x0000000281347824 */ /* 0x000fe200078e023e */
[----:B------:R-:W-:Y:S01]  /*1c0a0*/  LEA.HI.X.SX32 R51, R56, R71, 0x1, P4 ;  /* 0x0000004738337211 */ /* 0x000fe200020f0eff */
[----:B------:R-:W3:Y:S02]  /*1c0b0*/  LDC R129, c[0x0][0x278] ;  /* 0x00009e00ff817b82 */ /* 0x000ee40000000800 */
        /* <DEDUP_REMOVED lines=17> */
[----:B----4-:R-:W-:Y:S01]  /*1c1d0*/  IMAD R56, R125, 0x2, R62 ;  /* 0x000000027d387824 */ /* 0x010fe200078e023e */
[----:B------:R-:W-:Y:S01]  /*1c1e0*/  IADD3 R54, P3, R62, R75, RZ ;  /* 0x0000004b3e367210 */ /* 0x000fe20007f7e0ff */
[----:B------:R-:W2:Y:S01]  /*1c1f0*/  LDC R125, c[0x0][0x278] ;  /* 0x00009e00ff7d7b82 */ /* 0x000ea20000000800 */
[-C--:B------:R-:W-:Y:S01]  /*1c200*/  LEA.HI.X.SX32 R51, R52, R71.reuse, 0x1, P4 ;  /* 0x0000004734337211 */ /* 0x080fe200020f0eff */
[----:B------:R4:W-:Y:S01]  /*1c210*/  STG.E.U8 desc[UR6][R48.64], R246 ;  /* 0x000000f630007986 */ /* 0x0009e2000c101106 */
[----:B---3--:R-:W-:Y:S01]  /*1c220*/  IMAD R52, R129, 0x2, R56 ;  /* 0x0000000281347824 */ /* 0x008fe200078e0238 */
[----:B------:R-:W-:-:S04]  /*1c230*/  LEA.HI.X.SX32 R55, R62, R71, 0x1, P3 ;  /* 0x000000473e377211 */ /* 0x000fc800018f0eff */
[----:B------:R-:W3:Y:S01]  /*1c240*/  LDC R129, c[0x0][0x278] ;  /* 0x00009e00ff817b82 */ /* 0x000ee20000000800 */
[C---:B----4-:R-:W-:Y:S01]  /*1c250*/  IADD3 R48, P4, R56.reuse, R75, RZ ;  /* 0x0000004b38307210 */ /* 0x050fe20007f9e0ff */
[----:B------:R-:W-:Y:S03]  /*1c260*/  STG.E.U8 desc[UR6][R50.64], R47 ;  /* 0x0000002f32007986 */ /* 0x000fe6000c101106 */
[----:B------:R-:W-:Y:S01]  /*1c270*/  LEA.HI.X.SX32 R49, R56, R71, 0x1, P4 ;  /* 0x0000004738317211 */ /* 0x000fe200020f0eff */
[----:B-1----:R-:W-:Y:S02]  /*1c280*/  IMAD R56, R131, 0x2, R52 ;  /* 0x0000000283387824 */ /* 0x002fe400078e0234 */
[----:B------:R-:W1:Y:S01]  /*1c290*/  LDC R131, c[0x0][0x278] ;  /* 0x00009e00ff837b82 */ /* 0x000e620000000800 */
[----:B------:R4:W-:Y:S01]  /*1c2a0*/  STG.E.U8 desc[UR6][R54.64], R46 ;  /* 0x0000002e36007986 */ /* 0x0009e2000c101106 */
[----:B0-----:R-:W-:-:S03]  /*1c2b0*/  IMAD R62, R57, 0x2, R56 ;  /* 0x00000002393e7824 */ /* 0x001fc600078e0238 */
[----:B------:R0:W-:Y:S03]  /*1c2c0*/  STG.E.U8 desc[UR6][R48.64], R249 ;  /* 0x000000f930007986 */ /* 0x0001e6000c101106 */
[----:B------:R-:W1:Y:S01]  /*1c2d0*/  LDC R57, c[0x0][0x278] ;  /* 0x00009e00ff397b82 */ /* 0x000e620000000800 */
[----:B----4-:R-:W-:-:S07]  /*1c2e0*/  IADD3 R46, P3, R52, R75, RZ ;  /* 0x0000004b342e7210 */ /* 0x010fce0007f7e0ff */
[----:B------:R-:W4:Y:S01]  /*1c2f0*/  LDC R55, c[0x0][0x278] ;  /* 0x00009e00ff377b82 */ /* 0x000f220000000800 */
[----:B------:R-:W-:Y:S01]  /*1c300*/  LEA.HI.X.SX32 R47, R52, R71, 0x1, P3 ;  /* 0x00000047342f7211 */ /* 0x000fe200018f0eff */
[----:B------:R-:W-:Y:S01]  /*1c310*/  IMAD R52, R63, 0x2, R62 ;  /* 0x000000023f347824 */ /* 0x000fe200078e023e */
[-C--:B0-----:R-:W-:Y:S02]  /*1c320*/  IADD3 R48, P4, R56, R75.reuse, RZ ;  /* 0x0000004b38307210 */ /* 0x081fe40007f9e0ff */
[----:B------:R-:W-:Y:S01]  /*1c330*/  IADD3 R50, P3, R62, R75, RZ ;  /* 0x0000004b3e327210 */ /* 0x000fe20007f7e0ff */
[----:B------:R0:W-:Y:S01]  /*1c340*/  STG.E.U8 desc[UR6][R46.64], R250 ;  /* 0x000000fa2e007986 */ /* 0x0001e2000c101106 */
[-C--:B------:R-:W-:Y:S01]  /*1c350*/  LEA.HI.X.SX32 R49, R56, R71.reuse, 0x1, P4 ;  /* 0x0000004738317211 */ /* 0x080fe200020f0eff */
[----:B------:R-:W4:Y:S01]  /*1c360*/  LDC R63, c[0x0][0x278] ;  /* 0x00009e00ff3f7b82 */ /* 0x000f220000000800 */
[----:B------:R-:W-:Y:S01]  /*1c370*/  LEA.HI.X.SX32 R51, R62, R71, 0x1, P3 ;  /* 0x000000473e337211 */ /* 0x000fe200018f0eff */
[----:B--2---:R-:W-:Y:S01]  /*1c380*/  IMAD R54, R125, 0x2, R52 ;  /* 0x000000027d367824 */ /* 0x004fe200078e0234 */
[----:B0-----:R-:W-:-:S05]  /*1c390*/  IADD3 R46, P4, R52, R75, RZ ;  /* 0x0000004b342e7210 */ /* 0x001fca0007f9e0ff */
[----:B------:R-:W0:Y:S01]  /*1c3a0*/  LDC R125, c[0x0][0x278] ;  /* 0x00009e00ff7d7b82 */ /* 0x000e220000000800 */
[----:B------:R-:W-:Y:S01]  /*1c3b0*/  LEA.HI.X.SX32 R47, R52, R71, 0x1, P4 ;  /* 0x00000047342f7211 */ /* 0x000fe200020f0eff */
[----:B------:R2:W-:Y:S01]  /*1c3c0*/  STG.E.U8 desc[UR6][R48.64], R248 ;  /* 0x000000f830007986 */ /* 0x0005e2000c101106 */
[----:B---3--:R-:W-:-:S03]  /*1c3d0*/  IMAD R52, R129, 0x2, R54 ;  /* 0x0000000281347824 */ /* 0x008fc600078e0236 */
[----:B------:R-:W-:Y:S01]  /*1c3e0*/  STG.E.U8 desc[UR6][R50.64], R45 ;  /* 0x0000002d32007986 */ /* 0x000fe2000c101106 */
[----:B-1----:R-:W-:Y:S01]  /*1c3f0*/  IMAD R56, R131, 0x2, R52 ;  /* 0x0000000283387824 */ /* 0x002fe200078e0234 */
[----:B------:R-:W1:Y:S02]  /*1c400*/  LDC R129, c[0x0][0x278] ;  /* 0x00009e00ff817b82 */ /* 0x000e640000000800 */
[----:B------:R3:W-:Y:S01]  /*1c410*/  STG.E.U8 desc[UR6][R46.64], R3 ;  /* 0x000000032e007986 */ /* 0x0007e2000c101106 */
[-C--:B--2---:R-:W-:Y:S02]  /*1c420*/  IADD3 R48, P4, R52, R75.reuse, RZ ;  /* 0x0000004b34307210 */ /* 0x084fe40007f9e0ff */
[C---:B---3--:R-:W-:Y:S01]  /*1c430*/  IADD3 R46, P3, R54.reuse, R75, RZ ;  /* 0x0000004b362e7210 */ /* 0x048fe20007f7e0ff */
[----:B------:R-:W2:Y:S03]  /*1c440*/  LDL.LU R3, [R1+0x614] ;  /* 0x0006140001037983 */ /* 0x000ea60000300800 */
[----:B------:R-:W-:Y:S01]  /*1c450*/  LEA.HI.X.SX32 R47, R54, R71, 0x1, P3 ;  /* 0x00000047362f7211 */ /* 0x000fe200018f0eff */
[----:B------:R-:W-:-:S02]  /*1c460*/  IMAD R54, R57, 0x2, R56 ;  /* 0x0000000239367824 */ /* 0x000fc400078e0238 */
[----:B------:R-:W3:Y:S01]  /*1c470*/  LDC R57, c[0x0][0x278] ;  /* 0x00009e00ff397b82 */ /* 0x000ee20000000800 */
[----:B------:R-:W-:Y:S01]  /*1c480*/  LEA.HI.X.SX32 R49, R52, R71, 0x1, P4 ;  /* 0x0000004734317211 */ /* 0x000fe200020f0eff */
[----:B------:R0:W-:Y:S01]  /*1c490*/  STG.E.U8 desc[UR6][R46.64], R0 ;  /* 0x000000002e007986 */ /* 0x0001e2000c101106 */
[----:B------:R-:W-:Y:S01]  /*1c4a0*/  IADD3 R50, P3, R56, R75, RZ ;  /* 0x0000004b38327210 */ /* 0x000fe20007f7e0ff */
[----:B----4-:R-:W-:-:S04]  /*1c4b0*/  IMAD R52, R55, 0x2, R54 ;  /* 0x0000000237347824 */ /* 0x010fc800078e0236 */
[----:B------:R-:W4:Y:S01]  /*1c4c0*/  LDC R55, c[0x0][0x278] ;  /* 0x00009e00ff377b82 */ /* 0x000f220000000800 */
[----:B------:R-:W-:Y:S02]  /*1c4d0*/  LEA.HI.X.SX32 R51, R56, R71, 0x1, P3 ;  /* 0x0000004738337211 */ /* 0x000fe400018f0eff */
[C---:B0-----:R-:W-:Y:S01]  /*1c4e0*/  IADD3 R46, P4, R54.reuse, R75, RZ ;  /* 0x0000004b362e7210 */ /* 0x041fe20007f9e0ff */
[----:B------:R-:W-:Y:S03]  /*1c4f0*/  STG.E.U8 desc[UR6][R48.64], R251 ;  /* 0x000000fb30007986 */ /* 0x000fe6000c101106 */
[----:B------:R-:W-:Y:S01]  /*1c500*/  LEA.HI.X.SX32 R47, R54, R71, 0x1, P4 ;  /* 0x00000047362f7211 */ /* 0x000fe200020f0eff */
[----:B------:R-:W-:Y:S01]  /*1c510*/  IMAD R54, R63, 0x2, R52 ;  /* 0x000000023f367824 */ /* 0x000fe200078e0234 */
[----:B------:R-:W-:Y:S01]  /*1c520*/  PRMT R43, R8, 0x7770, RZ ;  /* 0x00007770082b7816 */ /* 0x000fe200000000ff */
[----:B------:R-:W0:Y:S01]  /*1c530*/  LDC R63, c[0x0][0x278] ;  /* 0x00009e00ff3f7b82 */ /* 0x000e220000000800 */
[----:B------:R1:W-:Y:S01]  /*1c540*/  STG.E.U8 desc[UR6][R50.64], R44 ;  /* 0x0000002c32007986 */ /* 0x0003e2000c101106 */
[----:B------:R-:W-:-:S03]  /*1c550*/  IMAD R56, R125, 0x2, R54 ;  /* 0x000000027d387824 */ /* 0x000fc600078e0236 */
[----:B------:R1:W-:Y:S03]  /*1c560*/  STG.E.U8 desc[UR6][R46.64], R241 ;  /* 0x000000f12e007986 */ /* 0x0003e6000c101106 */
[----:B------:R-:W0:Y:S01]  /*1c570*/  LDC R125, c[0x0][0x278] ;  /* 0x00009e00ff7d7b82 */ /* 0x000e220000000800 */
[----:B------:R-:W-:Y:S01]  /*1c580*/  PRMT R40, R8, 0x7771, RZ ;  /* 0x0000777108287816 */ /* 0x000fe200000000ff */
[----:B------:R-:W2:Y:S01]  /*1c590*/  LDL.LU R0, [R1+0x610] ;  /* 0x0006100001007983 */ /* 0x000ea20000300800 */
[----:B-1----:R-:W-:-:S04]  /*1c5a0*/  IADD3 R44, P3, R52, R75, RZ ;  /* 0x0000004b342c7210 */ /* 0x002fc80007f7e0ff */
[----:B------:R-:W-:Y:S01]  /*1c5b0*/  LEA.HI.X.SX32 R45, R52, R71, 0x1, P3 ;  /* 0x00000047342d7211 */ /* 0x000fe200018f0eff */
[----:B------:R-:W-:Y:S01]  /*1c5c0*/  IMAD R52, R129, 0x2, R56 ;  /* 0x0000000281347824 */ /* 0x000fe200078e0238 */
[C---:B------:R-:W-:Y:S01]  /*1c5d0*/  IADD3 R46, P4, R54.reuse, R75, RZ ;  /* 0x0000004b362e7210 */ /* 0x040fe20007f9e0ff */
[----:B------:R-:W1:Y:S02]  /*1c5e0*/  LDC R129, c[0x0][0x278] ;  /* 0x00009e00ff817b82 */ /* 0x000e640000000800 */
[----:B------:R4:W-:Y:S01]  /*1c5f0*/  STG.E.U8 desc[UR6][R44.64], R2 ;  /* 0x000000022c007986 */ /* 0x0009e2000c101106 */
[----:B------:R-:W-:Y:S01]  /*1c600*/  LEA.HI.X.SX32 R47, R54, R71, 0x1, P4 ;  /* 0x00000047362f7211 */ /* 0x000fe200020f0eff */
[----:B---3--:R-:W-:-:S04]  /*1c610*/  IMAD R54, R57, 0x2, R52 ;  /* 0x0000000239367824 */ /* 0x008fc800078e0234 */
[----:B------:R-:W3:Y:S01]  /*1c620*/  LDC R57, c[0x0][0x278] ;  /* 0x00009e00ff397b82 */ /* 0x000ee20000000800 */
[-C--:B------:R-:W-:Y:S02]  /*1c630*/  IADD3 R48, P3, R56, R75.reuse, RZ ;  /* 0x0000004b38307210 */ /* 0x080fe40007f7e0ff */
[C---:B----4-:R-:W-:Y:S01]  /*1c640*/  IADD3 R44, P4, R52.reuse, R75, RZ ;  /* 0x0000004b342c7210 */ /* 0x050fe20007f9e0ff */
[----:B------:R-:W4:Y:S03]  /*1c650*/  LDL.LU R2, [R1+0x60c] ;  /* 0x00060c0001027983 */ /* 0x000f260000300800 */
[-C--:B------:R-:W-:Y:S01]  /*1c660*/  LEA.HI.X.SX32 R45, R52, R71.reuse, 0x1, P4 ;  /* 0x00000047342d7211 */ /* 0x080fe200020f0eff */
[----:B------:R-:W-:Y:S01]  /*1c670*/  IMAD R52, R55, 0x2, R54 ;  /* 0x0000000237347824 */ /* 0x000fe200078e0236 */
[----:B------:R-:W-:Y:S01]  /*1c680*/  LEA.HI.X.SX32 R49, R56, R71, 0x1, P3 ;  /* 0x0000004738317211 */ /* 0x000fe200018f0eff */
[----:B------:R-:W3:Y:S01]  /*1c690*/  LDC R55, c[0x0][0x278] ;  /* 0x00009e00ff377b82 */ /* 0x000ee20000000800 */
[C---:B------:R-:W-:Y:S01]  /*1c6a0*/  IADD3 R50, P3, R54.reuse, R75, RZ ;  /* 0x0000004b36327210 */ /* 0x040fe20007f7e0ff */
[----:B0-----:R-:W-:Y:S01]  /*1c6b0*/  IMAD R56, R63, 0x2, R52 ;  /* 0x000000023f387824 */ /* 0x001fe200078e0234 */
[----:B------:R0:W-:Y:S02]  /*1c6c0*/  STG.E.U8 desc[UR6][R46.64], R252 ;  /* 0x000000fc2e007986 */ /* 0x0001e4000c101106 */
[----:B------:R-:W-:-:S02]  /*1c6d0*/  LEA.HI.X.SX32 R51, R54, R71, 0x1, P3 ;  /* 0x0000004736337211 */ /* 0x000fc400018f0eff */
[C---:B------:R-:W-:Y:S01]  /*1c6e0*/  PRMT R36, R8.reuse, 0x7772, RZ ;  /* 0x0000777208247816 */ /* 0x040fe200000000ff */
[----:B------:R-:W3:Y:S01]  /*1c6f0*/  LDC R63, c[0x0][0x278] ;  /* 0x00009e00ff3f7b82 */ /* 0x000ee20000000800 */
[----:B------:R-:W-:Y:S01]  /*1c700*/  IMAD R54, R125, 0x2, R56 ;  /* 0x000000027d367824 */ /* 0x000fe200078e0238 */
[----:B------:R-:W-:Y:S01]  /*1c710*/  STG.E.U8 desc[UR6][R48.64], R247 ;  /* 0x000000f730007986 */ /* 0x000fe2000c101106 */
[----:B------:R-:W-:Y:S02]  /*1c720*/  PRMT R32, R8, 0x7773, RZ ;  /* 0x0000777308207816 */ /* 0x000fe400000000ff */
[----:B------:R-:W-:Y:S01]  /*1c730*/  PRMT R5, R77, 0x7773, RZ ;  /* 0x000077734d057816 */ /* 0x000fe200000000ff */
[----:B------:R-:W2:Y:S01]  /*1c740*/  LDL.LU R243, [R1+0x218] ;  /* 0x0002180001f37983 */ /* 0x000ea20000300800 */
[C---:B0-----:R-:W-:Y:S01]  /*1c750*/  IADD3 R46, P4, R52.reuse, R75, RZ ;  /* 0x0000004b342e7210 */ /* 0x041fe20007f9e0ff */
[----:B------:R-:W0:Y:S02]  /*1c760*/  LDC R125, c[0x0][0x278] ;  /* 0x00009e00ff7d7b82 */ /* 0x000e240000000800 */
[----:B------:R3:W-:Y:S01]  /*1c770*/  STG.E.U8 desc[UR6][R44.64], R43 ;  /* 0x0000002b2c007986 */ /* 0x0007e2000c101106 */
[----:B------:R-:W-:Y:S01]  /*1c780*/  LEA.HI.X.SX32 R47, R52, R71, 0x1, P4 ;  /* 0x00000047342f7211 */ /* 0x000fe200020f0eff */
[----:B-1----:R-:W-:-:S04]  /*1c790*/  IMAD R52, R129, 0x2, R54 ;  /* 0x0000000281347824 */ /* 0x002fc800078e0236 */
[----:B------:R-:W1:Y:S01]  /*1c7a0*/  LDC R129, c[0x0][0x278] ;  /* 0x00009e00ff817b82 */ /* 0x000e620000000800 */
[-C--:B---3--:R-:W-:Y:S02]  /*1c7b0*/  IADD3 R44, P4, R54, R75.reuse, RZ ;  /* 0x0000004b362c7210 */ /* 0x088fe40007f9e0ff */
[----:B------:R-:W-:Y:S02]  /*1c7c0*/  IADD3 R48, P3, R56, R75, RZ ;  /* 0x0000004b38307210 */ /* 0x000fe40007f7e0ff */
[-C--:B------:R-:W-:Y:S01]  /*1c7d0*/  LEA.HI.X.SX32 R45, R54, R71.reuse, 0x1, P4 ;  /* 0x00000047362d7211 */ /* 0x080fe200020f0eff */
[----:B------:R-:W-:Y:S02]  /*1c7e0*/  IMAD R54, R57, 0x2, R52 ;  /* 0x0000000239367824 */ /* 0x000fe400078e0234 */
[----:B------:R-:W3:Y:S01]  /*1c7f0*/  LDC R57, c[0x0][0x278] ;  /* 0x00009e00ff397b82 */ /* 0x000ee20000000800 */
[----:B------:R0:W-:Y:S01]  /*1c800*/  STG.E.U8 desc[UR6][R50.64], R38 ;  /* 0x0000002632007986 */ /* 0x0001e2000c101106 */
[----:B------:R-:W-:-:S03]  /*1c810*/  LEA.HI.X.SX32 R49, R56, R71, 0x1, P3 ;  /* 0x0000004738317211 */ /* 0x000fc600018f0eff */
[----:B------:R0:W-:Y:S02]  /*1c820*/  STG.E.U8 desc[UR6][R46.64], R42 ;  /* 0x0000002a2e007986 */ /* 0x0001e4000c101106 */
[----:B0-----:R-:W-:Y:S01]  /*1c830*/  IMAD R38, R55, 0x2, R54 ;  /* 0x0000000237267824 */ /* 0x001fe200078e0236 */
[-C--:B------:R-:W-:Y:S01]  /*1c840*/  IADD3 R50, P3, R52, R75.reuse, RZ ;  /* 0x0000004b34327210 */ /* 0x080fe20007f7e0ff */
[----:B------:R-:W0:Y:S01]  /*1c850*/  LDC R55, c[0x0][0x278] ;  /* 0x00009e00ff377b82 */ /* 0x000e220000000800 */
[----:B------:R1:W-:Y:S01]  /*1c860*/  STG.E.U8 desc[UR6][R48.64], R41 ;  /* 0x0000002930007986 */ /* 0x0003e2000c101106 */
[----:B------:R-:W-:Y:S02]  /*1c870*/  IADD3 R42, P4, R54, R75, RZ ;  /* 0x0000004b362a7210 */ /* 0x000fe40007f9e0ff */
[-C--:B------:R-:W-:Y:S01]  /*1c880*/  LEA.HI.X.SX32 R51, R52, R71.reuse, 0x1, P3 ;  /* 0x0000004734337211 */ /* 0x080fe200018f0eff */
[----:B------:R-:W-:Y:S01]  /*1c890*/  IMAD R52, R63, 0x2, R38 ;  /* 0x000000023f347824 */ /* 0x000fe200078e0226 */
[----:B------:R1:W-:Y:S01]  /*1c8a0*/  STG.E.U8 desc[UR6][R44.64], R40 ;  /* 0x000000282c007986 */ /* 0x0003e2000c101106 */
[----:B------:R-:W-:Y:S01]  /*1c8b0*/  LEA.HI.X.SX32 R43, R54, R71, 0x1, P4 ;  /* 0x00000047362b7211 */ /* 0x000fe200020f0eff */
[----:B------:R-:W0:Y:S08]  /*1c8c0*/  LDC R63, c[0x0][0x278] ;  /* 0x00009e00ff3f7b82 */ /* 0x000e300000000800 */
[----:B-1----:R-:W1:Y:S01]  /*1c8d0*/  LDC R49, c[0x0][0x278] ;  /* 0x00009e00ff317b82 */ /* 0x002e620000000800 */
[----:B------:R-:W-:Y:S01]  /*1c8e0*/  IMAD R48, R125, 0x2, R52 ;  /* 0x000000027d307824 */ /* 0x000fe200078e0234 */
[-C--:B------:R-:W-:Y:S01]  /*1c8f0*/  IADD3 R40, P4, R52, R75.reuse, RZ ;  /* 0x0000004b34287210 */ /* 0x080fe20007f9e0ff */
[----:B------:R3:W-:Y:S01]  /*1c900*/  STG.E.U8 desc[UR6][R50.64], R34 ;  /* 0x0000002232007986 */ /* 0x0007e2000c101106 */
[----:B------:R-:W-:-:S02]  /*1c910*/  IADD3 R46, P3, R38, R75, RZ ;  /* 0x0000004b262e7210 */ /* 0x000fc40007f7e0ff */
[-C--:B------:R-:W-:Y:S01]  /*1c920*/  LEA.HI.X.SX32 R41, R52, R71.reuse, 0x1, P4 ;  /* 0x0000004734297211 */ /* 0x080fe200020f0eff */
[----:B------:R-:W-:Y:S01]  /*1c930*/  IMAD R52, R129, 0x2, R48 ;  /* 0x0000000281347824 */ /* 0x000fe200078e0230 */
[----:B------:R-:W-:Y:S02]  /*1c940*/  LEA.HI.X.SX32 R47, R38, R71, 0x1, P3 ;  /* 0x00000047262f7211 */ /* 0x000fe400018f0eff */
[C---:B------:R-:W-:Y:S01]  /*1c950*/  IADD3 R44, P3, R48.reuse, R75, RZ ;  /* 0x0000004b302c7210 */ /* 0x040fe20007f7e0ff */
[----:B---3--:R-:W3:Y:S01]  /*1c960*/  LDC R51, c[0x0][0x278] ;  /* 0x00009e00ff337b82 */ /* 0x008ee20000000800 */
[----:B------:R-:W-:Y:S01]  /*1c970*/  IMAD R34, R57, 0x2, R52 ;  /* 0x0000000239227824 */ /* 0x000fe200078e0234 */
[----:B------:R0:W-:Y:S01]  /*1c980*/  STG.E.U8 desc[UR6][R42.64], R39 ;  /* 0x000000272a007986 */ /* 0x0001e2000c101106 */
[----:B------:R-:W-:-:S05]  /*1c990*/  LEA.HI.X.SX32 R45, R48, R71, 0x1, P3 ;  /* 0x00000047302d7211 */ /* 0x000fca00018f0eff */
[----:B------:R-:W3:Y:S01]  /*1c9a0*/  LDC R57, c[0x0][0x278] ;  /* 0x00009e00ff397b82 */ /* 0x000ee20000000800 */
[----:B------:R0:W-:Y:S01]  /*1c9b0*/  STG.E.U8 desc[UR6][R46.64], R37 ;  /* 0x000000252e007986 */ /* 0x0001e2000c101106 */
[C---:B------:R-:W-:Y:S01]  /*1c9c0*/  IADD3 R38, P4, R52.reuse, R75, RZ ;  /* 0x0000004b34267210 */ /* 0x040fe20007f9e0ff */
[----:B0-----:R-:W-:Y:S02]  /*1c9d0*/  IMAD R48, R55, 0x2, R34 ;  /* 0x0000000237307824 */ /* 0x001fe400078e0222 */
[----:B------:R0:W-:Y:S01]  /*1c9e0*/  STG.E.U8 desc[UR6][R40.64], R36 ;  /* 0x0000002428007986 */ /* 0x0001e2000c101106 */
[----:B------:R-:W-:Y:S02]  /*1c9f0*/  LEA.HI.X.SX32 R39, R52, R71, 0x1, P4 ;  /* 0x0000004734277211 */ /* 0x000fe400020f0eff */
[----:B------:R-:W3:Y:S01]  /*1ca00*/  LDC R47, c[0x0][0x278] ;  /* 0x00009e00ff2f7b82 */ /* 0x000ee20000000800 */
[----:B-1----:R-:W-:Y:S01]  /*1ca10*/  IMAD R46, R49, 0x2, R48 ;  /* 0x00000002312e7824 */ /* 0x002fe200078e0230 */
[C---:B0-----:R-:W-:Y:S01]  /*1ca20*/  IADD3 R36, P4, R48.reuse, R75, RZ ;  /* 0x0000004b30247210 */ /* 0x041fe20007f9e0ff */
[----:B------:R0:W-:Y:S05]  /*1ca30*/  STG.E.U8 desc[UR6][R44.64], R30 ;  /* 0x0000001e2c007986 */ /* 0x0001ea000c101106 */
[----:B------:R-:W1:Y:S01]  /*1ca40*/  LDC R49, c[0x0][0x278] ;  /* 0x00009e00ff317b82 */ /* 0x000e620000000800 */
[----:B------:R-:W-:Y:S01]  /*1ca50*/  LEA.HI.X.SX32 R37, R48, R71, 0x1, P4 ;  /* 0x0000004730257211 */ /* 0x000fe200020f0eff */
[----:B------:R-:W-:Y:S01]  /*1ca60*/  IMAD R48, R63, 0x2, R46 ;  /* 0x000000023f307824 */ /* 0x000fe200078e022e */
[----:B------:R-:W-:-:S05]  /*1ca70*/  IADD3 R42, P3, R34, R75, RZ ;  /* 0x0000004b222a7210 */ /* 0x000fca0007f7e0ff */
[----:B0-----:R-:W0:Y:S01]  /*1ca80*/  LDC R45, c[0x0][0x278] ;  /* 0x00009e00ff2d7b82 */ /* 0x001e220000000800 */
[----:B---3--:R-:W-:Y:S01]  /*1ca90*/  IMAD R30, R51, 0x2, R48 ;  /* 0x00000002331e7824 */ /* 0x008fe200078e0230 */
[----:B------:R-:W-:Y:S01]  /*1caa0*/  LEA.HI.X.SX32 R43, R34, R71, 0x1, P3 ;  /* 0x00000047222b7211 */ /* 0x000fe200018f0eff */
[----:B------:R3:W-:Y:S01]  /*1cab0*/  STG.E.U8 desc[UR6][R38.64], R35 ;  /* 0x0000002326007986 */ /* 0x0007e2000c101106 */
[----:B------:R-:W-:-:S04]  /*1cac0*/  IADD3 R40, P3, R46, R75, RZ ;  /* 0x0000004b2e287210 */ /* 0x000fc80007f7e0ff */
[----:B------:R-:W0:Y:S01]  /*1cad0*/  LDC R51, c[0x0][0x278] ;  /* 0x00009e00ff337b82 */ /* 0x000e220000000800 */
[----:B------:R3:W-:Y:S01]  /*1cae0*/  STG.E.U8 desc[UR6][R42.64], R33 ;  /* 0x000000212a007986 */ /* 0x0007e2000c101106 */
[----:B------:R-:W-:Y:S01]  /*1caf0*/  IADD3 R34, P4, R48, R75, RZ ;  /* 0x0000004b30227210 */ /* 0x000fe20007f9e0ff */
[----:B------:R-:W-:Y:S01]  /*1cb00*/  IMAD R44, R57, 0x2, R30 ;  /* 0x00000002392c7824 */ /* 0x000fe200078e021e */
[-C--:B------:R-:W-:Y:S01]  /*1cb10*/  LEA.HI.X.SX32 R41, R46, R71.reuse, 0x1, P3 ;  /* 0x000000472e297211 */ /* 0x080fe200018f0eff */
[----:B------:R3:W-:Y:S02]  /*1cb20*/  STG.E.U8 desc[UR6][R36.64], R32 ;  /* 0x0000002024007986 */ /* 0x0007e4000c101106 */
[----:B---3--:R-:W-:Y:S01]  /*1cb30*/  LEA.HI.X.SX32 R35, R48, R71, 0x1, P4 ;  /* 0x0000004730237211 */ /* 0x008fe200020f0eff */
[----:B------:R-:W3:Y:S01]  /*1cb40*/  LDC R43, c[0x0][0x278] ;  /* 0x00009e00ff2b7b82 */ /* 0x000ee20000000800 */
[----:B------:R-:W-:Y:S01]  /*1cb50*/  IMAD R42, R47, 0x2, R44 ;  /* 0x000000022f2a7824 */ /* 0x000fe200078e022c */
[-C--:B------:R-:W-:Y:S01]  /*1cb60*/  IADD3 R32, P4, R44, R75.reuse, RZ ;  /* 0x0000004b2c207210 */ /* 0x080fe20007f9e0ff */
[----:B------:R1:W-:Y:S05]  /*1cb70*/  STG.E.U8 desc[UR6][R40.64], R26 ;  /* 0x0000001a28007986 */ /* 0x0003ea000c101106 */
[----:B------:R-:W3:Y:S01]  /*1cb80*/  LDC R47, c[0x0][0x278] ;  /* 0x00009e00ff2f7b82 */ /* 0x000ee20000000800 */
[----:B------:R-:W-:-:S02]  /*1cb90*/  IADD3 R38, P3, R30, R75, RZ ;  /* 0x0000004b1e267210 */ /* 0x000fc40007f7e0ff */
[-C--:B------:R-:W-:Y:S01]  /*1cba0*/  LEA.HI.X.SX32 R33, R44, R71.reuse, 0x1, P4 ;  /* 0x000000472c217211 */ /* 0x080fe200020f0eff */
[----:B-1----:R-:W-:Y:S01]  /*1cbb0*/  IMAD R44, R49, 0x2, R42 ;  /* 0x00000002312c7824 */ /* 0x002fe200078e022a */
[----:B------:R-:W-:-:S03]  /*1cbc0*/  LEA.HI.X.SX32 R39, R30, R71, 0x1, P3 ;  /* 0x000000471e277211 */ /* 0x000fc600018f0eff */
[----:B------:R-:W1:Y:S01]  /*1cbd0*/  LDC R41, c[0x0][0x278] ;  /* 0x00009e00ff297b82 */ /* 0x000e620000000800 */
[----:B0-----:R-:W-:Y:S01]  /*1cbe0*/  IMAD R26, R45, 0x2, R44 ;  /* 0x000000022d1a7824 */ /* 0x001fe200078e022c */
[----:B------:R0:W-:Y:S01]  /*1cbf0*/  STG.E.U8 desc[UR6][R34.64], R31 ;  /* 0x0000001f22007986 */ /* 0x0001e2000c101106 */
[----:B------:R-:W-:-:S05]  /*1cc00*/  IADD3 R30, P4, R44, R75, RZ ;  /* 0x0000004b2c1e7210 */ /* 0x000fca0007f9e0ff */
[----:B------:R-:W1:Y:S01]  /*1cc10*/  LDC R45, c[0x0][0x278] ;  /* 0x00009e00ff2d7b82 */ /* 0x000e620000000800 */
[----:B------:R3:W-:Y:S01]  /*1cc20*/  STG.E.U8 desc[UR6][R38.64], R29 ;  /* 0x0000001d26007986 */ /* 0x0007e2000c101106 */
[----:B------:R-:W-:Y:S01]  /*1cc30*/  IMAD R40, R51, 0x2, R26 ;  /* 0x0000000233287824 */ /* 0x000fe200078e021a */
[----:B------:R-:W-:Y:S02]  /*1cc40*/  IADD3 R36, P3, R42, R75, RZ ;  /* 0x0000004b2a247210 */ /* 0x000fe40007f7e0ff */
[----:B------:R3:W-:Y:S01]  /*1cc50*/  STG.E.U8 desc[UR6][R32.64], R28 ;  /* 0x0000001c20007986 */ /* 0x0007e2000c101106 */
[-C--:B0-----:R-:W-:Y:S02]  /*1cc60*/  LEA.HI.X.SX32 R31, R44, R71.reuse, 0x1, P4 ;  /* 0x000000472c1f7211 */ /* 0x081fe400020f0eff */
[----:B------:R-:W-:Y:S01]  /*1cc70*/  LEA.HI.X.SX32 R37, R42, R71, 0x1, P3 ;  /* 0x000000472a257211 */ /* 0x000fe200018f0eff */
[----:B------:R-:W0:Y:S08]  /*1cc80*/  LDC R49, c[0x0][0x278] ;  /* 0x00009e00ff317b82 */ /* 0x000e300000000800 */
[----:B---3--:R-:W3:Y:S01]  /*1cc90*/  LDC R39, c[0x0][0x278] ;  /* 0x00009e00ff277b82 */ /* 0x008ee20000000800 */
[C---:B------:R-:W-:Y:S01]  /*1cca0*/  IADD3 R28, P4, R40.reuse, R75, RZ ;  /* 0x0000004b281c7210 */ /* 0x040fe20007f9e0ff */
[----:B------:R-:W-:Y:S01]  /*1ccb0*/  IMAD R38, R43, 0x2, R40 ;  /* 0x000000022b267824 */ /* 0x000fe200078e0228 */
[----:B------:R1:W-:Y:S02]  /*1ccc0*/  STG.E.U8 desc[UR6][R36.64], R22 ;  /* 0x0000001624007986 */ /* 0x0003e4000c101106 */
[----:B------:R-:W-:-:S03]  /*1ccd0*/  LEA.HI.X.SX32 R29, R40, R71, 0x1, P4 ;  /* 0x00000047281d7211 */ /* 0x000fc600020f0eff */
[----:B------:R-:W0:Y:S01]  /*1cce0*/  LDC R43, c[0x0][0x278] ;  /* 0x00009e00ff2b7b82 */ /* 0x000e220000000800 */
[----:B------:R-:W-:Y:S01]  /*1ccf0*/  IMAD R40, R47, 0x2, R38 ;  /* 0x000000022f287824 */ /* 0x000fe200078e0226 */
[----:B------:R-:W-:-:S06]  /*1cd00*/  IADD3 R34, P3, R26, R75, RZ ;  /* 0x0000004b1a227210 */ /* 0x000fcc0007f7e0ff */
[----:B-1----:R-:W1:Y:S01]  /*1cd10*/  LDC R37, c[0x0][0x278] ;  /* 0x00009e00ff257b82 */ /* 0x002e620000000800 */
[----:B------:R-:W-:Y:S01]  /*1cd20*/  IMAD R22, R41, 0x2, R40 ;  /* 0x0000000229167824 */ /* 0x000fe200078e0228 */
[----:B------:R-:W-:Y:S01]  /*1cd30*/  LEA.HI.X.SX32 R35, R26, R71, 0x1, P3 ;  /* 0x000000471a237211 */ /* 0x000fe200018f0eff */
[----:B------:R3:W-:Y:S01]  /*1cd40*/  STG.E.U8 desc[UR6][R30.64], R27 ;  /* 0x0000001b1e007986 */ /* 0x0007e2000c101106 */
[----:B------:R-:W-:-:S04]  /*1cd50*/  IADD3 R32, P3, R38, R75, RZ ;  /* 0x0000004b26207210 */ /* 0x000fc80007f7e0ff */
[----:B------:R-:W1:Y:S01]  /*1cd60*/  LDC R41, c[0x0][0x278] ;  /* 0x00009e00ff297b82 */ /* 0x000e620000000800 */
[----:B------:R3:W-:Y:S01]  /*1cd70*/  STG.E.U8 desc[UR6][R34.64], R25 ;  /* 0x0000001922007986 */ /* 0x0007e2000c101106 */
[----:B------:R-:W-:Y:S01]  /*1cd80*/  IMAD R36, R45, 0x2, R22 ;  /* 0x000000022d247824 */ /* 0x000fe200078e0216 */
[----:B------:R-:W-:Y:S02]  /*1cd90*/  IADD3 R26, P4, R40, R75, RZ ;  /* 0x0000004b281a7210 */ /* 0x000fe40007f9e0ff */
[-C--:B------:R-:W-:Y:S01]  /*1cda0*/  LEA.HI.X.SX32 R33, R38, R71.reuse, 0x1, P3 ;  /* 0x0000004726217211 */ /* 0x080fe200018f0eff */
[----:B------:R0:W-:Y:S01]  /*1cdb0*/  STG.E.U8 desc[UR6][R28.64], R24 ;  /* 0x000000181c007986 */ /* 0x0001e2000c101106 */
[----:B---3--:R-:W-:Y:S01]  /*1cdc0*/  LEA.HI.X.SX32 R27, R40, R71, 0x1, P4 ;  /* 0x00000047281b7211 */ /* 0x008fe200020f0eff */
[----:B------:R-:W3:Y:S01]  /*1cdd0*/  LDC R45, c[0x0][0x278] ;  /* 0x00009e00ff2d7b82 */ /* 0x000ee20000000800 */
[----:B------:R-:W-:-:S07]  /*1cde0*/  IMAD R34, R39, 0x2, R36 ;  /* 0x0000000227227824 */ /* 0x000fce00078e0224 */
[----:B------:R-:W3:Y:S01]  /*1cdf0*/  LDC R35, c[0x0][0x278] ;  /* 0x00009e00ff237b82 */ /* 0x000ee20000000800 */
[-C--:B0-----:R-:W-:Y:S01]  /*1ce00*/  IADD3 R24, P4, R36, R75.reuse, RZ ;  /* 0x0000004b24187210 */ /* 0x081fe20007f9e0ff */
[----:B------:R0:W-:Y:S06]  /*1ce10*/  STG.E.U8 desc[UR6][R32.64], R18 ;  /* 0x0000001220007986 */ /* 0x0001ec000c101106 */
[----:B------:R-:W4:Y:S01]  /*1ce20*/  LDC R39, c[0x0][0x278] ;  /* 0x00009e00ff277b82 */ /* 0x000f220000000800 */
[----:B------:R-:W-:Y:S02]  /*1ce30*/  IADD3 R30, P3, R22, R75, RZ ;  /* 0x0000004b161e7210 */ /* 0x000fe40007f7e0ff */
[----:B------:R-:W-:Y:S01]  /*1ce40*/  LEA.HI.X.SX32 R25, R36, R71, 0x1, P4 ;  /* 0x0000004724197211 */ /* 0x000fe200020f0eff */
[----:B------:R-:W-:-:S04]  /*1ce50*/  IMAD R36, R43, 0x2, R34 ;  /* 0x000000022b247824 */ /* 0x000fc800078e0222 */
[----:B0-----:R-:W0:Y:S01]  /*1ce60*/  LDC R33, c[0x0][0x278] ;  /* 0x00009e00ff217b82 */ /* 0x001e220000000800 */
[----:B------:R-:W-:Y:S01]  /*1ce70*/  LEA.HI.X.SX32 R31, R22, R71, 0x1, P3 ;  /* 0x00000047161f7211 */ /* 0x000fe200018f0eff */
[----:B-1----:R-:W-:Y:S01]  /*1ce80*/  IMAD R18, R37, 0x2, R36 ;  /* 0x0000000225127824 */ /* 0x002fe200078e0224 */
[----:B------:R1:W-:Y:S01]  /*1ce90*/  STG.E.U8 desc[UR6][R26.64], R23 ;  /* 0x000000171a007986 */ /* 0x0003e2000c101106 */
[----:B------:R-:W-:-:S04]  /*1cea0*/  IADD3 R22, P4, R36, R75, RZ ;  /* 0x0000004b24167210 */ /* 0x000fc80007f9e0ff */
[----:B------:R-:W2:Y:S01]  /*1ceb0*/  LDC R37, c[0x0][0x278] ;  /* 0x00009e00ff257b82 */ /* 0x000ea20000000800 */
[----:B------:R1:W-:Y:S01]  /*1cec0*/  STG.E.U8 desc[UR6][R30.64], R21 ;  /* 0x000000151e007986 */ /* 0x0003e2000c101106 */
[----:B------:R-:W-:Y:S01]  /*1ced0*/  IMAD R32, R41, 0x2, R18 ;  /* 0x0000000229207824 */ /* 0x000fe200078e0212 */
[----:B------:R-:W-:Y:S02]  /*1cee0*/  IADD3 R28, P3, R34, R75, RZ ;  /* 0x0000004b221c7210 */ /* 0x000fe40007f7e0ff */
[----:B------:R3:W-:Y:S01]  /*1cef0*/  STG.E.U8 desc[UR6][R24.64], R20 ;  /* 0x0000001418007986 */ /* 0x0007e2000c101106 */
[-C--:B-1----:R-:W-:Y:S02]  /*1cf00*/  LEA.HI.X.SX32 R23, R36, R71.reuse, 0x1, P4 ;  /* 0x0000004724177211 */ /* 0x082fe400020f0eff */
[----:B------:R-:W1:Y:S01]  /*1cf10*/  LDC R47, c[0x0][0x278] ;  /* 0x00009e00ff2f7b82 */ /* 0x000e620000000800 */
[----:B------:R-:W-:-:S07]  /*1cf20*/  LEA.HI.X.SX32 R29, R34, R71, 0x1, P3 ;  /* 0x00000047221d7211 */ /* 0x000fce00018f0eff */
[----:B------:R-:W1:Y:S01]  /*1cf30*/  LDC R31, c[0x0][0x278] ;  /* 0x00009e00ff1f7b82 */ /* 0x000e620000000800 */
[-C--:B---3--:R-:W-:Y:S01]  /*1cf40*/  IADD3 R20, P4, R32, R75.reuse, RZ ;  /* 0x0000004b20147210 */ /* 0x088fe20007f9e0ff */
[----:B------:R-:W-:Y:S01]  /*1cf50*/  IMAD R30, R35, 0x2, R32 ;  /* 0x00000002231e7824 */ /* 0x000fe200078e0220 */
[----:B------:R-:W-:Y:S01]  /*1cf60*/  IADD3 R26, P3, R18, R75, RZ ;  /* 0x0000004b121a7210 */ /* 0x000fe20007f7e0ff */
[----:B------:R3:W-:Y:S01]  /*1cf70*/  STG.E.U8 desc[UR6][R28.64], R14 ;  /* 0x0000000e1c007986 */ /* 0x0007e2000c101106 */
[----:B------:R-:W-:-:S03]  /*1cf80*/  LEA.HI.X.SX32 R21, R32, R71, 0x1, P4 ;  /* 0x0000004720157211 */ /* 0x000fc600020f0eff */
[----:B------:R-:W1:Y:S01]  /*1cf90*/  LDC R35, c[0x0][0x278] ;  /* 0x00009e00ff237b82 */ /* 0x000e620000000800 */
[----:B----4-:R-:W-:Y:S01]  /*1cfa0*/  IMAD R32, R39, 0x2, R30 ;  /* 0x0000000227207824 */ /* 0x010fe200078e021e */
[----:B------:R-:W-:-:S06]  /*1cfb0*/  LEA.HI.X.SX32 R27, R18, R71, 0x1, P3 ;  /* 0x00000047121b7211 */ /* 0x000fcc00018f0eff */
[----:B---3--:R-:W3:Y:S01]  /*1cfc0*/  LDC R29, c[0x0][0x278] ;  /* 0x00009e00ff1d7b82 */ /* 0x008ee20000000800 */
[----:B0-----:R-:W-:Y:S01]  /*1cfd0*/  IMAD R14, R33, 0x2, R32 ;  /* 0x00000002210e7824 */ /* 0x001fe200078e0220 */
[----:B------:R0:W-:Y:S01]  /*1cfe0*/  STG.E.U8 desc[UR6][R22.64], R19 ;  /* 0x0000001316007986 */ /* 0x0001e2000c101106 */
[----:B------:R-:W-:-:S05]  /*1cff0*/  IADD3 R24, P3, R30, R75, RZ ;  /* 0x0000004b1e187210 */ /* 0x000fca0007f7e0ff */
[----:B------:R-:W4:Y:S01]  /*1d000*/  LDC R33, c[0x0][0x278] ;  /* 0x00009e00ff217b82 */ /* 0x000f220000000800 */
[----:B------:R1:W-:Y:S01]  /*1d010*/  STG.E.U8 desc[UR6][R26.64], R17 ;  /* 0x000000111a007986 */ /* 0x0003e2000c101106 */
[----:B------:R-:W-:Y:S01]  /*1d020*/  IADD3 R18, P4, R32, R75, RZ ;  /* 0x0000004b20127210 */ /* 0x000fe20007f9e0ff */
[----:B--2---:R-:W-:Y:S01]  /*1d030*/  IMAD R28, R37, 0x2, R14 ;  /* 0x00000002251c7824 */ /* 0x004fe200078e020e */
[-C--:B------:R-:W-:Y:S01]  /*1d040*/  LEA.HI.X.SX32 R25, R30, R71.reuse, 0x1, P3 ;  /* 0x000000471e197211 */ /* 0x080fe200018f0eff */
[----:B------:R2:W-:Y:S01]  /*1d050*/  STG.E.U8 desc[UR6][R20.64], R16 ;  /* 0x0000001014007986 */ /* 0x0005e2000c101106 */
[----:B0-----:R-:W-:Y:S02]  /*1d060*/  LEA.HI.X.SX32 R19, R32, R71, 0x1, P4 ;  /* 0x0000004720137211 */ /* 0x001fe400020f0eff */
[----:B------:R-:W-:Y:S01]  /*1d070*/  PRMT R6, R77, 0x7772, RZ ;  /* 0x000077724d067816 */ /* 0x000fe200000000ff */
[----:B------:R-:W0:Y:S08]  /*1d080*/  LDC R51, c[0x0][0x278] ;  /* 0x00009e00ff337b82 */ /* 0x000e300000000800 */
[----:B-1----:R-:W1:Y:S01]  /*1d090*/  LDC R27, c[0x0][0x278] ;  /* 0x00009e00ff1b7b82 */ /* 0x002e620000000800 */
[----:B------:R-:W-:Y:S01]  /*1d0a0*/  IMAD R26, R31, 0x2, R28 ;  /* 0x000000021f1a7824 */ /* 0x000fe200078e021c */
[-C--:B--2---:R-:W-:Y:S01]  /*1d0b0*/  IADD3 R16, P4, R28, R75.reuse, RZ ;  /* 0x0000004b1c107210 */ /* 0x084fe20007f9e0ff */
[----:B------:R2:W-:Y:S01]  /*1d0c0*/  STG.E.U8 desc[UR6][R24.64], R11 ;  /* 0x0000000b18007986 */ /* 0x0005e2000c101106 */
[----:B------:R-:W-:-:S04]  /*1d0d0*/  IADD3 R22, P3, R14, R75, RZ ;  /* 0x0000004b0e167210 */ /* 0x000fc80007f7e0ff */
[----:B------:R-:W0:Y:S01]  /*1d0e0*/  LDC R31, c[0x0][0x278] ;  /* 0x00009e00ff1f7b82 */ /* 0x000e220000000800 */
[-C--:B------:R-:W-:Y:S01]  /*1d0f0*/  LEA.HI.X.SX32 R17, R28, R71.reuse, 0x1, P4 ;  /* 0x000000471c117211 */ /* 0x080fe200020f0eff */
[----:B------:R-:W-:Y:S01]  /*1d100*/  IMAD R28, R35, 0x2, R26 ;  /* 0x00000002231c7824 */ /* 0x000fe200078e021a */
[----:B------:R-:W-:-:S05]  /*1d110*/  LEA.HI.X.SX32 R23, R14, R71, 0x1, P3 ;  /* 0x000000470e177211 */ /* 0x000fca00018f0eff */
[----:B--2---:R-:W2:Y:S01]  /*1d120*/  LDC R11, c[0x0][0x278] ;  /* 0x00009e00ff0b7b82 */ /* 0x004ea20000000800 */
[C---:B------:R-:W-:Y:S01]  /*1d130*/  IADD3 R20, P3, R26.reuse, R75, RZ ;  /* 0x0000004b1a147210 */ /* 0x040fe20007f7e0ff */
[----:B---3--:R-:W-:Y:S01]  /*1d140*/  IMAD R24, R29, 0x2, R28 ;  /* 0x000000021d187824 */ /* 0x008fe200078e021c */
[----:B------:R3:W-:Y:S05]  /*1d150*/  STG.E.U8 desc[UR6][R18.64], R15 ;  /* 0x0000000f12007986 */ /* 0x0007ea000c101106 */
[----:B------:R-:W2:Y:S01]  /*1d160*/  LDC R25, c[0x0][0x278] ;  /* 0x00009e00ff197b82 */ /* 0x000ea20000000800 */
[----:B------:R-:W-:Y:S01]  /*1d170*/  LEA.HI.X.SX32 R21, R26, R71, 0x1, P3 ;  /* 0x000000471a157211 */ /* 0x000fe200018f0eff */
[----:B------:R1:W-:Y:S01]  /*1d180*/  STG.E.U8 desc[UR6][R22.64], R13 ;  /* 0x0000000d16007986 */ /* 0x0003e2000c101106 */
[----:B----4-:R-:W-:Y:S01]  /*1d190*/  IMAD R26, R33, 0x2, R24 ;  /* 0x00000002211a7824 */ /* 0x010fe200078e0218 */
[----:B------:R-:W-:-:S02]  /*1d1a0*/  PRMT R8, R77, 0x7771, RZ ;  /* 0x000077714d087816 */ /* 0x000fc400000000ff */
[----:B------:R-:W-:Y:S02]  /*1d1b0*/  PRMT R77, R77, 0x7770, RZ ;  /* 0x000077704d4d7816 */ /* 0x000fe400000000ff */
[----:B---3--:R-:W-:Y:S01]  /*1d1c0*/  IADD3 R18, P3, R24, R75, RZ ;  /* 0x0000004b18127210 */ /* 0x008fe20007f7e0ff */
[----:B------:R-:W3:Y:S01]  /*1d1d0*/  LDC R29, c[0x0][0x278] ;  /* 0x00009e00ff1d7b82 */ /* 0x000ee20000000800 */
[----:B-1----:R-:W-:-:S07]  /*1d1e0*/  IMAD R22, R27, 0x2, R26 ;  /* 0x000000021b167824 */ /* 0x002fce00078e021a */
[----:B------:R-:W1:Y:S01]  /*1d1f0*/  LDC R23, c[0x0][0x278] ;  /* 0x00009e00ff177b82 */ /* 0x000e620000000800 */
[----:B------:R4:W-:Y:S01]  /*1d200*/  STG.E.U8 desc[UR6][R16.64], R12 ;  /* 0x0000000c10007986 */ /* 0x0009e2000c101106 */
[----:B------:R-:W-:-:S06]  /*1d210*/  IADD3 R14, P4, R28, R75, RZ ;  /* 0x0000004b1c0e7210 */ /* 0x000fcc0007f9e0ff */
[----:B------:R-:W3:Y:S01]  /*1d220*/  LDC R27, c[0x0][0x278] ;  /* 0x00009e00ff1b7b82 */ /* 0x000ee20000000800 */
[----:B------:R2:W-:Y:S01]  /*1d230*/  STG.E.U8 desc[UR6][R20.64], R77 ;  /* 0x0000004d14007986 */ /* 0x0005e2000c101106 */
[-C--:B------:R-:W-:Y:S01]  /*1d240*/  LEA.HI.X.SX32 R19, R24, R71.reuse, 0x1, P3 ;  /* 0x0000004718137211 */ /* 0x080fe200018f0eff */
[----:B0-----:R-:W-:Y:S01]  /*1d250*/  IMAD R24, R31, 0x2, R22 ;  /* 0x000000021f187824 */ /* 0x001fe200078e0216 */
[----:B------:R-:W-:Y:S02]  /*1d260*/  LEA.HI.X.SX32 R15, R28, R71, 0x1, P4 ;  /* 0x000000471c0f7211 */ /* 0x000fe400020f0eff */
[-C--:B----4-:R-:W-:Y:S02]  /*1d270*/  IADD3 R12, P4, R26, R75.reuse, RZ ;  /* 0x0000004b1a0c7210 */ /* 0x090fe40007f9e0ff */
[----:B------:R-:W-:Y:S01]  /*1d280*/  IADD3 R16, P3, R22, R75, RZ ;  /* 0x0000004b16107210 */ /* 0x000fe20007f7e0ff */
[----:B--2---:R-:W0:Y:S01]  /*1d290*/  LDC R21, c[0x0][0x278] ;  /* 0x00009e00ff157b82 */ /* 0x004e220000000800 */
[----:B------:R-:W-:Y:S01]  /*1d2a0*/  IMAD R20, R11, 0x2, R24 ;  /* 0x000000020b147824 */ /* 0x000fe200078e0218 */
[----:B------:R2:W-:Y:S01]  /*1d2b0*/  STG.E.U8 desc[UR6][R14.64], R81 ;  /* 0x000000510e007986 */ /* 0x0005e2000c101106 */
[----:B------:R-:W-:-:S02]  /*1d2c0*/  LEA.HI.X.SX32 R13, R26, R71, 0x1, P4 ;  /* 0x000000471a0d7211 */ /* 0x000fc400020f0eff */
[----:B------:R-:W-:Y:S01]  /*1d2d0*/  LEA.HI.X.SX32 R17, R22, R71, 0x1, P3 ;  /* 0x0000004716117211 */ /* 0x000fe200018f0eff */
[----:B------:R4:W-:Y:S01]  /*1d2e0*/  STG.E.U8 desc[UR6][R18.64], R84 ;  /* 0x0000005412007986 */ /* 0x0009e2000c101106 */
[----:B------:R-:W-:Y:S02]  /*1d2f0*/  IMAD R22, R25, 0x2, R20 ;  /* 0x0000000219167824 */ /* 0x000fe400078e0214 */
[----:B------:R-:W0:Y:S01]  /*1d300*/  LDC R25, c[0x0][0x278] ;  /* 0x00009e00ff197b82 */ /* 0x000e220000000800 */
[----:B------:R4:W-:Y:S01]  /*1d310*/  STG.E.U8 desc[UR6][R12.64], R10 ;  /* 0x0000000a0c007986 */ /* 0x0009e2000c101106 */
[-C--:B--2---:R-:W-:Y:S02]  /*1d320*/  IADD3 R14, P4, R24, R75.reuse, RZ ;  /* 0x0000004b180e7210 */ /* 0x084fe40007f9e0ff */
[----:B----4-:R-:W-:Y:S02]  /*1d330*/  IADD3 R18, P3, R20, R75, RZ ;  /* 0x0000004b14127210 */ /* 0x010fe40007f7e0ff */
[----:B------:R-:W-:-:S02]  /*1d340*/  LEA.HI.X.SX32 R15, R24, R71, 0x1, P4 ;  /* 0x00000047180f7211 */ /* 0x000fc400020f0eff */
[----:B------:R-:W-:Y:S02]  /*1d350*/  IADD3 R10, P4, R22, R75, RZ ;  /* 0x0000004b160a7210 */ /* 0x000fe40007f9e0ff */
[-C--:B------:R-:W-:Y:S01]  /*1d360*/  LEA.HI.X.SX32 R19, R20, R71.reuse, 0x1, P3 ;  /* 0x0000004714137211 */ /* 0x080fe200018f0eff */
[----:B-1----:R-:W-:Y:S02]  /*1d370*/  IMAD R20, R23, 0x2, R22 ;  /* 0x0000000217147824 */ /* 0x002fe400078e0216 */
[----:B------:R-:W1:Y:S01]  /*1d380*/  LDC R23, c[0x0][0x278] ;  /* 0x00009e00ff177b82 */ /* 0x000e620000000800 */
[----:B------:R-:W-:Y:S01]  /*1d390*/  LEA.HI.X.SX32 R11, R22, R71, 0x1, P4 ;  /* 0x00000047160b7211 */ /* 0x000fe200020f0eff */
[----:B---3--:R-:W-:Y:S01]  /*1d3a0*/  IMAD R22, R27, 0x2, R20 ;  /* 0x000000021b167824 */ /* 0x008fe200078e0214 */
[----:B------:R-:W-:-:S05]  /*1d3b0*/  IADD3 R12, P3, R20, R75, RZ ;  /* 0x0000004b140c7210 */ /* 0x000fca0007f7e0ff */
[----:B------:R-:W2:Y:S01]  /*1d3c0*/  LDC R27, c[0x0][0x278] ;  /* 0x00009e00ff1b7b82 */ /* 0x000ea20000000800 */
[----:B0-----:R-:W-:Y:S01]  /*1d3d0*/  IMAD R24, R21, 0x2, R22 ;  /* 0x0000000215187824 */ /* 0x001fe200078e0216 */
[----:B------:R-:W-:Y:S01]  /*1d3e0*/  STG.E.U8 desc[UR6][R16.64], R8 ;  /* 0x0000000810007986 */ /* 0x000fe2000c101106 */
[----:B------:R-:W-:-:S03]  /*1d3f0*/  LEA.HI.X.SX32 R13, R20, R71, 0x1, P3 ;  /* 0x00000047140d7211 */ /* 0x000fc600018f0eff */
[----:B------:R0:W-:Y:S02]  /*1d400*/  STG.E.U8 desc[UR6][R14.64], R59 ;  /* 0x0000003b0e007986 */ /* 0x0001e4000c101106 */
[----:B------:R-:W3:Y:S01]  /*1d410*/  LDC R21, c[0x0][0x278] ;  /* 0x00009e00ff157b82 */ /* 0x000ee20000000800 */
[----:B------:R-:W-:Y:S01]  /*1d420*/  IMAD R20, R29, 0x2, R24 ;  /* 0x000000021d147824 */ /* 0x000fe200078e0218 */
[----:B------:R4:W-:Y:S01]  /*1d430*/  STG.E.U8 desc[UR6][R18.64], R80 ;  /* 0x0000005012007986 */ /* 0x0009e2000c101106 */
[----:B0-----:R-:W-:-:S05]  /*1d440*/  IADD3 R14, P4, R22, R75, RZ ;  /* 0x0000004b160e7210 */ /* 0x001fca0007f9e0ff */
[----:B------:R-:W0:Y:S01]  /*1d450*/  LDC R29, c[0x0][0x278] ;  /* 0x00009e00ff1d7b82 */ /* 0x000e220000000800 */
[----:B------:R-:W-:-:S07]  /*1d460*/  LEA.HI.X.SX32 R15, R22, R71, 0x1, P4 ;  /* 0x00000047160f7211 */ /* 0x000fce00020f0eff */
[----:B----4-:R-:W4:Y:S01]  /*1d470*/  LDC R19, c[0x0][0x278] ;  /* 0x00009e00ff137b82 */ /* 0x010f220000000800 */
[-C--:B------:R-:W-:Y:S01]  /*1d480*/  IADD3 R8, P4, R20, R75.reuse, RZ ;  /* 0x0000004b14087210 */ /* 0x080fe20007f9e0ff */
[----:B------:R-:W-:Y:S01]  /*1d490*/  IMAD R18, R25, 0x2, R20 ;  /* 0x0000000219127824 */ /* 0x000fe200078e0214 */
[----:B------:R1:W-:Y:S01]  /*1d4a0*/  STG.E.U8 desc[UR6][R10.64], R9 ;  /* 0x000000090a007986 */ /* 0x0003e2000c101106 */
[----:B------:R-:W-:-:S04]  /*1d4b0*/  IADD3 R16, P3, R24, R75, RZ ;  /* 0x0000004b18107210 */ /* 0x000fc80007f7e0ff */
[----:B------:R-:W0:Y:S01]  /*1d4c0*/  LDC R25, c[0x0][0x278] ;  /* 0x00009e00ff197b82 */ /* 0x000e220000000800 */
[-C--:B------:R-:W-:Y:S02]  /*1d4d0*/  LEA.HI.X.SX32 R17, R24, R71.reuse, 0x1, P3 ;  /* 0x0000004718117211 */ /* 0x080fe400018f0eff */
[----:B-1----:R-:W-:Y:S01]  /*1d4e0*/  LEA.HI.X.SX32 R9, R20, R71, 0x1, P4 ;  /* 0x0000004714097211 */ /* 0x002fe200020f0eff */
[----:B------:R-:W-:-:S04]  /*1d4f0*/  IMAD R20, R23, 0x2, R18 ;  /* 0x0000000217147824 */ /* 0x000fc800078e0212 */
[----:B------:R-:W1:Y:S01]  /*1d500*/  LDC R23, c[0x0][0x278] ;  /* 0x00009e00ff177b82 */ /* 0x000e620000000800 */
[C---:B------:R-:W-:Y:S01]  /*1d510*/  IADD3 R10, P3, R18.reuse, R75, RZ ;  /* 0x0000004b120a7210 */ /* 0x040fe20007f7e0ff */
[----:B--2---:R-:W-:Y:S01]  /*1d520*/  IMAD R22, R27, 0x2, R20 ;  /* 0x000000021b167824 */ /* 0x004fe200078e0214 */
[----:B------:R2:W-:Y:S05]  /*1d530*/  STG.E.U8 desc[UR6][R12.64], R6 ;  /* 0x000000060c007986 */ /* 0x0005ea000c101106 */
[----:B------:R-:W1:Y:S01]  /*1d540*/  LDC R27, c[0x0][0x278] ;  /* 0x00009e00ff1b7b82 */ /* 0x000e620000000800 */
[----:B------:R-:W-:Y:S01]  /*1d550*/  STG.E.U8 desc[UR6][R14.64], R58 ;  /* 0x0000003a0e007986 */ /* 0x000fe2000c101106 */
[----:B------:R-:W-:Y:S01]  /*1d560*/  LEA.HI.X.SX32 R11, R18, R71, 0x1, P3 ;  /* 0x00000047120b7211 */ /* 0x000fe200018f0eff */
[----:B---3--:R-:W-:-:S02]  /*1d570*/  IMAD R18, R21, 0x2, R22 ;  /* 0x0000000215127824 */ /* 0x008fc400078e0216 */
[----:B------:R3:W-:Y:S01]  /*1d580*/  STG.E.U8 desc[UR6][R16.64], R78 ;  /* 0x0000004e10007986 */ /* 0x0007e2000c101106 */
[C---:B--2---:R-:W-:Y:S02]  /*1d590*/  IADD3 R12, P4, R20.reuse, R75, RZ ;  /* 0x0000004b140c7210 */ /* 0x044fe40007f9e0ff */
[----:B------:R-:W2:Y:S02]  /*1d5a0*/  LDC R21, c[0x0][0x278] ;  /* 0x00009e00ff157b82 */ /* 0x000ea40000000800 */
[----:B------:R-:W-:-:S06]  /*1d5b0*/  LEA.HI.X.SX32 R13, R20, R71, 0x1, P4 ;  /* 0x00000047140d7211 */ /* 0x000fcc00020f0eff */
[----:B---3--:R-:W3:Y:S01]  /*1d5c0*/  LDC R17, c[0x0][0x278] ;  /* 0x00009e00ff117b82 */ /* 0x008ee20000000800 */
[----:B----4-:R-:W-:Y:S01]  /*1d5d0*/  IMAD R16, R19, 0x2, R18 ;  /* 0x0000000213107824 */ /* 0x010fe200078e0212 */
[-C--:B------:R-:W-:Y:S01]  /*1d5e0*/  IADD3 R6, P4, R18, R75.reuse, RZ ;  /* 0x0000004b12067210 */ /* 0x080fe20007f9e0ff */
[----:B------:R4:W-:Y:S01]  /*1d5f0*/  STG.E.U8 desc[UR6][R8.64], R7 ;  /* 0x0000000708007986 */ /* 0x0009e2000c101106 */
[----:B------:R-:W-:-:S04]  /*1d600*/  IADD3 R14, P3, R22, R75, RZ ;  /* 0x0000004b160e7210 */ /* 0x000fc80007f7e0ff */
[----:B------:R-:W2:Y:S01]  /*1d610*/  LDC R19, c[0x0][0x278] ;  /* 0x00009e00ff137b82 */ /* 0x000ea20000000800 */
[----:B------:R1:W-:Y:S01]  /*1d620*/  STG.E.U8 desc[UR6][R10.64], R5 ;  /* 0x000000050a007986 */ /* 0x0003e2000c101106 */
[-C--:B------:R-:W-:Y:S02]  /*1d630*/  LEA.HI.X.SX32 R15, R22, R71.reuse, 0x1, P3 ;  /* 0x00000047160f7211 */ /* 0x080fe400018f0eff */
[----:B----4-:R-:W-:Y:S01]  /*1d640*/  LEA.HI.X.SX32 R7, R18, R71, 0x1, P4 ;  /* 0x0000004712077211 */ /* 0x010fe200020f0eff */
[----:B0-----:R-:W-:Y:S01]  /*1d650*/  IMAD R18, R25, 0x2, R16 ;  /* 0x0000000219127824 */ /* 0x001fe200078e0210 */
[C---:B------:R-:W-:Y:S02]  /*1d660*/  IADD3 R8, P3, R16.reuse, R75, RZ ;  /* 0x0000004b10087210 */ /* 0x040fe40007f7e0ff */
[----:B-1----:R-:W0:Y:S01]  /*1d670*/  LDC R5, c[0x0][0x278] ;  /* 0x00009e00ff057b82 */ /* 0x002e220000000800 */
[----:B------:R-:W-:Y:S01]  /*1d680*/  IMAD R20, R23, 0x2, R18 ;  /* 0x0000000217147824 */ /* 0x000fe200078e0212 */
[----:B------:R1:W-:Y:S01]  /*1d690*/  STG.E.U8 desc[UR6][R12.64], R53 ;  /* 0x000000350c007986 */ /* 0x0003e2000c101106 */
[----:B------:R-:W-:-:S02]  /*1d6a0*/  LEA.HI.X.SX32 R9, R16, R71, 0x1, P3 ;  /* 0x0000004710097211 */ /* 0x000fc400018f0eff */
[C---:B------:R-:W-:Y:S01]  /*1d6b0*/  IADD3 R10, P4, R18.reuse, R75, RZ ;  /* 0x0000004b120a7210 */ /* 0x040fe20007f9e0ff */
[----:B------:R3:W-:Y:S01]  /*1d6c0*/  STG.E.U8 desc[UR6][R14.64], R76 ;  /* 0x0000004c0e007986 */ /* 0x0007e2000c101106 */
[----:B------:R-:W-:Y:S01]  /*1d6d0*/  IMAD R16, R27, 0x2, R20 ;  /* 0x000000021b107824 */ /* 0x000fe200078e0214 */
[----:B------:R-:W4:Y:S01]  /*1d6e0*/  LDC R23, c[0x0][0x278] ;  /* 0x00009e00ff177b82 */ /* 0x000f220000000800 */
[----:B------:R-:W-:Y:S01]  /*1d6f0*/  LEA.HI.X.SX32 R11, R18, R71, 0x1, P4 ;  /* 0x00000047120b7211 */ /* 0x000fe200020f0eff */
[----:B------:R3:W-:Y:S01]  /*1d700*/  STG.E.U8 desc[UR6][R6.64], R87 ;  /* 0x0000005706007986 */ /* 0x0007e2000c101106 */
[----:B-1----:R-:W-:-:S03]  /*1d710*/  IADD3 R12, P3, R20, R75, RZ ;  /* 0x0000004b140c7210 */ /* 0x002fc60007f7e0ff */
[----:B------:R-:W1:Y:S02]  /*1d720*/  LDS.128 R24, [R4] ;  /* 0x0000000004187984 */ /* 0x000e640000000c00 */
[----:B------:R-:W1:Y:S01]  /*1d730*/  LDC R53, c[0x0][0x278] ;  /* 0x00009e00ff357b82 */ /* 0x000e620000000800 */
[----:B---3--:R-:W-:-:S07]  /*1d740*/  IMAD R14, R17, 0x2, R16 ;  /* 0x00000002110e7824 */ /* 0x008fce00078e0210 */
[----:B------:R-:W3:Y:S01]  /*1d750*/  LDC R15, c[0x0][0x278] ;  /* 0x00009e00ff0f7b82 */ /* 0x000ee20000000800 */
[----:B------:R-:W-:-:S04]  /*1d760*/  IADD3 R6, P4, R16, R75, RZ ;  /* 0x0000004b10067210 */ /* 0x000fc80007f9e0ff */
[----:B------:R-:W-:-:S03]  /*1d770*/  LEA.HI.X.SX32 R7, R16, R71, 0x1, P4 ;  /* 0x0000004710077211 */ /* 0x000fc600020f0eff */
[----:B------:R-:W4:Y:S01]  /*1d780*/  LDC R17, c[0x0][0x278] ;  /* 0x00009e00ff117b82 */ /* 0x000f220000000800 */
[----:B--2---:R-:W-:Y:S01]  /*1d790*/  IMAD R16, R19, 0x2, R14 ;  /* 0x0000000213107824 */ /* 0x004fe200078e020e */
[----:B------:R2:W-:Y:S01]  /*1d7a0*/  STG.E.U8 desc[UR6][R8.64], R89 ;  /* 0x0000005908007986 */ /* 0x0005e2000c101106 */
[----:B------:R-:W-:-:S05]  /*1d7b0*/  LEA.HI.X.SX32 R13, R20, R71, 0x1, P3 ;  /* 0x00000047140d7211 */ /* 0x000fca00018f0eff */
[----:B------:R-:W1:Y:S01]  /*1d7c0*/  LDC R19, c[0x0][0x278] ;  /* 0x00009e00ff137b82 */ /* 0x000e620000000800 */
[----:B0-----:R-:W-:Y:S01]  /*1d7d0*/  IMAD R18, R5, 0x2, R16 ;  /* 0x0000000205127824 */ /* 0x001fe200078e0210 */
[----:B------:R0:W-:Y:S01]  /*1d7e0*/  STG.E.U8 desc[UR6][R10.64], R93 ;  /* 0x0000005d0a007986 */ /* 0x0001e2000c101106 */
[----:B--2---:R-:W-:-:S05]  /*1d7f0*/  IADD3 R8, P3, R14, R75, RZ ;  /* 0x0000004b0e087210 */ /* 0x004fca0007f7e0ff */
[----:B------:R-:W2:Y:S01]  /*1d800*/  LDC R5, c[0x0][0x278] ;  /* 0x00009e00ff057b82 */ /* 0x000ea20000000800 */
[----:B------:R-:W-:Y:S01]  /*1d810*/  LEA.HI.X.SX32 R9, R14, R71, 0x1, P3 ;  /* 0x000000470e097211 */ /* 0x000fe200018f0eff */
[----:B------:R-:W-:Y:S01]  /*1d820*/  IMAD R14, R21, 0x2, R18 ;  /* 0x00000002150e7824 */ /* 0x000fe200078e0212 */
[----:B0-----:R-:W-:-:S05]  /*1d830*/  IADD3 R10, P4, R16, R75, RZ ;  /* 0x0000004b100a7210 */ /* 0x001fca0007f9e0ff */
[----:B------:R-:W0:Y:S01]  /*1d840*/  LDC R21, c[0x0][0x278] ;  /* 0x00009e00ff157b82 */ /* 0x000e220000000800 */
[----:B------:R-:W-:Y:S01]  /*1d850*/  STG.E.U8 desc[UR6][R12.64], R97 ;  /* 0x000000610c007986 */ /* 0x000fe2000c101106 */
[----:B------:R-:W-:Y:S01]  /*1d860*/  LEA.HI.X.SX32 R11, R16, R71, 0x1, P4 ;  /* 0x00000047100b7211 */ /* 0x000fe200020f0eff */
[----:B---3--:R-:W-:Y:S02]  /*1d870*/  IMAD R16, R15, 0x2, R14 ;  /* 0x000000020f107824 */ /* 0x008fe400078e020e */
[----:B------:R3:W-:Y:S03]  /*1d880*/  STG.E.U8 desc[UR6][R6.64], R83 ;  /* 0x0000005306007986 */ /* 0x0007e6000c101106 */
[----:B------:R-:W0:Y:S01]  /*1d890*/  LDC R15, c[0x0][0x278] ;  /* 0x00009e00ff0f7b82 */ /* 0x000e220000000800 */
[-C--:B---3--:R-:W-:Y:S02]  /*1d8a0*/  IADD3 R6, P4, R14, R75.reuse, RZ ;  /* 0x0000004b0e067210 */ /* 0x088fe40007f9e0ff */
[----:B------:R-:W-:-:S02]  /*1d8b0*/  IADD3 R12, P3, R18, R75, RZ ;  /* 0x0000004b120c7210 */ /* 0x000fc40007f7e0ff */
[-C--:B------:R-:W-:Y:S01]  /*1d8c0*/  LEA.HI.X.SX32 R7, R14, R71.reuse, 0x1, P4 ;  /* 0x000000470e077211 */ /* 0x080fe200020f0eff */
[----:B----4-:R-:W-:Y:S02]  /*1d8d0*/  IMAD R14, R17, 0x2, R16 ;  /* 0x00000002110e7824 */ /* 0x010fe400078e0210 */
[----:B------:R-:W3:Y:S01]  /*1d8e0*/  LDC R17, c[0x0][0x278] ;  /* 0x00009e00ff117b82 */ /* 0x000ee20000000800 */
[----:B------:R4:W-:Y:S01]  /*1d8f0*/  STG.E.U8 desc[UR6][R8.64], R86 ;  /* 0x0000005608007986 */ /* 0x0009e2000c101106 */
[----:B------:R-:W-:Y:S01]  /*1d900*/  LEA.HI.X.SX32 R13, R18, R71, 0x1, P3 ;  /* 0x00000047120d7211 */ /* 0x000fe200018f0eff */
[----:B-1----:R-:W-:Y:S02]  /*1d910*/  IMAD R18, R19, 0x2, R14 ;  /* 0x0000000213127824 */ /* 0x002fe400078e020e */
[----:B------:R1:W-:Y:S03]  /*1d920*/  STG.E.U8 desc[UR6][R10.64], R90 ;  /* 0x0000005a0a007986 */ /* 0x0003e6000c101106 */
[----:B------:R-:W3:Y:S01]  /*1d930*/  LDC R19, c[0x0][0x278] ;  /* 0x00009e00ff137b82 */ /* 0x000ee20000000800 */
[----:B----4-:R-:W-:-:S04]  /*1d940*/  IADD3 R8, P3, R16, R75, RZ ;  /* 0x0000004b10087210 */ /* 0x010fc80007f7e0ff */
[----:B------:R-:W-:Y:S01]  /*1d950*/  LEA.HI.X.SX32 R9, R16, R71, 0x1, P3 ;  /* 0x0000004710097211 */ /* 0x000fe200018f0eff */
[----:B--2---:R-:W-:Y:S01]  /*1d960*/  IMAD R16, R5, 0x2, R18 ;  /* 0x0000000205107824 */ /* 0x004fe200078e0212 */
[C---:B-1----:R-:W-:Y:S01]  /*1d970*/  IADD3 R10, P4, R14.reuse, R75, RZ ;  /* 0x0000004b0e0a7210 */ /* 0x042fe20007f9e0ff */
[----:B------:R-:W1:Y:S01]  /*1d980*/  LDC R5, c[0x0][0x278] ;  /* 0x00009e00ff057b82 */ /* 0x000e620000000800 */
[----:B------:R-:W-:Y:S02]  /*1d990*/  STG.E.U8 desc[UR6][R12.64], R92 ;  /* 0x0000005c0c007986 */ /* 0x000fe4000c101106 */
[----:B------:R-:W-:Y:S01]  /*1d9a0*/  LEA.HI.X.SX32 R11, R14, R71, 0x1, P4 ;  /* 0x000000470e0b7211 */ /* 0x000fe200020f0eff */
[----:B0-----:R-:W-:Y:S01]  /*1d9b0*/  IMAD R14, R21, 0x2, R16 ;  /* 0x00000002150e7824 */ /* 0x001fe200078e0210 */
[----:B------:R0:W-:Y:S03]  /*1d9c0*/  STG.E.U8 desc[UR6][R6.64], R82 ;  /* 0x0000005206007986 */ /* 0x0001e6000c101106 */
[----:B------:R-:W2:Y:S01]  /*1d9d0*/  LDC R21, c[0x0][0x278] ;  /* 0x00009e00ff157b82 */ /* 0x000ea20000000800 */
[----:B0-----:R-:W-:-:S02]  /*1d9e0*/  IADD3 R6, P4, R16, R75, RZ ;  /* 0x0000004b10067210 */ /* 0x001fc40007f9e0ff */
[----:B------:R-:W-:Y:S02]  /*1d9f0*/  IADD3 R12, P3, R18, R75, RZ ;  /* 0x0000004b120c7210 */ /* 0x000fe40007f7e0ff */
[-C--:B------:R-:W-:Y:S01]  /*1da00*/  LEA.HI.X.SX32 R7, R16, R71.reuse, 0x1, P4 ;  /* 0x0000004710077211 */ /* 0x080fe200020f0eff */
[----:B------:R-:W-:Y:S02]  /*1da10*/  IMAD R16, R15, 0x2, R14 ;  /* 0x000000020f107824 */ /* 0x000fe400078e020e */
[----:B------:R-:W0:Y:S01]  /*1da20*/  LDC R15, c[0x0][0x278] ;  /* 0x00009e00ff0f7b82 */ /* 0x000e220000000800 */
[----:B------:R4:W-:Y:S01]  /*1da30*/  STG.E.U8 desc[UR6][R8.64], R85 ;  /* 0x0000005508007986 */ /* 0x0009e2000c101106 */
[----:B------:R-:W-:Y:S01]  /*1da40*/  LEA.HI.X.SX32 R13, R18, R71, 0x1, P3 ;  /* 0x00000047120d7211 */ /* 0x000fe200018f0eff */
[----:B---3--:R-:W-:Y:S02]  /*1da50*/  IMAD R18, R17, 0x2, R16 ;  /* 0x0000000211127824 */ /* 0x008fe400078e0210 */
[----:B------:R3:W-:Y:S03]  /*1da60*/  STG.E.U8 desc[UR6][R10.64], R88 ;  /* 0x000000580a007986 */ /* 0x0007e6000c101106 */
[----:B------:R-:W0:Y:S01]  /*1da70*/  LDC R17, c[0x0][0x278] ;  /* 0x00009e00ff117b82 */ /* 0x000e220000000800 */
[----:B----4-:R-:W-:-:S04]  /*1da80*/  IADD3 R8, P3, R14, R75, RZ ;  /* 0x0000004b0e087210 */ /* 0x010fc80007f7e0ff */
[----:B------:R-:W-:Y:S01]  /*1da90*/  LEA.HI.X.SX32 R9, R14, R71, 0x1, P3 ;  /* 0x000000470e097211 */ /* 0x000fe200018f0eff */
[----:B------:R-:W-:Y:S01]  /*1daa0*/  IMAD R14, R19, 0x2, R18 ;  /* 0x00000002130e7824 */ /* 0x000fe200078e0212 */
[C---:B---3--:R-:W-:Y:S01]  /*1dab0*/  IADD3 R10, P4, R16.reuse, R75, RZ ;  /* 0x0000004b100a7210 */ /* 0x048fe20007f9e0ff */
[----:B------:R-:W3:Y:S01]  /*1dac0*/  LDC R19, c[0x0][0x278] ;  /* 0x00009e00ff137b82 */ /* 0x000ee20000000800 */
[----:B------:R-:W-:Y:S02]  /*1dad0*/  STG.E.U8 desc[UR6][R12.64], R91 ;  /* 0x0000005b0c007986 */ /* 0x000fe4000c101106 */
[----:B------:R-:W-:Y:S01]  /*1dae0*/  LEA.HI.X.SX32 R11, R16, R71, 0x1, P4 ;  /* 0x00000047100b7211 */ /* 0x000fe200020f0eff */
[----:B-1----:R-:W-:Y:S01]  /*1daf0*/  IMAD R16, R5, 0x2, R14 ;  /* 0x0000000205107824 */ /* 0x002fe200078e020e */
[----:B------:R1:W-:Y:S03]  /*1db00*/  STG.E.U8 desc[UR6][R6.64], R79 ;  /* 0x0000004f06007986 */ /* 0x0003e6000c101106 */
[----:B------:R-:W4:Y:S01]  /*1db10*/  LDC R5, c[0x0][0x278] ;  /* 0x00009e00ff057b82 */ /* 0x000f220000000800 */
[----:B-1----:R-:W-:-:S02]  /*1db20*/  IADD3 R6, P4, R14, R75, RZ ;  /* 0x0000004b0e067210 */ /* 0x002fc40007f9e0ff */
[----:B------:R-:W-:Y:S02]  /*1db30*/  IADD3 R12, P3, R18, R75, RZ ;  /* 0x0000004b120c7210 */ /* 0x000fe40007f7e0ff */
[-C--:B------:R-:W-:Y:S01]  /*1db40*/  LEA.HI.X.SX32 R7, R14, R71.reuse, 0x1, P4 ;  /* 0x000000470e077211 */ /* 0x080fe200020f0eff */
[----:B--2---:R-:W-:Y:S02]  /*1db50*/  IMAD R14, R21, 0x2, R16 ;  /* 0x00000002150e7824 */ /* 0x004fe400078e0210 */
[----:B------:R-:W1:Y:S01]  /*1db60*/  LDC R21, c[0x0][0x278] ;  /* 0x00009e00ff157b82 */ /* 0x000e620000000800 */
[----:B------:R2:W-:Y:S01]  /*1db70*/  STG.E.U8 desc[UR6][R8.64], R72 ;  /* 0x0000004808007986 */ /* 0x0005e2000c101106 */
[----:B------:R-:W-:Y:S01]  /*1db80*/  LEA.HI.X.SX32 R13, R18, R71, 0x1, P3 ;  /* 0x00000047120d7211 */ /* 0x000fe200018f0eff */
[----:B0-----:R-:W-:Y:S02]  /*1db90*/  IMAD R18, R15, 0x2, R14 ;  /* 0x000000020f127824 */ /* 0x001fe400078e020e */
[----:B------:R0:W-:Y:S03]  /*1dba0*/  STG.E.U8 desc[UR6][R10.64], R73 ;  /* 0x000000490a007986 */ /* 0x0001e6000c101106 */
[----:B------:R-:W1:Y:S01]  /*1dbb0*/  LDC R15, c[0x0][0x278] ;  /* 0x00009e00ff0f7b82 */ /* 0x000e620000000800 */
[----:B--2---:R-:W-:-:S04]  /*1dbc0*/  IADD3 R8, P3, R16, R75, RZ ;  /* 0x0000004b10087210 */ /* 0x004fc80007f7e0ff */
[----:B------:R-:W-:Y:S01]  /*1dbd0*/  LEA.HI.X.SX32 R9, R16, R71, 0x1, P3 ;  /* 0x0000004710097211 */ /* 0x000fe200018f0eff */
[----:B------:R-:W-:Y:S01]  /*1dbe0*/  IMAD R16, R17, 0x2, R18 ;  /* 0x0000000211107824 */ /* 0x000fe200078e0212 */
[C---:B0-----:R-:W-:Y:S01]  /*1dbf0*/  IADD3 R10, P4, R14.reuse, R75, RZ ;  /* 0x0000004b0e0a7210 */ /* 0x041fe20007f9e0ff */
[----:B------:R-:W0:Y:S01]  /*1dc00*/  LDC R17, c[0x0][0x278] ;  /* 0x00009e00ff117b82 */ /* 0x000e220000000800 */
[----:B------:R-:W-:Y:S02]  /*1dc10*/  STG.E.U8 desc[UR6][R12.64], R74 ;  /* 0x0000004a0c007986 */ /* 0x000fe4000c101106 */
[----:B------:R-:W-:Y:S01]  /*1dc20*/  LEA.HI.X.SX32 R11, R14, R71, 0x1, P4 ;  /* 0x000000470e0b7211 */ /* 0x000fe200020f0eff */
[----:B---3--:R-:W-:Y:S01]  /*1dc30*/  IMAD R14, R19, 0x2, R16 ;  /* 0x00000002130e7824 */ /* 0x008fe200078e0210 */
[----:B------:R2:W-:Y:S03]  /*1dc40*/  STG.E.U8 desc[UR6][R6.64], R100 ;  /* 0x0000006406007986 */ /* 0x0005e6000c101106 */
[----:B------:R-:W3:Y:S01]  /*1dc50*/  LDC R19, c[0x0][0x278] ;  /* 0x00009e00ff137b82 */ /* 0x000ee20000000800 */
[----:B--2---:R-:W-:-:S02]  /*1dc60*/  IADD3 R6, P4, R16, R75, RZ ;  /* 0x0000004b10067210 */ /* 0x004fc40007f9e0ff */
[----:B------:R-:W-:Y:S02]  /*1dc70*/  IADD3 R12, P3, R18, R75, RZ ;  /* 0x0000004b120c7210 */ /* 0x000fe40007f7e0ff */
[-C--:B------:R-:W-:Y:S01]  /*1dc80*/  LEA.HI.X.SX32 R7, R16, R71.reuse, 0x1, P4 ;  /* 0x0000004710077211 */ /* 0x080fe200020f0eff */
[----:B----4-:R-:W-:Y:S02]  /*1dc90*/  IMAD R16, R5, 0x2, R14 ;  /* 0x0000000205107824 */ /* 0x010fe400078e020e */
[----:B------:R-:W2:Y:S01]  /*1dca0*/  LDC R5, c[0x0][0x278] ;  /* 0x00009e00ff057b82 */ /* 0x000ea20000000800 */
[----:B------:R4:W-:Y:S01]  /*1dcb0*/  STG.E.U8 desc[UR6][R8.64], R102 ;  /* 0x0000006608007986 */ /* 0x0009e2000c101106 */
[----:B------:R-:W-:Y:S01]  /*1dcc0*/  LEA.HI.X.SX32 R13, R18, R71, 0x1, P3 ;  /* 0x00000047120d7211 */ /* 0x000fe200018f0eff */
[----:B-1----:R-:W-:Y:S02]  /*1dcd0*/  IMAD R18, R21, 0x2, R16 ;  /* 0x0000000215127824 */ /* 0x002fe400078e0210 */
[----:B------:R1:W-:Y:S03]  /*1dce0*/  STG.E.U8 desc[UR6][R10.64], R106 ;  /* 0x0000006a0a007986 */ /* 0x0003e6000c101106 */
[----:B------:R-:W2:Y:S01]  /*1dcf0*/  LDC R21, c[0x0][0x278] ;  /* 0x00009e00ff157b82 */ /* 0x000ea20000000800 */
[----:B----4-:R-:W-:-:S04]  /*1dd00*/  IADD3 R8, P3, R14, R75, RZ ;  /* 0x0000004b0e087210 */ /* 0x010fc80007f7e0ff */
[----:B------:R-:W-:Y:S01]  /*1dd10*/  LEA.HI.X.SX32 R9, R14, R71, 0x1, P3 ;  /* 0x000000470e097211 */ /* 0x000fe200018f0eff */
[----:B------:R-:W-:Y:S01]  /*1dd20*/  IMAD R14, R15, 0x2, R18 ;  /* 0x000000020f0e7824 */ /* 0x000fe200078e0212 */
[C---:B-1----:R-:W-:Y:S01]  /*1dd30*/  IADD3 R10, P4, R16.reuse, R75, RZ ;  /* 0x0000004b100a7210 */ /* 0x042fe20007f9e0ff */
[----:B------:R-:W1:Y:S01]  /*1dd40*/  LDC R15, c[0x0][0x278] ;  /* 0x00009e00ff0f7b82 */ /* 0x000e620000000800 */
[----:B------:R-:W-:Y:S02]  /*1dd50*/  STG.E.U8 desc[UR6][R12.64], R110 ;  /* 0x0000006e0c007986 */ /* 0x000fe4000c101106 */
[----:B------:R-:W-:Y:S01]  /*1dd60*/  LEA.HI.X.SX32 R11, R16, R71, 0x1, P4 ;  /* 0x00000047100b7211 */ /* 0x000fe200020f0eff */
[----:B0-----:R-:W-:Y:S01]  /*1dd70*/  IMAD R16, R17, 0x2, R14 ;  /* 0x0000000211107824 */ /* 0x001fe200078e020e */
[----:B------:R0:W-:Y:S03]  /*1dd80*/  STG.E.U8 desc[UR6][R6.64], R96 ;  /* 0x0000006006007986 */ /* 0x0001e6000c101106 */
[----:B------:R-:W4:Y:S01]  /*1dd90*/  LDC R17, c[0x0][0x278] ;  /* 0x00009e00ff117b82 */ /* 0x000f220000000800 */
[----:B0-----:R-:W-:-:S02]  /*1dda0*/  IADD3 R6, P4, R14, R75, RZ ;  /* 0x0000004b0e067210 */ /* 0x001fc40007f9e0ff */
[----:B------:R-:W-:Y:S02]  /*1ddb0*/  IADD3 R12, P3, R18, R75, RZ ;  /* 0x0000004b120c7210 */ /* 0x000fe40007f7e0ff */
[-C--:B------:R-:W-:Y:S01]  /*1ddc0*/  LEA.HI.X.SX32 R7, R14, R71.reuse, 0x1, P4 ;  /* 0x000000470e077211 */ /* 0x080fe200020f0eff */
[----:B---3--:R-:W-:Y:S02]  /*1ddd0*/  IMAD R14, R19, 0x2, R16 ;  /* 0x00000002130e7824 */ /* 0x008fe400078e0210 */
[----:B------:R-:W0:Y:S01]  /*1dde0*/  LDC R19, c[0x0][0x278] ;  /* 0x00009e00ff137b82 */ /* 0x000e220000000800 */
[----:B------:R3:W-:Y:S01]  /*1ddf0*/  STG.E.U8 desc[UR6][R8.64], R99 ;  /* 0x0000006308007986 */ /* 0x0007e2000c101106 */
[----:B------:R-:W-:Y:S01]  /*1de00*/  LEA.HI.X.SX32 R13, R18, R71, 0x1, P3 ;  /* 0x00000047120d7211 */ /* 0x000fe200018f0eff */
[----:B--2---:R-:W-:Y:S02]  /*1de10*/  IMAD R18, R5, 0x2, R14 ;  /* 0x0000000205127824 */ /* 0x004fe400078e020e */
[----:B------:R2:W-:Y:S03]  /*1de20*/  STG.E.U8 desc[UR6][R10.64], R103 ;  /* 0x000000670a007986 */ /* 0x0005e6000c101106 */
[----:B------:R-:W0:Y:S01]  /*1de30*/  LDC R5, c[0x0][0x278] ;  /* 0x00009e00ff057b82 */ /* 0x000e220000000800 */
[----:B---3--:R-:W-:-:S04]  /*1de40*/  IADD3 R8, P3, R16, R75, RZ ;  /* 0x0000004b10087210 */ /* 0x008fc80007f7e0ff */
[----:B------:R-:W-:Y:S01]  /*1de50*/  LEA.HI.X.SX32 R9, R16, R71, 0x1, P3 ;  /* 0x0000004710097211 */ /* 0x000fe200018f0eff */
[----:B------:R-:W-:Y:S01]  /*1de60*/  IMAD R16, R21, 0x2, R18 ;  /* 0x0000000215107824 */ /* 0x000fe200078e0212 */
[C---:B--2---:R-:W-:Y:S01]  /*1de70*/  IADD3 R10, P4, R14.reuse, R75, RZ ;  /* 0x0000004b0e0a7210 */ /* 0x044fe20007f9e0ff */
[----:B------:R-:W2:Y:S01]  /*1de80*/  LDC R21, c[0x0][0x278] ;  /* 0x00009e00ff157b82 */ /* 0x000ea20000000800 */
[----:B------:R-:W-:Y:S02]  /*1de90*/  STG.E.U8 desc[UR6][R12.64], R105 ;  /* 0x000000690c007986 */ /* 0x000fe4000c101106 */
[----:B------:R-:W-:Y:S01]  /*1dea0*/  LEA.HI.X.SX32 R11, R14, R71, 0x1, P4 ;  /* 0x000000470e0b7211 */ /* 0x000fe200020f0eff */
[----:B-1----:R-:W-:Y:S01]  /*1deb0*/  IMAD R14, R15, 0x2, R16 ;  /* 0x000000020f0e7824 */ /* 0x002fe200078e0210 */
[----:B------:R1:W-:Y:S03]  /*1dec0*/  STG.E.U8 desc[UR6][R6.64], R95 ;  /* 0x0000005f06007986 */ /* 0x0003e6000c101106 */
[----:B------:R-:W3:Y:S01]  /*1ded0*/  LDC R15, c[0x0][0x278] ;  /* 0x00009e00ff0f7b82 */ /* 0x000ee20000000800 */
[----:B-1----:R-:W-:-:S02]  /*1dee0*/  IADD3 R6, P4, R16, R75, RZ ;  /* 0x0000004b10067210 */ /* 0x002fc40007f9e0ff */
[----:B------:R-:W-:Y:S02]  /*1def0*/  IADD3 R12, P3, R18, R75, RZ ;  /* 0x0000004b120c7210 */ /* 0x000fe40007f7e0ff */
[-C--:B------:R-:W-:Y:S01]  /*1df00*/  LEA.HI.X.SX32 R7, R16, R71.reuse, 0x1, P4 ;  /* 0x0000004710077211 */ /* 0x080fe200020f0eff */
[----:B----4-:R-:W-:Y:S02]  /*1df10*/  IMAD R16, R17, 0x2, R14 ;  /* 0x0000000211107824 */ /* 0x010fe400078e020e */
[----:B------:R-:W1:Y:S01]  /*1df20*/  LDC R17, c[0x0][0x278] ;  /* 0x00009e00ff117b82 */ /* 0x000e620000000800 */
[----:B------:R4:W-:Y:S01]  /*1df30*/  STG.E.U8 desc[UR6][R8.64], R98 ;  /* 0x0000006208007986 */ /* 0x0009e2000c101106 */
[----:B------:R-:W-:Y:S01]  /*1df40*/  LEA.HI.X.SX32 R13, R18, R71, 0x1, P3 ;  /* 0x00000047120d7211 */ /* 0x000fe200018f0eff */
[----:B0-----:R-:W-:Y:S02]  /*1df50*/  IMAD R18, R19, 0x2, R16 ;  /* 0x0000000213127824 */ /* 0x001fe400078e0210 */
[----:B------:R0:W-:Y:S03]  /*1df60*/  STG.E.U8 desc[UR6][R10.64], R101 ;  /* 0x000000650a007986 */ /* 0x0001e6000c101106 */
[----:B------:R-:W1:Y:S01]  /*1df70*/  LDC R19, c[0x0][0x278] ;  /* 0x00009e00ff137b82 */ /* 0x000e620000000800 */
[----:B----4-:R-:W-:-:S04]  /*1df80*/  IADD3 R8, P3, R14, R75, RZ ;  /* 0x0000004b0e087210 */ /* 0x010fc80007f7e0ff */
[----:B------:R-:W-:Y:S01]  /*1df90*/  LEA.HI.X.SX32 R9, R14, R71, 0x1, P3 ;  /* 0x000000470e097211 */ /* 0x000fe200018f0eff */
[----:B------:R-:W-:Y:S01]  /*1dfa0*/  IMAD R14, R5, 0x2, R18 ;  /* 0x00000002050e7824 */ /* 0x000fe200078e0212 */
[C---:B0-----:R-:W-:Y:S01]  /*1dfb0*/  IADD3 R10, P4, R16.reuse, R75, RZ ;  /* 0x0000004b100a7210 */ /* 0x041fe20007f9e0ff */
[----:B------:R-:W0:Y:S01]  /*1dfc0*/  LDC R5, c[0x0][0x278] ;  /* 0x00009e00ff057b82 */ /* 0x000e220000000800 */
[----:B------:R-:W-:Y:S02]  /*1dfd0*/  STG.E.U8 desc[UR6][R12.64], R104 ;  /* 0x000000680c007986 */ /* 0x000fe4000c101106 */
[----:B------:R-:W-:Y:S02]  /*1dfe0*/  LEA.HI.X.SX32 R11, R16, R71, 0x1, P4 ;  /* 0x00000047100b7211 */ /* 0x000fe400020f0eff */
[----:B------:R4:W-:Y:S01]  /*1dff0*/  STG.E.U8 desc[UR6][R6.64], R94 ;  /* 0x0000005e06007986 */ /* 0x0009e2000c101106 */
[----:B--2---:R-:W-:Y:S02]  /*1e000*/  IMAD R16, R21, 0x2, R14 ;  /* 0x0000000215107824 */ /* 0x004fe400078e020e */
[----:B------:R-:W2:Y:S01]  /*1e010*/  LDC R21, c[0x0][0x278] ;  /* 0x00009e00ff157b82 */ /* 0x000ea20000000800 */
[----:B----4-:R-:W-:-:S02]  /*1e020*/  IADD3 R6, P4, R14, R75, RZ ;  /* 0x0000004b0e067210 */ /* 0x010fc40007f9e0ff */
[----:B------:R-:W-:Y:S02]  /*1e030*/  IADD3 R12, P3, R18, R75, RZ ;  /* 0x0000004b120c7210 */ /* 0x000fe40007f7e0ff */
[-C--:B------:R-:W-:Y:S01]  /*1e040*/  LEA.HI.X.SX32 R7, R14, R71.reuse, 0x1, P4 ;  /* 0x000000470e077211 */ /* 0x080fe200020f0eff */
[----:B---3--:R-:W-:Y:S02]  /*1e050*/  IMAD R14, R15, 0x2, R16 ;  /* 0x000000020f0e7824 */ /* 0x008fe400078e0210 */
        /* <DEDUP_REMOVED lines=8> */
[----:B------:R-:W-:Y:S01]  /*1e0e0*/  IMAD R16, R19, 0x2, R18 ;  /* 0x0000000213107824 */ /* 0x000fe200078e0212 */
[C---:B-1----:R-:W-:Y:S01]  /*1e0f0*/  IADD3 R10, P4, R14.reuse, R75, RZ ;  /* 0x0000004b0e0a7210 */ /* 0x042fe20007f9e0ff */
[----:B------:R-:W1:Y:S01]  /*1e100*/  LDC R19, c[0x0][0x278] ;  /* 0x00009e00ff137b82 */ /* 0x000e620000000800 */
[----:B------:R4:W-:Y:S02]  /*1e110*/  STG.E.U8 desc[UR6][R12.64], R70 ;  /* 0x000000460c007986 */ /* 0x0009e4000c101106 */
[----:B------:R-:W-:Y:S01]  /*1e120*/  LEA.HI.X.SX32 R11, R14, R71, 0x1, P4 ;  /* 0x000000470e0b7211 */ /* 0x000fe200020f0eff */
[----:B0-----:R-:W-:Y:S01]  /*1e130*/  IMAD R14, R5, 0x2, R16 ;  /* 0x00000002050e7824 */ /* 0x001fe200078e0210 */
[----:B------:R0:W-:Y:S03]  /*1e140*/  STG.E.U8 desc[UR6][R6.64], R113 ;  /* 0x0000007106007986 */ /* 0x0001e6000c101106 */
[----:B------:R-:W1:Y:S01]  /*1e150*/  LDC R5, c[0x0][0x278] ;  /* 0x00009e00ff057b82 */ /* 0x000e620000000800 */
[----:B------:R3:W-:Y:S01]  /*1e160*/  STG.E.U8 desc[UR6][R8.64], R115 ;  /* 0x0000007308007986 */ /* 0x0007e2000c101106 */
[----:B----4-:R-:W-:-:S02]  /*1e170*/  IADD3 R12, P3, R18, R75, RZ ;  /* 0x0000004b120c7210 */ /* 0x010fc40007f7e0ff */
[----:B0-----:R-:W-:-:S04]  /*1e180*/  IADD3 R6, P4, R16, R75, RZ ;  /* 0x0000004b10067210 */ /* 0x001fc80007f9e0ff */
[-C--:B------:R-:W-:Y:S01]  /*1e190*/  LEA.HI.X.SX32 R7, R16, R71.reuse, 0x1, P4 ;  /* 0x0000004710077211 */ /* 0x080fe200020f0eff */
[----:B--2---:R-:W-:Y:S02]  /*1e1a0*/  IMAD R16, R21, 0x2, R14 ;  /* 0x0000000215107824 */ /* 0x004fe400078e020e */
[----:B------:R-:W0:Y:S01]  /*1e1b0*/  LDC R21, c[0x0][0x278] ;  /* 0x00009e00ff157b82 */ /* 0x000e220000000800 */
[----:B------:R-:W-:Y:S01]  /*1e1c0*/  LEA.HI.X.SX32 R13, R18, R71, 0x1, P3 ;  /* 0x00000047120d7211 */ /* 0x000fe200018f0eff */
[----:B---3--:R-:W-:Y:S01]  /*1e1d0*/  IMAD R18, R15, 0x2, R16 ;  /* 0x000000020f127824 */ /* 0x008fe200078e0210 */
[C---:B------:R-:W-:Y:S01]  /*1e1e0*/  IADD3 R8, P3, R14.reuse, R75, RZ ;  /* 0x0000004b0e087210 */ /* 0x040fe20007f7e0ff */
[----:B------:R2:W-:Y:S04]  /*1e1f0*/  STG.E.U8 desc[UR6][R10.64], R119 ;  /* 0x000000770a007986 */ /* 0x0005e8000c101106 */
[----:B------:R-:W3:Y:S01]  /*1e200*/  LDC R15, c[0x0][0x278] ;  /* 0x00009e00ff0f7b82 */ /* 0x000ee20000000800 */
[----:B------:R-:W-:Y:S01]  /*1e210*/  LEA.HI.X.SX32 R9, R14, R71, 0x1, P3 ;  /* 0x000000470e097211 */ /* 0x000fe200018f0eff */
[----:B------:R-:W-:Y:S01]  /*1e220*/  IMAD R14, R17, 0x2, R18 ;  /* 0x00000002110e7824 */ /* 0x000fe200078e0212 */
[----:B------:R-:W-:Y:S01]  /*1e230*/  STG.E.U8 desc[UR6][R12.64], R122 ;  /* 0x0000007a0c007986 */ /* 0x000fe2000c101106 */
[----:B--2---:R-:W-:-:S04]  /*1e240*/  IADD3 R10, P4, R16, R75, RZ ;  /* 0x0000004b100a7210 */ /* 0x004fc80007f9e0ff */
[----:B------:R-:W2:Y:S01]  /*1e250*/  LDC R17, c[0x0][0x278] ;  /* 0x00009e00ff117b82 */ /* 0x000ea20000000800 */
[----:B------:R4:W-:Y:S01]  /*1e260*/  STG.E.U8 desc[UR6][R6.64], R109 ;  /* 0x0000006d06007986 */ /* 0x0009e2000c101106 */
[----:B------:R-:W-:Y:S01]  /*1e270*/  LEA.HI.X.SX32 R11, R16, R71, 0x1, P4 ;  /* 0x00000047100b7211 */ /* 0x000fe200020f0eff */
[----:B-1----:R-:W-:-:S05]  /*1e280*/  IMAD R16, R19, 0x2, R14 ;  /* 0x0000000213107824 */ /* 0x002fca00078e020e */
[----:B------:R-:W1:Y:S01]  /*1e290*/  LDC R19, c[0x0][0x278] ;  /* 0x00009e00ff137b82 */ /* 0x000e620000000800 */
[-C--:B----4-:R-:W-:Y:S02]  /*1e2a0*/  IADD3 R6, P4, R14, R75.reuse, RZ ;  /* 0x0000004b0e067210 */ /* 0x090fe40007f9e0ff */
[----:B------:R-:W-:Y:S02]  /*1e2b0*/  IADD3 R12, P3, R18, R75, RZ ;  /* 0x0000004b120c7210 */ /* 0x000fe40007f7e0ff */
[-C--:B------:R-:W-:Y:S01]  /*1e2c0*/  LEA.HI.X.SX32 R7, R14, R71.reuse, 0x1, P4 ;  /* 0x000000470e077211 */ /* 0x080fe200020f0eff */
[----:B------:R-:W-:Y:S02]  /*1e2d0*/  IMAD R14, R5, 0x2, R16 ;  /* 0x00000002050e7824 */ /* 0x000fe400078e0210 */
[----:B------:R-:W4:Y:S01]  /*1e2e0*/  LDC R5, c[0x0][0x278] ;  /* 0x00009e00ff057b82 */ /* 0x000f220000000800 */
[----:B------:R3:W-:Y:S01]  /*1e2f0*/  STG.E.U8 desc[UR6][R8.64], R112 ;  /* 0x0000007008007986 */ /* 0x0007e2000c101106 */
[----:B------:R-:W-:Y:S01]  /*1e300*/  LEA.HI.X.SX32 R13, R18, R71, 0x1, P3 ;  /* 0x00000047120d7211 */ /* 0x000fe200018f0eff */
[----:B0-----:R-:W-:-:S02]  /*1e310*/  IMAD R18, R21, 0x2, R14 ;  /* 0x0000000215127824 */ /* 0x001fc400078e020e */
[----:B------:R0:W-:Y:S03]  /*1e320*/  STG.E.U8 desc[UR6][R10.64], R116 ;  /* 0x000000740a007986 */ /* 0x0001e6000c101106 */
[----:B------:R-:W4:Y:S01]  /*1e330*/  LDC R21, c[0x0][0x278] ;  /* 0x00009e00ff157b82 */ /* 0x000f220000000800 */
[----:B---3--:R-:W-:-:S04]  /*1e340*/  IADD3 R8, P3, R16, R75, RZ ;  /* 0x0000004b10087210 */ /* 0x008fc80007f7e0ff */
[----:B------:R-:W-:Y:S01]  /*1e350*/  LEA.HI.X.SX32 R9, R16, R71, 0x1, P3 ;  /* 0x0000004710097211 */ /* 0x000fe200018f0eff */
[----:B------:R-:W-:Y:S01]  /*1e360*/  IMAD R16, R15, 0x2, R18 ;  /* 0x000000020f107824 */ /* 0x000fe200078e0212 */
[C---:B0-----:R-:W-:Y:S01]  /*1e370*/  IADD3 R10, P4, R14.reuse, R75, RZ ;  /* 0x0000004b0e0a7210 */ /* 0x041fe20007f9e0ff */
[----:B------:R-:W-:Y:S01]  /*1e380*/  STG.E.U8 desc[UR6][R12.64], R118 ;  /* 0x000000760c007986 */ /* 0x000fe2000c101106 */
[----:B------:R-:W0:Y:S02]  /*1e390*/  LDC R15, c[0x0][0x278] ;  /* 0x00009e00ff0f7b82 */ /* 0x000e240000000800 */
[----:B------:R-:W-:Y:S01]  /*1e3a0*/  LEA.HI.X.SX32 R11, R14, R71, 0x1, P4 ;  /* 0x000000470e0b7211 */ /* 0x000fe200020f0eff */
[----:B------:R3:W-:Y:S01]  /*1e3b0*/  STG.E.U8 desc[UR6][R6.64], R108 ;  /* 0x0000006c06007986 */ /* 0x0007e2000c101106 */
[----:B--2---:R-:W-:-:S04]  /*1e3c0*/  IMAD R14, R17, 0x2, R16 ;  /* 0x00000002110e7824 */ /* 0x004fc800078e0210 */
[----:B------:R-:W2:Y:S01]  /*1e3d0*/  LDC R17, c[0x0][0x278] ;  /* 0x00009e00ff117b82 */ /* 0x000ea20000000800 */
[-C--:B---3--:R-:W-:Y:S02]  /*1e3e0*/  IADD3 R6, P4, R16, R75.reuse, RZ ;  /* 0x0000004b10067210 */ /* 0x088fe40007f9e0ff */
[----:B------:R-:W-:Y:S02]  /*1e3f0*/  IADD3 R12, P3, R18, R75, RZ ;  /* 0x0000004b120c7210 */ /* 0x000fe40007f7e0ff */
[-C--:B------:R-:W-:Y:S01]  /*1e400*/  LEA.HI.X.SX32 R7, R16, R71.reuse, 0x1, P4 ;  /* 0x0000004710077211 */ /* 0x080fe200020f0eff */
[----:B-1----:R-:W-:Y:S02]  /*1e410*/  IMAD R16, R19, 0x2, R14 ;  /* 0x0000000213107824 */ /* 0x002fe400078e020e */
[----:B------:R-:W1:Y:S01]  /*1e420*/  LDC R19, c[0x0][0x278] ;  /* 0x00009e00ff137b82 */ /* 0x000e620000000800 */
[----:B------:R-:W-:Y:S01]  /*1e430*/  LEA.HI.X.SX32 R13, R18, R71, 0x1, P3 ;  /* 0x00000047120d7211 */ /* 0x000fe200018f0eff */
[----:B------:R3:W-:Y:S01]  /*1e440*/  STG.E.U8 desc[UR6][R8.64], R111 ;  /* 0x0000006f08007986 */ /* 0x0007e2000c101106 */
[----:B----4-:R-:W-:-:S05]  /*1e450*/  IMAD R18, R5, 0x2, R16 ;  /* 0x0000000205127824 */ /* 0x010fca00078e0210 */
[----:B------:R-:W4:Y:S01]  /*1e460*/  LDC R5, c[0x0][0x278] ;  /* 0x00009e00ff057b82 */ /* 0x000f220000000800 */
[----:B------:R0:W-:Y:S01]  /*1e470*/  STG.E.U8 desc[UR6][R10.64], R114 ;  /* 0x000000720a007986 */ /* 0x0001e2000c101106 */
[----:B---3--:R-:W-:-:S04]  /*1e480*/  IADD3 R8, P3, R14, R75, RZ ;  /* 0x0000004b0e087210 */ /* 0x008fc80007f7e0ff */
[----:B------:R-:W-:Y:S01]  /*1e490*/  LEA.HI.X.SX32 R9, R14, R71, 0x1, P3 ;  /* 0x000000470e097211 */ /* 0x000fe200018f0eff */
[----:B------:R-:W-:Y:S01]  /*1e4a0*/  IMAD R14, R21, 0x2, R18 ;  /* 0x00000002150e7824 */ /* 0x000fe200078e0212 */
[C---:B0-----:R-:W-:Y:S01]  /*1e4b0*/  IADD3 R10, P4, R16.reuse, R75, RZ ;  /* 0x0000004b100a7210 */ /* 0x041fe20007f9e0ff */
[----:B------:R0:W-:Y:S01]  /*1e4c0*/  STG.E.U8 desc[UR6][R12.64], R117 ;  /* 0x000000750c007986 */ /* 0x0001e2000c101106 */
[----:B------:R-:W3:Y:S02]  /*1e4d0*/  LDC R21, c[0x0][0x278] ;  /* 0x00009e00ff157b82 */ /* 0x000ee40000000800 */
[----:B------:R-:W-:Y:S01]  /*1e4e0*/  LEA.HI.X.SX32 R11, R16, R71, 0x1, P4 ;  /* 0x00000047100b7211 */ /* 0x000fe200020f0eff */
[----:B------:R2:W-:Y:S01]  /*1e4f0*/  STG.E.U8 desc[UR6][R6.64], R107 ;  /* 0x0000006b06007986 */ /* 0x0005e2000c101106 */
[----:B------:R-:W-:-:S04]  /*1e500*/  IMAD R16, R15, 0x2, R14 ;  /* 0x000000020f107824 */ /* 0x000fc800078e020e */
[----:B------:R-:W3:Y:S01]  /*1e510*/  LDC R15, c[0x0][0x278] ;  /* 0x00009e00ff0f7b82 */ /* 0x000ee20000000800 */
[-C--:B0-----:R-:W-:Y:S02]  /*1e520*/  IADD3 R12, P3, R18, R75.reuse, RZ ;  /* 0x0000004b120c7210 */ /* 0x081fe40007f7e0ff */
[----:B--2---:R-:W-:-:S04]  /*1e530*/  IADD3 R6, P4, R14, R75, RZ ;  /* 0x0000004b0e067210 */ /* 0x004fc80007f9e0ff */
[-C--:B------:R-:W-:Y:S01]  /*1e540*/  LEA.HI.X.SX32 R7, R14, R71.reuse, 0x1, P4 ;  /* 0x000000470e077211 */ /* 0x080fe200020f0eff */
[----:B------:R-:W-:Y:S02]  /*1e550*/  IMAD R14, R17, 0x2, R16 ;  /* 0x00000002110e7824 */ /* 0x000fe400078e0210 */
[----:B------:R-:W0:Y:S01]  /*1e560*/  LDC R17, c[0x0][0x278] ;  /* 0x00009e00ff117b82 */ /* 0x000e220000000800 */
[----:B------:R2:W-:Y:S01]  /*1e570*/  STG.E.U8 desc[UR6][R8.64], R64 ;  /* 0x0000004008007986 */ /* 0x0005e2000c101106 */
[----:B------:R-:W-:Y:S01]  /*1e580*/  LEA.HI.X.SX32 R13, R18, R71, 0x1, P3 ;  /* 0x00000047120d7211 */ /* 0x000fe200018f0eff */
[----:B-1----:R-:W-:-:S05]  /*1e590*/  IMAD R18, R19, 0x2, R14 ;  /* 0x0000000213127824 */ /* 0x002fca00078e020e */
[----:B------:R-:W1:Y:S01]  /*1e5a0*/  LDC R19, c[0x0][0x278] ;  /* 0x00009e00ff137b82 */ /* 0x000e620000000800 */
[C---:B--2---:R-:W-:Y:S01]  /*1e5b0*/  IADD3 R8, P3, R16.reuse, R75, RZ ;  /* 0x0000004b10087210 */ /* 0x044fe20007f7e0ff */
[----:B------:R2:W-:Y:S03]  /*1e5c0*/  STG.E.U8 desc[UR6][R10.64], R65 ;  /* 0x000000410a007986 */ /* 0x0005e6000c101106 */
[----:B------:R-:W-:Y:S01]  /*1e5d0*/  LEA.HI.X.SX32 R9, R16, R71, 0x1, P3 ;  /* 0x0000004710097211 */ /* 0x000fe200018f0eff */
[----:B----4-:R-:W-:Y:S02]  /*1e5e0*/  IMAD R16, R5, 0x2, R18 ;  /* 0x0000000205107824 */ /* 0x010fe400078e0212 */
[----:B------:R-:W4:Y:S01]  /*1e5f0*/  LDC R5, c[0x0][0x278] ;  /* 0x00009e00ff057b82 */ /* 0x000f220000000800 */
[----:B------:R3:W-:Y:S01]  /*1e600*/  STG.E.U8 desc[UR6][R12.64], R66 ;  /* 0x000000420c007986 */ /* 0x0007e2000c101106 */
[----:B--2---:R-:W-:-:S03]  /*1e610*/  IADD3 R10, P4, R14, R75, RZ ;  /* 0x0000004b0e0a7210 */ /* 0x004fc60007f9e0ff */
[----:B------:R2:W-:Y:S01]  /*1e620*/  STG.E.U8 desc[UR6][R6.64], R127 ;  /* 0x0000007f06007986 */ /* 0x0005e2000c101106 */
[----:B------:R-:W-:Y:S01]  /*1e630*/  LEA.HI.X.SX32 R11, R14, R71, 0x1, P4 ;  /* 0x000000470e0b7211 */ /* 0x000fe200020f0eff */
[----:B---3--:R-:W-:Y:S02]  /*1e640*/  IMAD R14, R21, 0x2, R16 ;  /* 0x00000002150e7824 */ /* 0x008fe400078e0210 */
[----:B------:R-:W3:Y:S01]  /*1e650*/  LDC R21, c[0x0][0x278] ;  /* 0x00009e00ff157b82 */ /* 0x000ee20000000800 */
[-C--:B------:R-:W-:Y:S02]  /*1e660*/  IADD3 R12, P3, R18, R75.reuse, RZ ;  /* 0x0000004b120c7210 */ /* 0x080fe40007f7e0ff */
[----:B--2---:R-:W-:-:S04]  /*1e670*/  IADD3 R6, P4, R16, R75, RZ ;  /* 0x0000004b10067210 */ /* 0x004fc80007f9e0ff */
[-C--:B------:R-:W-:Y:S01]  /*1e680*/  LEA.HI.X.SX32 R7, R16, R71.reuse, 0x1, P4 ;  /* 0x0000004710077211 */ /* 0x080fe200020f0eff */
[----:B------:R-:W-:Y:S01]  /*1e690*/  IMAD R16, R15, 0x2, R14 ;  /* 0x000000020f107824 */ /* 0x000fe200078e020e */
[----:B------:R-:W-:Y:S01]  /*1e6a0*/  LEA.HI.X.SX32 R13, R18, R71, 0x1, P3 ;  /* 0x00000047120d7211 */ /* 0x000fe200018f0eff */
[----:B------:R2:W-:Y:S02]  /*1e6b0*/  STG.E.U8 desc[UR6][R8.64], R132 ;  /* 0x0000008408007986 */ /* 0x0005e4000c101106 */
[----:B0-----:R-:W-:Y:S02]  /*1e6c0*/  IMAD R18, R17, 0x2, R16 ;  /* 0x0000000211127824 */ /* 0x001fe400078e0210 */
[----:B------:R-:W0:Y:S01]  /*1e6d0*/  LDC R17, c[0x0][0x278] ;  /* 0x00009e00ff117b82 */ /* 0x000e220000000800 */
[----:B------:R4:W-:Y:S01]  /*1e6e0*/  STG.E.U8 desc[UR6][R10.64], R135 ;  /* 0x000000870a007986 */ /* 0x0009e2000c101106 */
[----:B-1----:R-:W-:Y:S01]  /*1e6f0*/  IMAD R20, R19, 0x2, R18 ;  /* 0x0000000213147824 */ /* 0x002fe200078e0212 */
[----:B--2---:R-:W-:-:S05]  /*1e700*/  IADD3 R8, P3, R14, R75, RZ ;  /* 0x0000004b0e087210 */ /* 0x004fca0007f7e0ff */
[----:B------:R-:W1:Y:S01]  /*1e710*/  LDC R19, c[0x0][0x278] ;  /* 0x00009e00ff137b82 */ /* 0x000e620000000800 */
[----:B------:R2:W-:Y:S01]  /*1e720*/  STG.E.U8 desc[UR6][R12.64], R139 ;  /* 0x0000008b0c007986 */ /* 0x0005e2000c101106 */
[----:B----4-:R-:W-:Y:S02]  /*1e730*/  IADD3 R10, P4, R16, R75, RZ ;  /* 0x0000004b100a7210 */ /* 0x010fe40007f9e0ff */
[-C--:B------:R-:W-:Y:S02]  /*1e740*/  LEA.HI.X.SX32 R9, R14, R71.reuse, 0x1, P3 ;  /* 0x000000470e097211 */ /* 0x080fe400018f0eff */
[----:B------:R-:W-:Y:S01]  /*1e750*/  LEA.HI.X.SX32 R11, R16, R71, 0x1, P4 ;  /* 0x00000047100b7211 */ /* 0x000fe200020f0eff */
[----:B------:R-:W-:Y:S02]  /*1e760*/  IMAD R16, R5, 0x2, R20 ;  /* 0x0000000205107824 */ /* 0x000fe400078e0214 */
[----:B------:R-:W4:Y:S01]  /*1e770*/  LDC R5, c[0x0][0x278] ;  /* 0x00009e00ff057b82 */ /* 0x000f220000000800 */
[----:B--2---:R-:W-:-:S04]  /*1e780*/  IADD3 R12, P3, R18, R75, RZ ;  /* 0x0000004b120c7210 */ /* 0x004fc80007f7e0ff */
[----:B------:R-:W-:Y:S01]  /*1e790*/  LEA.HI.X.SX32 R13, R18, R71, 0x1, P3 ;  /* 0x00000047120d7211 */ /* 0x000fe200018f0eff */
[----:B------:R-:W-:Y:S01]  /*1e7a0*/  IMAD R18, R23, 0x2, R16 ;  /* 0x0000000217127824 */ /* 0x000fe200078e0210 */
[C---:B------:R-:W-:Y:S01]  /*1e7b0*/  IADD3 R14, P4, R16.reuse, R75, RZ ;  /* 0x0000004b100e7210 */ /* 0x040fe20007f9e0ff */
[----:B------:R2:W-:Y:S02]  /*1e7c0*/  STG.E.U8 desc[UR6][R6.64], R121 ;  /* 0x0000007906007986 */ /* 0x0005e4000c101106 */
[----:B---3--:R-:W-:Y:S01]  /*1e7d0*/  IMAD R22, R21, 0x2, R18 ;  /* 0x0000000215167824 */ /* 0x008fe200078e0212 */
[----:B------:R-:W-:Y:S01]  /*1e7e0*/  LEA.HI.X.SX32 R15, R16, R71, 0x1, P4 ;  /* 0x00000047100f7211 */ /* 0x000fe200020f0eff */
[----:B------:R3:W-:Y:S02]  /*1e7f0*/  STG.E.U8 desc[UR6][R8.64], R60 ;  /* 0x0000003c08007986 */ /* 0x0007e4000c101106 */
[----:B------:R-:W-:Y:S01]  /*1e800*/  IMAD R16, R29, 0x2, R22 ;  /* 0x000000021d107824 */ /* 0x000fe200078e0216 */
[----:B--2---:R-:W-:-:S02]  /*1e810*/  IADD3 R6, P3, R20, R75, RZ ;  /* 0x0000004b14067210 */ /* 0x004fc40007f7e0ff */
[----:B---3--:R-:W-:-:S04]  /*1e820*/  IADD3 R8, P5, R18, R75, RZ ;  /* 0x0000004b12087210 */ /* 0x008fc80007fbe0ff */
[-C--:B------:R-:W-:Y:S01]  /*1e830*/  LEA.HI.X.SX32 R9, R18, R71.reuse, 0x1, P5 ;  /* 0x0000004712097211 */ /* 0x080fe200028f0eff */
[----:B0-----:R-:W-:Y:S02]  /*1e840*/  IMAD R18, R17, 0x2, R16 ;  /* 0x0000000211127824 */ /* 0x001fe400078e0210 */
[----:B------:R-:W0:Y:S01]  /*1e850*/  LDC R17, c[0x0][0x278] ;  /* 0x00009e00ff117b82 */ /* 0x000e220000000800 */
[----:B------:R-:W-:Y:S01]  /*1e860*/  LEA.HI.X.SX32 R7, R20, R71, 0x1, P3 ;  /* 0x0000004714077211 */ /* 0x000fe200018f0eff */
[----:B------:R2:W-:Y:S01]  /*1e870*/  STG.E.U8 desc[UR6][R10.64], R134 ;  /* 0x000000860a007986 */ /* 0x0005e2000c101106 */
[----:B-1----:R-:W-:-:S05]  /*1e880*/  IMAD R20, R19, 0x2, R18 ;  /* 0x0000000213147824 */ /* 0x002fca00078e0212 */
[----:B------:R-:W1:Y:S01]  /*1e890*/  LDC R19, c[0x0][0x278] ;  /* 0x00009e00ff137b82 */ /* 0x000e620000000800 */
[----:B------:R-:W-:Y:S01]  /*1e8a0*/  STG.E.U8 desc[UR6][R12.64], R138 ;  /* 0x0000008a0c007986 */ /* 0x000fe2000c101106 */
[----:B--2---:R-:W-:-:S03]  /*1e8b0*/  IADD3 R10, P3, R22, R75, RZ ;  /* 0x0000004b160a7210 */ /* 0x004fc60007f7e0ff */
[----:B------:R2:W-:Y:S01]  /*1e8c0*/  STG.E.U8 desc[UR6][R6.64], R67 ;  /* 0x0000004306007986 */ /* 0x0005e2000c101106 */
[----:B------:R-:W-:-:S03]  /*1e8d0*/  LEA.HI.X.SX32 R11, R22, R71, 0x1, P3 ;  /* 0x00000047160b7211 */ /* 0x000fc600018f0eff */
[----:B------:R-:W-:Y:S01]  /*1e8e0*/  STG.E.U8 desc[UR6][R14.64], R126 ;  /* 0x0000007e0e007986 */ /* 0x000fe2000c101106 */
[C---:B------:R-:W-:Y:S01]  /*1e8f0*/  IADD3 R4, P4, R16.reuse, R75, RZ ;  /* 0x0000004b10047210 */ /* 0x040fe20007f9e0ff */
[----:B----4-:R-:W-:Y:S02]  /*1e900*/  IMAD R22, R5, 0x2, R20 ;  /* 0x0000000205167824 */ /* 0x010fe400078e0214 */
[----:B------:R-:W-:Y:S04]  /*1e910*/  STG.E.U8 desc[UR6][R8.64], R133 ;  /* 0x0000008508007986 */ /* 0x000fe8000c101106 */
[----:B------:R3:W-:Y:S01]  /*1e920*/  STG.E.U8 desc[UR6][R10.64], R137 ;  /* 0x000000890a007986 */ /* 0x0007e2000c101106 */
[----:B------:R-:W-:Y:S02]  /*1e930*/  LEA.HI.X.SX32 R5, R16, R71, 0x1, P4 ;  /* 0x0000004710057211 */ /* 0x000fe400020f0eff */
[-C--:B--2---:R-:W-:Y:S01]  /*1e940*/  IADD3 R6, P3, R18, R75.reuse, RZ ;  /* 0x0000004b12067210 */ /* 0x084fe20007f7e0ff */
[----:B---3--:R-:W2:Y:S01]  /*1e950*/  LDC R11, c[0x0][0x278] ;  /* 0x00009e00ff0b7b82 */ /* 0x008ea20000000800 */
[----:B------:R-:W-:-:S02]  /*1e960*/  IADD3 R8, P4, R22, R75, RZ ;  /* 0x0000004b16087210 */ /* 0x000fc40007f9e0ff */
[----:B------:R-:W-:Y:S02]  /*1e970*/  IADD3 R12, P5, R20, R75, RZ ;  /* 0x0000004b140c7210 */ /* 0x000fe40007fbe0ff */
[-C--:B------:R-:W-:Y:S01]  /*1e980*/  LEA.HI.X.SX32 R9, R22, R71.reuse, 0x1, P4 ;  /* 0x0000004716097211 */ /* 0x080fe200020f0eff */
[----:B0-----:R-:W-:Y:S01]  /*1e990*/  IMAD R22, R17, 0x2, R22 ;  /* 0x0000000211167824 */ /* 0x001fe200078e0216 */
[-C--:B------:R-:W-:Y:S02]  /*1e9a0*/  LEA.HI.X.SX32 R7, R18, R71.reuse, 0x1, P3 ;  /* 0x0000004712077211 */ /* 0x080fe400018f0eff */
[----:B------:R-:W-:Y:S01]  /*1e9b0*/  LEA.HI.X.SX32 R13, R20, R71, 0x1, P5 ;  /* 0x00000047140d7211 */ /* 0x000fe200028f0eff */
[----:B-1----:R-:W-:Y:S01]  /*1e9c0*/  IMAD R10, R19, 0x2, R22 ;  /* 0x00000002130a7824 */ /* 0x002fe200078e0216 */
[----:B------:R0:W-:Y:S04]  /*1e9d0*/  STG.E.U8 desc[UR6][R4.64], R120 ;  /* 0x0000007804007986 */ /* 0x0001e8000c101106 */
[----:B------:R-:W-:Y:S04]  /*1e9e0*/  STG.E.U8 desc[UR6][R6.64], R123 ;  /* 0x0000007b06007986 */ /* 0x000fe8000c101106 */
[----:B------:R1:W-:Y:S01]  /*1e9f0*/  STG.E.U8 desc[UR6][R12.64], R61 ;  /* 0x0000003d0c007986 */ /* 0x0003e2000c101106 */
[----:B0-----:R-:W-:-:S03]  /*1ea00*/  IADD3 R4, P3, R22, R75, RZ ;  /* 0x0000004b16047210 */ /* 0x001fc60007f7e0ff */
[----:B------:R0:W-:Y:S01]  /*1ea10*/  STG.E.U8 desc[UR6][R8.64], R136 ;  /* 0x0000008808007986 */ /* 0x0001e2000c101106 */
[----:B------:R-:W-:Y:S01]  /*1ea20*/  LEA.HI.X.SX32 R5, R22, R71, 0x1, P3 ;  /* 0x0000004716057211 */ /* 0x000fe200018f0eff */
[----:B-1----:R-:W-:Y:S02]  /*1ea30*/  IMAD R12, R45, 0x2, R10 ;  /* 0x000000022d0c7824 */ /* 0x002fe400078e020a */
[----:B------:R-:W1:Y:S02]  /*1ea40*/  LDC R45, c[0x0][0x278] ;  /* 0x00009e00ff2d7b82 */ /* 0x000e640000000800 */
[----:B--2---:R-:W-:Y:S01]  /*1ea50*/  IMAD R14, R11, 0x2, R12 ;  /* 0x000000020b0e7824 */ /* 0x004fe200078e020c */
[-C--:B0-----:R-:W-:Y:S02]  /*1ea60*/  IADD3 R8, P3, R12, R75.reuse, RZ ;  /* 0x0000004b0c087210 */ /* 0x081fe40007f7e0ff */
[----:B------:R-:W-:Y:S02]  /*1ea70*/  PRMT R43, R24, 0x7770, RZ ;  /* 0x00007770182b7816 */ /* 0x000fe400000000ff */
[----:B------:R-:W-:-:S02]  /*1ea80*/  IADD3 R6, P4, R10, R75, RZ ;  /* 0x0000004b0a067210 */ /* 0x000fc40007f9e0ff */
[-C--:B------:R-:W-:Y:S01]  /*1ea90*/  LEA.HI.X.SX32 R9, R12, R71.reuse, 0x1, P3 ;  /* 0x000000470c097211 */ /* 0x080fe200018f0eff */
[----:B------:R-:W-:Y:S02]  /*1eaa0*/  IMAD R12, R47, 0x2, R14 ;  /* 0x000000022f0c7824 */ /* 0x000fe400078e020e */
[----:B------:R-:W0:Y:S01]  /*1eab0*/  LDC R47, c[0x0][0x278] ;  /* 0x00009e00ff2f7b82 */ /* 0x000e220000000800 */
[----:B------:R-:W-:Y:S01]  /*1eac0*/  PRMT R41, R25, 0x7770, RZ ;  /* 0x0000777019297816 */ /* 0x000fe200000000ff */
[----:B------:R2:W-:Y:S01]  /*1ead0*/  STG.E.U8 desc[UR6][R4.64], R43 ;  /* 0x0000002b04007986 */ /* 0x0005e2000c101106 */
[----:B------:R-:W-:Y:S02]  /*1eae0*/  LEA.HI.X.SX32 R7, R10, R71, 0x1, P4 ;  /* 0x000000470a077211 */ /* 0x000fe400020f0eff */
[----:B------:R-:W-:Y:S02]  /*1eaf0*/  IADD3 R10, P4, R14, R75, RZ ;  /* 0x0000004b0e0a7210 */ /* 0x000fe40007f9e0ff */
[----:B------:R-:W-:Y:S01]  /*1eb00*/  PRMT R13, R26, 0x7770, RZ ;  /* 0x000077701a0d7816 */ /* 0x000fe200000000ff */
[----:B------:R3:W-:Y:S01]  /*1eb10*/  STG.E.U8 desc[UR6][R6.64], R41 ;  /* 0x0000002906007986 */ /* 0x0007e2000c101106 */
[----:B------:R-:W-:-:S02]  /*1eb20*/  PRMT R15, R27, 0x7773, RZ ;  /* 0x000077731b0f7816 */ /* 0x000fc400000000ff */
[C---:B------:R-:W-:Y:S01]  /*1eb30*/  PRMT R23, R27.reuse, 0x7772, RZ ;  /* 0x000077721b177816 */ /* 0x040fe200000000ff */
[----:B--2---:R-:W2:Y:S01]  /*1eb40*/  LDC R43, c[0x0][0x278] ;  /* 0x00009e00ff2b7b82 */ /* 0x004ea20000000800 */
[C---:B------:R-:W-:Y:S02]  /*1eb50*/  PRMT R33, R27.reuse, 0x7771, RZ ;  /* 0x000077711b217816 */ /* 0x040fe400000000ff */
[----:B------:R-:W-:Y:S02]  /*1eb60*/  PRMT R27, R27, 0x7770, RZ ;  /* 0x000077701b1b7816 */ /* 0x000fe400000000ff */
[----:B------:R-:W-:Y:S01]  /*1eb70*/  LEA.HI.X.SX32 R11, R14, R71, 0x1, P4 ;  /* 0x000000470e0b7211 */ /* 0x000fe200020f0eff */
[----:B------:R-:W-:Y:S02]  /*1eb80*/  IMAD R14, R49, 0x2, R12 ;  /* 0x00000002310e7824 */ /* 0x000fe400078e020c */
[----:B---3--:R-:W3:Y:S01]  /*1eb90*/  LDC R41, c[0x0][0x278] ;  /* 0x00009e00ff297b82 */ /* 0x008ee20000000800 */
[----:B------:R-:W-:Y:S01]  /*1eba0*/  STG.E.U8 desc[UR6][R8.64], R13 ;  /* 0x0000000d08007986 */ /* 0x000fe2000c101106 */
[----:B------:R-:W-:Y:S01]  /*1ebb0*/  IADD3 R4, P3, R12, R75, RZ ;  /* 0x0000004b0c047210 */ /* 0x000fe20007f7e0ff */
[----:B------:R-:W-:-:S02]  /*1ebc0*/  IMAD R16, R51, 0x2, R14 ;  /* 0x0000000233107824 */ /* 0x000fc400078e020e */
[----:B------:R4:W-:Y:S01]  /*1ebd0*/  STG.E.U8 desc[UR6][R10.64], R27 ;  /* 0x0000001b0a007986 */ /* 0x0009e2000c101106 */
[----:B------:R-:W-:Y:S02]  /*1ebe0*/  IADD3 R6, P4, R14, R75, RZ ;  /* 0x0000004b0e067210 */ /* 0x000fe40007f9e0ff */
[-C--:B------:R-:W-:Y:S01]  /*1ebf0*/  LEA.HI.X.SX32 R5, R12, R71.reuse, 0x1, P3 ;  /* 0x000000470c057211 */ /* 0x080fe200018f0eff */
[----:B-1----:R-:W-:Y:S01]  /*1ec00*/  IMAD R12, R45, 0x2, R16 ;  /* 0x000000022d0c7824 */ /* 0x002fe200078e0210 */
[----:B------:R-:W-:Y:S01]  /*1ec10*/  PRMT R39, R24, 0x7771, RZ ;  /* 0x0000777118277816 */ /* 0x000fe200000000ff */
[----:B------:R-:W1:Y:S01]  /*1ec20*/  LDC R45, c[0x0][0x278] ;  /* 0x00009e00ff2d7b82 */ /* 0x000e620000000800 */
[----:B------:R-:W-:-:S07]  /*1ec30*/  LEA.HI.X.SX32 R7, R14, R71, 0x1, P4 ;  /* 0x000000470e077211 */ /* 0x000fce00020f0eff */
[----:B----4-:R-:W4:Y:S01]  /*1ec40*/  LDC R27, c[0x0][0x278] ;  /* 0x00009e00ff1b7b82 */ /* 0x010f220000000800 */
[C---:B------:R-:W-:Y:S01]  /*1ec50*/  IADD3 R8, P3, R16.reuse, R75, RZ ;  /* 0x0000004b10087210 */ /* 0x040fe20007f7e0ff */
[----:B------:R-:W-:Y:S01]  /*1ec60*/  IMAD R14, R53, 0x2, R12 ;  /* 0x00000002350e7824 */ /* 0x000fe200078e020c */
[----:B------:R-:W-:Y:S01]  /*1ec70*/  PRMT R37, R25, 0x7771, RZ ;  /* 0x0000777119257816 */ /* 0x000fe200000000ff */
[----:B------:R2:W-:Y:S01]  /*1ec80*/  STG.E.U8 desc[UR6][R4.64], R39 ;  /* 0x0000002704007986 */ /* 0x0005e2000c101106 */
[----:B------:R-:W-:Y:S01]  /*1ec90*/  LEA.HI.X.SX32 R9, R16, R71, 0x1, P3 ;  /* 0x0000004710097211 */ /* 0x000fe200018f0eff */
[----:B0-----:R-:W-:Y:S01]  /*1eca0*/  IMAD R16, R47, 0x2, R14 ;  /* 0x000000022f107824 */ /* 0x001fe200078e020e */
[-C--:B------:R-:W-:Y:S01]  /*1ecb0*/  IADD3 R10, P4, R12, R75.reuse, RZ ;  /* 0x0000004b0c0a7210 */ /* 0x080fe20007f9e0ff */
[----:B------:R0:W-:Y:S02]  /*1ecc0*/  STG.E.U8 desc[UR6][R6.64], R37 ;  /* 0x0000002506007986 */ /* 0x0001e4000c101106 */
[----:B--2---:R-:W-:Y:S01]  /*1ecd0*/  IMAD R18, R43, 0x2, R16 ;  /* 0x000000022b127824 */ /* 0x004fe200078e0210 */
[----:B------:R-:W2:Y:S01]  /*1ece0*/  LDC R39, c[0x0][0x278] ;  /* 0x00009e00ff277b82 */ /* 0x000ea20000000800 */
[----:B------:R-:W-:-:S02]  /*1ecf0*/  IADD3 R4, P3, R14, R75, RZ ;  /* 0x0000004b0e047210 */ /* 0x000fc40007f7e0ff */
[----:B------:R-:W-:Y:S02]  /*1ed00*/  PRMT R35, R26, 0x7771, RZ ;  /* 0x000077711a237816 */ /* 0x000fe400000000ff */
[----:B------:R-:W-:-:S03]  /*1ed10*/  LEA.HI.X.SX32 R11, R12, R71, 0x1, P4 ;  /* 0x000000470c0b7211 */ /* 0x000fc600020f0eff */
[----:B0-----:R-:W0:Y:S01]  /*1ed20*/  LDC R37, c[0x0][0x278] ;  /* 0x00009e00ff257b82 */ /* 0x001e220000000800 */
[----:B------:R-:W-:Y:S01]  /*1ed30*/  LEA.HI.X.SX32 R5, R14, R71, 0x1, P3 ;  /* 0x000000470e057211 */ /* 0x000fe200018f0eff */
[----:B---3--:R-:W-:Y:S01]  /*1ed40*/  IMAD R14, R41, 0x2, R18 ;  /* 0x00000002290e7824 */ /* 0x008fe200078e0212 */
[-C--:B------:R-:W-:Y:S01]  /*1ed50*/  IADD3 R12, P4, R16, R75.reuse, RZ ;  /* 0x0000004b100c7210 */ /* 0x080fe20007f9e0ff */
[----:B------:R-:W3:Y:S01]  /*1ed60*/  S2R R241, SR_TID.X ;  /* 0x0000000000f17919 */ /* 0x000ee20000002100 */
[----:B------:R-:W-:Y:S02]  /*1ed70*/  IADD3 R6, P3, R18, R75, RZ ;  /* 0x0000004b12067210 */ /* 0x000fe40007f7e0ff */
[----:B------:R-:W-:Y:S01]  /*1ed80*/  LEA.HI.X.SX32 R13, R16, R71, 0x1, P4 ;  /* 0x00000047100d7211 */ /* 0x000fe200020f0eff */
[----:B------:R1:W-:Y:S01]  /*1ed90*/  STG.E.U8 desc[UR6][R8.64], R35 ;  /* 0x0000002308007986 */ /* 0x0003e2000c101106 */
[----:B----4-:R-:W-:Y:S01]  /*1eda0*/  IMAD R16, R27, 0x2, R14 ;  /* 0x000000021b107824 */ /* 0x010fe200078e020e */
[----:B------:R-:W-:-:S02]  /*1edb0*/  PRMT R31, R24, 0x7772, RZ ;  /* 0x00007772181f7816 */ /* 0x000fc400000000ff */
[C---:B------:R-:W-:Y:S01]  /*1edc0*/  PRMT R19, R25.reuse, 0x7773, RZ ;  /* 0x0000777319137816 */ /* 0x040fe200000000ff */
[----:B------:R4:W-:Y:S01]  /*1edd0*/  STG.E.U8 desc[UR6][R10.64], R33 ;  /* 0x000000210a007986 */ /* 0x0009e2000c101106 */
[----:B------:R-:W-:Y:S02]  /*1ede0*/  PRMT R29, R25, 0x7772, RZ ;  /* 0x00007772191d7816 */ /* 0x000fe400000000ff */
[----:B------:R-:W-:Y:S02]  /*1edf0*/  PRMT R25, R26, 0x7772, RZ ;  /* 0x000077721a197816 */ /* 0x000fe400000000ff */
[----:B-1----:R-:W-:Y:S02]  /*1ee00*/  IADD3 R8, P4, R14, R75, RZ ;  /* 0x0000004b0e087210 */ /* 0x002fe40007f9e0ff */
[-C--:B------:R-:W-:Y:S02]  /*1ee10*/  LEA.HI.X.SX32 R7, R18, R71.reuse, 0x1, P3 ;  /* 0x0000004712077211 */ /* 0x080fe400018f0eff */
[----:B------:R-:W-:Y:S01]  /*1ee20*/  LEA.HI.X.SX32 R9, R14, R71, 0x1, P4 ;  /* 0x000000470e097211 */ /* 0x000fe200020f0eff */
[----:B------:R-:W-:Y:S01]  /*1ee30*/  IMAD R14, R45, 0x2, R16 ;  /* 0x000000022d0e7824 */ /* 0x000fe200078e0210 */
[C---:B----4-:R-:W-:Y:S01]  /*1ee40*/  IADD3 R10, P3, R16.reuse, R75, RZ ;  /* 0x0000004b100a7210 */ /* 0x050fe20007f7e0ff */
[----:B------:R1:W-:Y:S03]  /*1ee50*/  STG.E.U8 desc[UR6][R4.64], R31 ;  /* 0x0000001f04007986 */ /* 0x0003e6000c101106 */
[----:B------:R-:W-:Y:S01]  /*1ee60*/  LEA.HI.X.SX32 R11, R16, R71, 0x1, P3 ;  /* 0x00000047100b7211 */ /* 0x000fe200018f0eff */
[----:B------:R-:W-:Y:S01]  /*1ee70*/  STG.E.U8 desc[UR6][R12.64], R29 ;  /* 0x0000001d0c007986 */ /* 0x000fe2000c101106 */
[----:B--2---:R-:W-:-:S03]  /*1ee80*/  IMAD R16, R39, 0x2, R14 ;  /* 0x0000000227107824 */ /* 0x004fc600078e020e */
[----:B------:R-:W-:Y:S04]  /*1ee90*/  STG.E.U8 desc[UR6][R6.64], R25 ;  /* 0x0000001906007986 */ /* 0x000fe8000c101106 */
[----:B------:R2:W-:Y:S01]  /*1eea0*/  STG.E.U8 desc[UR6][R8.64], R23 ;  /* 0x0000001708007986 */ /* 0x0005e2000c101106 */
[----:B-1----:R-:W-:-:S04]  /*1eeb0*/  IADD3 R4, P3, R14, R75, RZ ;  /* 0x0000004b0e047210 */ /* 0x002fc80007f7e0ff */
[----:B------:R-:W-:Y:S01]  /*1eec0*/  LEA.HI.X.SX32 R5, R14, R71, 0x1, P3 ;  /* 0x000000470e057211 */ /* 0x000fe200018f0eff */
[----:B0-----:R-:W-:Y:S01]  /*1eed0*/  IMAD R14, R37, 0x2, R16 ;  /* 0x00000002250e7824 */ /* 0x001fe200078e0210 */
[----:B--2---:R-:W-:Y:S02]  /*1eee0*/  FSEL R9, R243, -INF , P2 ;  /* 0xff800000f3097808 */ /* 0x004fe40001000000 */
[----:B------:R-:W0:Y:S01]  /*1eef0*/  S2R R243, SR_TID.X ;  /* 0x0000000000f37919 */ /* 0x000e220000002100 */
[-C--:B------:R-:W-:Y:S02]  /*1ef00*/  IADD3 R12, P4, R16, R75.reuse, RZ ;  /* 0x0000004b100c7210 */ /* 0x080fe40007f9e0ff */
[----:B------:R-:W-:Y:S02]  /*1ef10*/  IADD3 R6, P3, R14, R75, RZ ;  /* 0x0000004b0e067210 */ /* 0x000fe40007f7e0ff */
[----:B------:R-:W-:Y:S02]  /*1ef20*/  PRMT R21, R24, 0x7773, RZ ;  /* 0x0000777318157816 */ /* 0x000fe400000000ff */
[----:B------:R-:W-:-:S02]  /*1ef30*/  PRMT R17, R26, 0x7773, RZ ;  /* 0x000077731a117816 */ /* 0x000fc400000000ff */
[-C--:B------:R-:W-:Y:S02]  /*1ef40*/  LEA.HI.X.SX32 R13, R16, R71.reuse, 0x1, P4 ;  /* 0x00000047100d7211 */ /* 0x080fe400020f0eff */
[----:B------:R-:W-:Y:S01]  /*1ef50*/  LEA.HI.X.SX32 R7, R14, R71, 0x1, P3 ;  /* 0x000000470e077211 */ /* 0x000fe200018f0eff */
[----:B------:R-:W-:Y:S01]  /*1ef60*/  STG.E.U8 desc[UR6][R10.64], R21 ;  /* 0x000000150a007986 */ /* 0x000fe2000c101106 */
[----:B---3--:R-:W-:Y:S01]  /*1ef70*/  LOP3.LUT R245, R241, 0x7f, RZ, 0xc0, !PT ;  /* 0x0000007ff1f57812 */ /* 0x008fe200078ec0ff */
[----:B------:R-:W-:Y:S01]  /*1ef80*/  FFMA R2, R9, 0.69314718246459960938, R2 ;  /* 0x3f31721809027823 */ /* 0x000fe20000000002 */
[----:B------:R-:W-:Y:S01]  /*1ef90*/  FSEL R3, R3, -INF , P1 ;  /* 0xff80000003037808 */ /* 0x000fe20000800000 */
[----:B------:R1:W-:Y:S01]  /*1efa0*/  STG.E.U8 desc[UR6][R4.64], R19 ;  /* 0x0000001304007986 */ /* 0x0003e2000c101106 */
[----:B------:R-:W2:Y:S03]  /*1efb0*/  LDC.64 R26, c[0x0][0x230] ;  /* 0x00008c00ff1a7b82 */ /* 0x000ea60000000a00 */
[----:B------:R3:W-:Y:S04]  /*1efc0*/  STG.E.U8 desc[UR6][R12.64], R17 ;  /* 0x000000110c007986 */ /* 0x0007e8000c101106 */
[----:B------:R3:W-:Y:S01]  /*1efd0*/  STG.E.U8 desc[UR6][R6.64], R15 ;  /* 0x0000000f06007986 */ /* 0x0007e2000c101106 */
[----:B------:R-:W4:Y:S01]  /*1efe0*/  S2R R241, SR_CTAID.X ;  /* 0x0000000000f17919 */ /* 0x000f220000002500 */
[----:B0-----:R-:W-:-:S02]  /*1eff0*/  IMAD.SHL.U32 R9, R243, 0x2, RZ ;  /* 0x00000002f3097824 */ /* 0x001fc400078e00ff */
[----:B------:R-:W-:-:S03]  /*1f000*/  FFMA R3, R3, 0.69314718246459960938, R0 ;  /* 0x3f31721803037823 */ /* 0x000fc60000000000 */
[----:B-1----:R-:W-:Y:S01]  /*1f010*/  LOP3.LUT R4, R9, 0x1f8, RZ, 0xc0, !PT ;  /* 0x000001f809047812 */ /* 0x002fe200078ec0ff */
[----:B------:R-:W-:Y:S01]  /*1f020*/  BAR.SYNC.DEFER_BLOCKING 0x0 ;  /* 0x0000000000007b1d */ /* 0x000fe20000010000 */
[----:B------:R-:W-:-:S04]  /*1f030*/  UIMAD UR4, UR8, UR4, URZ ;  /* 0x00000004080472a4 */ /* 0x000fc8000f8e023f */
[----:B------:R-:W-:Y:S01]  /*1f040*/  USHF.L.U32 UR5, UR4, 0x2, URZ ;  /* 0x0000000204057899 */ /* 0x000fe2000800063f */
[----:B------:R3:W-:Y:S01]  /*1f050*/  STS.64 [R4+UR60], R2 ;  /* 0x0000000204007988 */ /* 0x0007e20008000a3c */
[----:B----4-:R-:W-:-:S04]  /*1f060*/  IMAD R241, R241, 0x80, R245 ;  /* 0x00000080f1f17824 */ /* 0x010fc800078e02f5 */
[C---:B------:R-:W-:Y:S02]  /*1f070*/  IMAD.SHL.U32 R23, R241.reuse, 0x4, RZ ;  /* 0x00000004f1177824 */ /* 0x040fe400078e00ff */
[----:B------:R-:W-:Y:S01]  /*1f080*/  IMAD.HI R0, R241, 0x4, RZ ;  /* 0x00000004f1007827 */ /* 0x000fe200078e02ff */
[----:B------:R-:W-:Y:S02]  /*1f090*/  BAR.SYNC.DEFER_BLOCKING 0x0 ;  /* 0x0000000000007b1d */ /* 0x000fe40000010000 */
[----:B--2---:R-:W-:Y:S01]  /*1f0a0*/  IADD3 R8, P1, P2, R23, UR5, R26 ;  /* 0x0000000517087c10 */ /* 0x004fe2000fa3e01a */
[----:B------:R-:W-:-:S06]  /*1f0b0*/  UIMAD.WIDE UR4, UR4, 0x4, URZ ;  /* 0x00000004040478a5 */ /* 0x000fcc000f8e023f */
[----:B------:R-:W-:Y:S01]  /*1f0c0*/  IADD3.X R9, R0, UR5, R27, P1, P2 ;  /* 0x0000000500097c10 */ /* 0x000fe20008fe441b */
[----:B---3--:R-:W-:Y:S06]  /*1f0d0*/  @P0 EXIT ;  /* 0x000000000000094d */ /* 0x008fec0003800000 */
[----:B------:R-:W2:Y:S04]  /*1f0e0*/  LDL.LU R241, [R1+0x18] ;  /* 0x0000180001f17983 */ /* 0x000ea80000300800 */
[----:B--2---:R-:W0:Y:S04]  /*1f0f0*/  LDS R3, [R241] ;  /* 0x00000000f1037984 */ /* 0x004e280000000800 */
[----:B0-----:R-:W-:Y:S01]  /*1f100*/  STG.E desc[UR6][R8.64], R3 ;  /* 0x0000000308007986 */ /* 0x001fe2000c101906 */
[----:B------:R-:W-:Y:S05]  /*1f110*/  EXIT ;  /* 0x000000000000794d */ /* 0x000fea0003800000 */
.L_x_2:
[----:B------:R-:W-:-:S00]  /*1f120*/  BRA `(.L_x_2) ;  /* 0xfffffffc00fc7947 */ /* 0x000fc0000383ffff */
[----:B------:R-:W-:-:S00]  /*1f130*/  NOP ;  /* 0x0000000000007918 */ /* 0x000fc00000000000 */
        /* <DEDUP_REMOVED lines=12> */
.L_x_3:


//--------------------- .nv.global.init           --------------------------
	.section	.nv.global.init,"aw",@progbits
.nv.global.init:
	.type		_$_str,@object
	.size		_$_str,(.L_0 - _$_str)
_$_str:
        /*0000*/ 	.byte	0x5f, 0x5f, 0x43, 0x55, 0x44, 0x41, 0x5f, 0x46, 0x54, 0x5a, 0x00
.L_0:


//--------------------- .nv.shared.attn_fwd       --------------------------
	.section	.nv.shared.attn_fwd,"aw",@nobits
	.sectionflags	@""
	.align	16
	.zero		1024


//--------------------- .nv.shared.reserved.0     --------------------------
	.section	.nv.shared.reserved.0,"aw",@nobits
	.weak		__nv_reservedSMEM_offset_0_alias
	.size		__nv_reservedSMEM_offset_0_alias, 0, 0
	.other		__nv_reservedSMEM_offset_0_alias,@"STO_CUDA_RESERVED_SHARED STV_DEFAULT"
__nv_reservedSMEM_offset_0_alias:
	.zero		0


//--------------------- .nv.constant0.attn_fwd    --------------------------
	.section	.nv.constant0.attn_fwd,"a",@progbits
	.sectionflags	@""
	.align	4
.nv.constant0.attn_fwd:
	.zero		664


//--------------------- SYMBOLS --------------------------

	.type		.nv.reservedSmem.offset0,@object
	.size		.nv.reservedSmem.offset0,0x4
